//
// Generated by NVIDIA NVVM Compiler
//
// Compiler Build ID: CL-36424714
// Cuda compilation tools, release 13.0, V13.0.88
// Based on NVVM 20.0.0
//

.version 9.0
.target sm_100
.address_size 64

	// .globl	_Z8makeGridPdi
// _ZZN3cub18CUB_300001_SM_10006detail6reduce28DeviceReduceSingleTileKernelINS2_10policy_hubIdjN4cuda3__47maximumIvEEE10Policy1000EPdSB_jS8_ddNS5_3std3__410__identityEEEvT0_T1_T2_T3_T4_T6_E12temp_storage has been demoted
// _ZZN3cub18CUB_300001_SM_10006detail6reduce18DeviceReduceKernelINS2_10policy_hubIdjN4cuda3__47maximumIvEEE10Policy1000EPdjS8_dNS5_3std3__410__identityEEEvT0_PT3_T1_NS0_13GridEvenShareISI_EET2_T4_E12temp_storage has been demoted
// _ZZN3cub18CUB_300001_SM_10006detail6reduce28DeviceReduceSingleTileKernelINS2_10policy_hubIdjN4cuda3__47maximumIvEEE10Policy1000EPdSB_iS8_ddNS5_3std3__410__identityEEEvT0_T1_T2_T3_T4_T6_E12temp_storage has been demoted
.global .align 1 .b8 _ZN34_INTERNAL_cd347f49_4_k_cu_dcefd96c4cuda3std3__45__cpo5beginE[1];
.global .align 1 .b8 _ZN34_INTERNAL_cd347f49_4_k_cu_dcefd96c4cuda3std3__45__cpo3endE[1];
.global .align 1 .b8 _ZN34_INTERNAL_cd347f49_4_k_cu_dcefd96c4cuda3std3__45__cpo6cbeginE[1];
.global .align 1 .b8 _ZN34_INTERNAL_cd347f49_4_k_cu_dcefd96c4cuda3std3__45__cpo4cendE[1];
.global .align 1 .b8 _ZN34_INTERNAL_cd347f49_4_k_cu_dcefd96c4cuda3std3__45__cpo6rbeginE[1];
.global .align 1 .b8 _ZN34_INTERNAL_cd347f49_4_k_cu_dcefd96c4cuda3std3__45__cpo4rendE[1];
.global .align 1 .b8 _ZN34_INTERNAL_cd347f49_4_k_cu_dcefd96c4cuda3std3__45__cpo7crbeginE[1];
.global .align 1 .b8 _ZN34_INTERNAL_cd347f49_4_k_cu_dcefd96c4cuda3std3__45__cpo5crendE[1];
.global .align 1 .b8 _ZN34_INTERNAL_cd347f49_4_k_cu_dcefd96c4cuda3std3__436_GLOBAL__N__cd347f49_4_k_cu_dcefd96c6ignoreE[1];
.global .align 1 .b8 _ZN34_INTERNAL_cd347f49_4_k_cu_dcefd96c4cuda3std3__419piecewise_constructE[1];
.global .align 1 .b8 _ZN34_INTERNAL_cd347f49_4_k_cu_dcefd96c4cuda3std3__48in_placeE[1];
.global .align 1 .b8 _ZN34_INTERNAL_cd347f49_4_k_cu_dcefd96c4cuda3std3__420unreachable_sentinelE[1];
.global .align 1 .b8 _ZN34_INTERNAL_cd347f49_4_k_cu_dcefd96c4cuda3std3__47nulloptE[1];
.global .align 1 .b8 _ZN34_INTERNAL_cd347f49_4_k_cu_dcefd96c4cuda3std6ranges3__45__cpo4swapE[1];
.global .align 1 .b8 _ZN34_INTERNAL_cd347f49_4_k_cu_dcefd96c4cuda3std6ranges3__45__cpo9iter_moveE[1];
.global .align 1 .b8 _ZN34_INTERNAL_cd347f49_4_k_cu_dcefd96c4cuda3std6ranges3__45__cpo5beginE[1];
.global .align 1 .b8 _ZN34_INTERNAL_cd347f49_4_k_cu_dcefd96c4cuda3std6ranges3__45__cpo3endE[1];
.global .align 1 .b8 _ZN34_INTERNAL_cd347f49_4_k_cu_dcefd96c4cuda3std6ranges3__45__cpo6cbeginE[1];
.global .align 1 .b8 _ZN34_INTERNAL_cd347f49_4_k_cu_dcefd96c4cuda3std6ranges3__45__cpo4cendE[1];
.global .align 1 .b8 _ZN34_INTERNAL_cd347f49_4_k_cu_dcefd96c4cuda3std6ranges3__45__cpo7advanceE[1];
.global .align 1 .b8 _ZN34_INTERNAL_cd347f49_4_k_cu_dcefd96c4cuda3std6ranges3__45__cpo9iter_swapE[1];
.global .align 1 .b8 _ZN34_INTERNAL_cd347f49_4_k_cu_dcefd96c4cuda3std6ranges3__45__cpo4nextE[1];
.global .align 1 .b8 _ZN34_INTERNAL_cd347f49_4_k_cu_dcefd96c4cuda3std6ranges3__45__cpo4prevE[1];
.global .align 1 .b8 _ZN34_INTERNAL_cd347f49_4_k_cu_dcefd96c4cuda3std6ranges3__45__cpo4dataE[1];
.global .align 1 .b8 _ZN34_INTERNAL_cd347f49_4_k_cu_dcefd96c4cuda3std6ranges3__45__cpo5cdataE[1];
.global .align 1 .b8 _ZN34_INTERNAL_cd347f49_4_k_cu_dcefd96c4cuda3std6ranges3__45__cpo4sizeE[1];
.global .align 1 .b8 _ZN34_INTERNAL_cd347f49_4_k_cu_dcefd96c4cuda3std6ranges3__45__cpo5ssizeE[1];
.global .align 1 .b8 _ZN34_INTERNAL_cd347f49_4_k_cu_dcefd96c4cuda3std6ranges3__45__cpo8distanceE[1];
.global .align 1 .b8 _ZN34_INTERNAL_cd347f49_4_k_cu_dcefd96c6thrust24THRUST_300001_SM_1000_NS6system6detail10sequential3seqE[1];

.visible .entry _Z8makeGridPdi(
	.param .u64 .ptr .align 1 _Z8makeGridPdi_param_0,
	.param .u32 _Z8makeGridPdi_param_1
)
{
	.reg .pred 	%p<2>;
	.reg .b32 	%r<14>;
	.reg .b64 	%rd<6>;

	ld.param.u64 	%rd1, [_Z8makeGridPdi_param_0];
	ld.param.u32 	%r4, [_Z8makeGridPdi_param_1];
	mov.u32 	%r5, %ctaid.x;
	mov.u32 	%r6, %ntid.x;
	mov.u32 	%r7, %tid.x;
	mad.lo.s32 	%r1, %r5, %r6, %r7;
	mov.u32 	%r8, %ctaid.y;
	mov.u32 	%r9, %ntid.y;
	mov.u32 	%r10, %tid.y;
	mad.lo.s32 	%r11, %r8, %r9, %r10;
	max.s32 	%r12, %r1, %r11;
	setp.ge.s32 	%p1, %r12, %r4;
	@%p1 bra 	$L__BB0_2;
	cvta.to.global.u64 	%rd2, %rd1;
	mad.lo.s32 	%r13, %r4, %r1, %r11;
	mul.wide.s32 	%rd3, %r13, 8;
	add.s64 	%rd4, %rd2, %rd3;
	mov.b64 	%rd5, 0;
	st.global.u64 	[%rd4], %rd5;
$L__BB0_2:
	ret;

}
	// .globl	_Z10setBordersPdi
.visible .entry _Z10setBordersPdi(
	.param .u64 .ptr .align 1 _Z10setBordersPdi_param_0,
	.param .u32 _Z10setBordersPdi_param_1
)
{
	.reg .pred 	%p<2>;
	.reg .b32 	%r<9>;
	.reg .b64 	%rd<11>;
	.reg .b64 	%fd<7>;

	ld.param.u64 	%rd1, [_Z10setBordersPdi_param_0];
	ld.param.u32 	%r2, [_Z10setBordersPdi_param_1];
	mov.u32 	%r3, %ctaid.x;
	mov.u32 	%r4, %ntid.x;
	mov.u32 	%r5, %tid.x;
	mad.lo.s32 	%r1, %r3, %r4, %r5;
	setp.ge.s32 	%p1, %r1, %r2;
	@%p1 bra 	$L__BB1_2;
	cvta.to.global.u64 	%rd2, %rd1;
	cvt.rn.f64.s32 	%fd1, %r1;
	mul.f64 	%fd2, %fd1, 0d4024000000000000;
	add.s32 	%r6, %r2, -1;
	cvt.rn.f64.s32 	%fd3, %r6;
	div.rn.f64 	%fd4, %fd2, %fd3;
	add.f64 	%fd5, %fd4, 0d4024000000000000;
	mul.wide.s32 	%rd3, %r1, 8;
	add.s64 	%rd4, %rd2, %rd3;
	st.global.f64 	[%rd4], %fd5;
	mul.lo.s32 	%r7, %r2, %r1;
	mul.wide.s32 	%rd5, %r7, 8;
	add.s64 	%rd6, %rd2, %rd5;
	st.global.f64 	[%rd6], %fd5;
	add.f64 	%fd6, %fd4, 0d4034000000000000;
	mul.wide.s32 	%rd7, %r6, 8;
	add.s64 	%rd8, %rd6, %rd7;
	st.global.f64 	[%rd8], %fd6;
	mul.lo.s32 	%r8, %r6, %r2;
	mul.wide.s32 	%rd9, %r8, 8;
	add.s64 	%rd10, %rd4, %rd9;
	st.global.f64 	[%rd10], %fd6;
$L__BB1_2:
	ret;

}
	// .globl	_Z10calcMatrixPdS_i
.visible .entry _Z10calcMatrixPdS_i(
	.param .u64 .ptr .align 1 _Z10calcMatrixPdS_i_param_0,
	.param .u64 .ptr .align 1 _Z10calcMatrixPdS_i_param_1,
	.param .u32 _Z10calcMatrixPdS_i_param_2
)
{
	.reg .pred 	%p<8>;
	.reg .b32 	%r<20>;
	.reg .b64 	%rd<16>;
	.reg .b64 	%fd<9>;

	ld.param.u64 	%rd1, [_Z10calcMatrixPdS_i_param_0];
	ld.param.u64 	%rd2, [_Z10calcMatrixPdS_i_param_1];
	ld.param.u32 	%r4, [_Z10calcMatrixPdS_i_param_2];
	mov.u32 	%r5, %ctaid.x;
	mov.u32 	%r6, %ntid.x;
	mov.u32 	%r7, %tid.x;
	mad.lo.s32 	%r8, %r5, %r6, %r7;
	mov.u32 	%r9, %ctaid.y;
	mov.u32 	%r10, %ntid.y;
	mov.u32 	%r11, %tid.y;
	mad.lo.s32 	%r12, %r9, %r10, %r11;
	setp.lt.s32 	%p1, %r8, 1;
	add.s32 	%r13, %r4, -1;
	setp.ge.s32 	%p2, %r8, %r13;
	or.pred  	%p3, %p1, %p2;
	setp.eq.s32 	%p4, %r12, 0;
	or.pred  	%p5, %p4, %p3;
	setp.ge.s32 	%p6, %r12, %r13;
	or.pred  	%p7, %p5, %p6;
	@%p7 bra 	$L__BB2_2;
	cvta.to.global.u64 	%rd3, %rd2;
	cvta.to.global.u64 	%rd4, %rd1;
	add.s32 	%r14, %r8, -1;
	mul.lo.s32 	%r15, %r4, %r14;
	cvt.s64.s32 	%rd5, %r15;
	cvt.u64.u32 	%rd6, %r12;
	add.s64 	%rd7, %rd5, %rd6;
	shl.b64 	%rd8, %rd7, 3;
	add.s64 	%rd9, %rd3, %rd8;
	ld.global.f64 	%fd1, [%rd9+8];
	ld.global.f64 	%fd2, [%rd9+-8];
	add.f64 	%fd3, %fd1, %fd2;
	shl.b32 	%r16, %r4, 1;
	add.s32 	%r17, %r15, %r16;
	cvt.s64.s32 	%rd10, %r17;
	add.s64 	%rd11, %rd10, %rd6;
	shl.b64 	%rd12, %rd11, 3;
	add.s64 	%rd13, %rd3, %rd12;
	ld.global.f64 	%fd4, [%rd13+8];
	add.f64 	%fd5, %fd3, %fd4;
	ld.global.f64 	%fd6, [%rd13+-8];
	add.f64 	%fd7, %fd5, %fd6;
	mul.f64 	%fd8, %fd7, 0d3FD0000000000000;
	sub.s32 	%r18, %r17, %r4;
	add.s32 	%r19, %r18, %r12;
	mul.wide.s32 	%rd14, %r19, 8;
	add.s64 	%rd15, %rd4, %rd14;
	st.global.f64 	[%rd15], %fd8;
$L__BB2_2:
	ret;

}
	// .globl	_Z10matrixDiffPdS_i
.visible .entry _Z10matrixDiffPdS_i(
	.param .u64 .ptr .align 1 _Z10matrixDiffPdS_i_param_0,
	.param .u64 .ptr .align 1 _Z10matrixDiffPdS_i_param_1,
	.param .u32 _Z10matrixDiffPdS_i_param_2
)
{
	.reg .b32 	%r<11>;
	.reg .b64 	%rd<8>;
	.reg .b64 	%fd<5>;

	ld.param.u64 	%rd1, [_Z10matrixDiffPdS_i_param_0];
	ld.param.u64 	%rd2, [_Z10matrixDiffPdS_i_param_1];
	ld.param.u32 	%r1, [_Z10matrixDiffPdS_i_param_2];
	cvta.to.global.u64 	%rd3, %rd1;
	cvta.to.global.u64 	%rd4, %rd2;
	mov.u32 	%r2, %ctaid.x;
	mov.u32 	%r3, %ntid.x;
	mov.u32 	%r4, %tid.x;
	mad.lo.s32 	%r5, %r2, %r3, %r4;
	mov.u32 	%r6, %ctaid.y;
	mov.u32 	%r7, %ntid.y;
	mov.u32 	%r8, %tid.y;
	mad.lo.s32 	%r9, %r6, %r7, %r8;
	mad.lo.s32 	%r10, %r1, %r5, %r9;
	mul.wide.s32 	%rd5, %r10, 8;
	add.s64 	%rd6, %rd4, %rd5;
	ld.global.f64 	%fd1, [%rd6];
	add.s64 	%rd7, %rd3, %rd5;
	ld.global.f64 	%fd2, [%rd7];
	sub.f64 	%fd3, %fd1, %fd2;
	abs.f64 	%fd4, %fd3;
	st.global.f64 	[%rd7], %fd4;
	ret;

}
	// .globl	_ZN3cub18CUB_300001_SM_10006detail11EmptyKernelIvEEvv
.visible .entry _ZN3cub18CUB_300001_SM_10006detail11EmptyKernelIvEEvv()
{


	ret;

}
	// .globl	_ZN3cub18CUB_300001_SM_10006detail6reduce28DeviceReduceSingleTileKernelINS2_10policy_hubIdjN4cuda3__47maximumIvEEE10Policy1000EPdSB_jS8_ddNS5_3std3__410__identityEEEvT0_T1_T2_T3_T4_T6_
.visible .entry _ZN3cub18CUB_300001_SM_10006detail6reduce28DeviceReduceSingleTileKernelINS2_10policy_hubIdjN4cuda3__47maximumIvEEE10Policy1000EPdSB_jS8_ddNS5_3std3__410__identityEEEvT0_T1_T2_T3_T4_T6_(
	.param .u64 .ptr .align 1 _ZN3cub18CUB_300001_SM_10006detail6reduce28DeviceReduceSingleTileKernelINS2_10policy_hubIdjN4cuda3__47maximumIvEEE10Policy1000EPdSB_jS8_ddNS5_3std3__410__identityEEEvT0_T1_T2_T3_T4_T6__param_0,
	.param .u64 .ptr .align 1 _ZN3cub18CUB_300001_SM_10006detail6reduce28DeviceReduceSingleTileKernelINS2_10policy_hubIdjN4cuda3__47maximumIvEEE10Policy1000EPdSB_jS8_ddNS5_3std3__410__identityEEEvT0_T1_T2_T3_T4_T6__param_1,
	.param .u32 _ZN3cub18CUB_300001_SM_10006detail6reduce28DeviceReduceSingleTileKernelINS2_10policy_hubIdjN4cuda3__47maximumIvEEE10Policy1000EPdSB_jS8_ddNS5_3std3__410__identityEEEvT0_T1_T2_T3_T4_T6__param_2,
	.param .align 1 .b8 _ZN3cub18CUB_300001_SM_10006detail6reduce28DeviceReduceSingleTileKernelINS2_10policy_hubIdjN4cuda3__47maximumIvEEE10Policy1000EPdSB_jS8_ddNS5_3std3__410__identityEEEvT0_T1_T2_T3_T4_T6__param_3[1],
	.param .f64 _ZN3cub18CUB_300001_SM_10006detail6reduce28DeviceReduceSingleTileKernelINS2_10policy_hubIdjN4cuda3__47maximumIvEEE10Policy1000EPdSB_jS8_ddNS5_3std3__410__identityEEEvT0_T1_T2_T3_T4_T6__param_4,
	.param .align 1 .b8 _ZN3cub18CUB_300001_SM_10006detail6reduce28DeviceReduceSingleTileKernelINS2_10policy_hubIdjN4cuda3__47maximumIvEEE10Policy1000EPdSB_jS8_ddNS5_3std3__410__identityEEEvT0_T1_T2_T3_T4_T6__param_5[1]
)
.maxntid 256
.minnctapersm 1
{
	.reg .pred 	%p<220>;
	.reg .b32 	%r<482>;
	.reg .b64 	%rd<205>;
	.reg .b64 	%fd<381>;
	// demoted variable
	.shared .align 8 .b8 _ZZN3cub18CUB_300001_SM_10006detail6reduce28DeviceReduceSingleTileKernelINS2_10policy_hubIdjN4cuda3__47maximumIvEEE10Policy1000EPdSB_jS8_ddNS5_3std3__410__identityEEEvT0_T1_T2_T3_T4_T6_E12temp_storage[80];
	ld.param.u64 	%rd16, [_ZN3cub18CUB_300001_SM_10006detail6reduce28DeviceReduceSingleTileKernelINS2_10policy_hubIdjN4cuda3__47maximumIvEEE10Policy1000EPdSB_jS8_ddNS5_3std3__410__identityEEEvT0_T1_T2_T3_T4_T6__param_0];
	ld.param.u64 	%rd17, [_ZN3cub18CUB_300001_SM_10006detail6reduce28DeviceReduceSingleTileKernelINS2_10policy_hubIdjN4cuda3__47maximumIvEEE10Policy1000EPdSB_jS8_ddNS5_3std3__410__identityEEEvT0_T1_T2_T3_T4_T6__param_1];
	ld.param.u32 	%r69, [_ZN3cub18CUB_300001_SM_10006detail6reduce28DeviceReduceSingleTileKernelINS2_10policy_hubIdjN4cuda3__47maximumIvEEE10Policy1000EPdSB_jS8_ddNS5_3std3__410__identityEEEvT0_T1_T2_T3_T4_T6__param_2];
	ld.param.f64 	%fd58, [_ZN3cub18CUB_300001_SM_10006detail6reduce28DeviceReduceSingleTileKernelINS2_10policy_hubIdjN4cuda3__47maximumIvEEE10Policy1000EPdSB_jS8_ddNS5_3std3__410__identityEEEvT0_T1_T2_T3_T4_T6__param_4];
	cvta.to.global.u64 	%rd1, %rd17;
	setp.ne.s32 	%p1, %r69, 0;
	@%p1 bra 	$L__BB5_3;
	mov.u32 	%r455, %tid.x;
	setp.ne.s32 	%p219, %r455, 0;
	@%p219 bra 	$L__BB5_76;
	st.global.f64 	[%rd1], %fd58;
	bra.uni 	$L__BB5_76;
$L__BB5_3:
	and.b64  	%rd18, %rd16, 31;
	setp.ne.s64 	%p2, %rd18, 0;
	@%p2 bra 	$L__BB5_39;
	setp.gt.u32 	%p110, %r69, 2047;
	@%p110 bra 	$L__BB5_23;
	mov.u32 	%r1, %tid.x;
	setp.ge.u32 	%p159, %r1, %r69;
	mov.f64 	%fd359, 0d0000000000000000;
	mov.u32 	%r459, %r1;
	@%p159 bra 	$L__BB5_7;
	mul.wide.u32 	%rd168, %r1, 8;
	add.s64 	%rd167, %rd16, %rd168;
	// begin inline asm
	ld.global.nc.u64 %rd166, [%rd167];
	// end inline asm
	mov.b64 	%fd359, %rd166;
	add.s32 	%r459, %r1, 256;
$L__BB5_7:
	setp.ge.u32 	%p160, %r459, %r69;
	@%p160 bra 	$L__BB5_14;
	not.b32 	%r331, %r459;
	add.s32 	%r4, %r69, %r331;
	and.b32  	%r332, %r4, 768;
	setp.eq.s32 	%p161, %r332, 768;
	@%p161 bra 	$L__BB5_11;
	mul.wide.u32 	%rd169, %r459, 8;
	add.s64 	%rd201, %rd16, %rd169;
	shr.u32 	%r333, %r4, 8;
	add.s32 	%r334, %r333, 1;
	and.b32  	%r335, %r334, 3;
	neg.s32 	%r457, %r335;
$L__BB5_10:
	.pragma "nounroll";
	// begin inline asm
	ld.global.nc.u64 %rd170, [%rd201];
	// end inline asm
	mov.b64 	%fd272, %rd170;
	setp.lt.f64 	%p162, %fd359, %fd272;
	selp.f64 	%fd359, %fd272, %fd359, %p162;
	add.s32 	%r459, %r459, 256;
	add.s64 	%rd201, %rd201, 2048;
	add.s32 	%r457, %r457, 1;
	setp.ne.s32 	%p163, %r457, 0;
	@%p163 bra 	$L__BB5_10;
$L__BB5_11:
	setp.lt.u32 	%p164, %r4, 768;
	@%p164 bra 	$L__BB5_14;
	mul.wide.u32 	%rd172, %r459, 8;
	add.s64 	%rd202, %rd16, %rd172;
$L__BB5_13:
	// begin inline asm
	ld.global.nc.u64 %rd173, [%rd202];
	// end inline asm
	mov.b64 	%fd273, %rd173;
	setp.lt.f64 	%p165, %fd359, %fd273;
	selp.f64 	%fd274, %fd273, %fd359, %p165;
	add.s64 	%rd176, %rd202, 2048;
	// begin inline asm
	ld.global.nc.u64 %rd175, [%rd176];
	// end inline asm
	mov.b64 	%fd275, %rd175;
	setp.lt.f64 	%p166, %fd274, %fd275;
	selp.f64 	%fd276, %fd275, %fd274, %p166;
	add.s64 	%rd178, %rd202, 4096;
	// begin inline asm
	ld.global.nc.u64 %rd177, [%rd178];
	// end inline asm
	mov.b64 	%fd277, %rd177;
	setp.lt.f64 	%p167, %fd276, %fd277;
	selp.f64 	%fd278, %fd277, %fd276, %p167;
	add.s64 	%rd180, %rd202, 6144;
	// begin inline asm
	ld.global.nc.u64 %rd179, [%rd180];
	// end inline asm
	mov.b64 	%fd279, %rd179;
	setp.lt.f64 	%p168, %fd278, %fd279;
	selp.f64 	%fd359, %fd279, %fd278, %p168;
	add.s32 	%r459, %r459, 1024;
	add.s64 	%rd202, %rd202, 8192;
	setp.lt.s32 	%p169, %r459, %r69;
	@%p169 bra 	$L__BB5_13;
$L__BB5_14:
	setp.lt.u32 	%p170, %r69, 256;
	@%p170 bra 	$L__BB5_19;
	// begin inline asm
	mov.u32 %r399, %laneid;
	// end inline asm
	mov.b64 	%rd191, %fd359;
	mov.b64 	{%r401, %r406}, %rd191;
	mov.b32 	%r407, 1;
	mov.b32 	%r448, 31;
	mov.b32 	%r449, -1;
	// begin inline asm
	shfl.sync.down.b32 %r400, %r401, %r407, %r448, %r449;
	// end inline asm
	// begin inline asm
	shfl.sync.down.b32 %r405, %r406, %r407, %r448, %r449;
	// end inline asm
	mov.b64 	%rd192, {%r400, %r405};
	mov.b64 	%fd327, %rd192;
	setp.gt.s32 	%p198, %r399, 30;
	setp.lt.f64 	%p199, %fd359, %fd327;
	selp.f64 	%fd328, %fd327, %fd359, %p199;
	selp.f64 	%fd329, %fd359, %fd328, %p198;
	mov.b64 	%rd193, %fd329;
	mov.b64 	{%r411, %r416}, %rd193;
	mov.b32 	%r417, 2;
	// begin inline asm
	shfl.sync.down.b32 %r410, %r411, %r417, %r448, %r449;
	// end inline asm
	// begin inline asm
	shfl.sync.down.b32 %r415, %r416, %r417, %r448, %r449;
	// end inline asm
	mov.b64 	%rd194, {%r410, %r415};
	mov.b64 	%fd330, %rd194;
	setp.gt.s32 	%p200, %r399, 29;
	setp.lt.f64 	%p201, %fd329, %fd330;
	selp.f64 	%fd331, %fd330, %fd329, %p201;
	selp.f64 	%fd332, %fd329, %fd331, %p200;
	mov.b64 	%rd195, %fd332;
	mov.b64 	{%r421, %r426}, %rd195;
	mov.b32 	%r427, 4;
	// begin inline asm
	shfl.sync.down.b32 %r420, %r421, %r427, %r448, %r449;
	// end inline asm
	// begin inline asm
	shfl.sync.down.b32 %r425, %r426, %r427, %r448, %r449;
	// end inline asm
	mov.b64 	%rd196, {%r420, %r425};
	mov.b64 	%fd333, %rd196;
	setp.gt.s32 	%p202, %r399, 27;
	setp.lt.f64 	%p203, %fd332, %fd333;
	selp.f64 	%fd334, %fd333, %fd332, %p203;
	selp.f64 	%fd335, %fd332, %fd334, %p202;
	mov.b64 	%rd197, %fd335;
	mov.b64 	{%r431, %r436}, %rd197;
	mov.b32 	%r437, 8;
	// begin inline asm
	shfl.sync.down.b32 %r430, %r431, %r437, %r448, %r449;
	// end inline asm
	// begin inline asm
	shfl.sync.down.b32 %r435, %r436, %r437, %r448, %r449;
	// end inline asm
	mov.b64 	%rd198, {%r430, %r435};
	mov.b64 	%fd336, %rd198;
	setp.gt.s32 	%p204, %r399, 23;
	setp.lt.f64 	%p205, %fd335, %fd336;
	selp.f64 	%fd337, %fd336, %fd335, %p205;
	selp.f64 	%fd338, %fd335, %fd337, %p204;
	mov.b64 	%rd199, %fd338;
	mov.b64 	{%r441, %r446}, %rd199;
	mov.b32 	%r447, 16;
	// begin inline asm
	shfl.sync.down.b32 %r440, %r441, %r447, %r448, %r449;
	// end inline asm
	// begin inline asm
	shfl.sync.down.b32 %r445, %r446, %r447, %r448, %r449;
	// end inline asm
	mov.b64 	%rd200, {%r440, %r445};
	mov.b64 	%fd339, %rd200;
	setp.gt.s32 	%p206, %r399, 15;
	setp.lt.f64 	%p207, %fd338, %fd339;
	selp.f64 	%fd10, %fd339, %fd338, %p207;
	selp.f64 	%fd380, %fd338, %fd10, %p206;
	setp.ne.s32 	%p208, %r399, 0;
	@%p208 bra 	$L__BB5_17;
	shr.u32 	%r450, %r1, 2;
	and.b32  	%r451, %r450, 248;
	mov.u32 	%r452, _ZZN3cub18CUB_300001_SM_10006detail6reduce28DeviceReduceSingleTileKernelINS2_10policy_hubIdjN4cuda3__47maximumIvEEE10Policy1000EPdSB_jS8_ddNS5_3std3__410__identityEEEvT0_T1_T2_T3_T4_T6_E12temp_storage;
	add.s32 	%r453, %r452, %r451;
	st.shared.f64 	[%r453+8], %fd10;
$L__BB5_17:
	bar.sync 	0;
	setp.ne.s32 	%p209, %r1, 0;
	@%p209 bra 	$L__BB5_74;
	ld.shared.f64 	%fd340, [_ZZN3cub18CUB_300001_SM_10006detail6reduce28DeviceReduceSingleTileKernelINS2_10policy_hubIdjN4cuda3__47maximumIvEEE10Policy1000EPdSB_jS8_ddNS5_3std3__410__identityEEEvT0_T1_T2_T3_T4_T6_E12temp_storage+16];
	setp.lt.f64 	%p210, %fd380, %fd340;
	selp.f64 	%fd341, %fd340, %fd380, %p210;
	ld.shared.f64 	%fd342, [_ZZN3cub18CUB_300001_SM_10006detail6reduce28DeviceReduceSingleTileKernelINS2_10policy_hubIdjN4cuda3__47maximumIvEEE10Policy1000EPdSB_jS8_ddNS5_3std3__410__identityEEEvT0_T1_T2_T3_T4_T6_E12temp_storage+24];
	setp.lt.f64 	%p211, %fd341, %fd342;
	selp.f64 	%fd343, %fd342, %fd341, %p211;
	ld.shared.f64 	%fd344, [_ZZN3cub18CUB_300001_SM_10006detail6reduce28DeviceReduceSingleTileKernelINS2_10policy_hubIdjN4cuda3__47maximumIvEEE10Policy1000EPdSB_jS8_ddNS5_3std3__410__identityEEEvT0_T1_T2_T3_T4_T6_E12temp_storage+32];
	setp.lt.f64 	%p212, %fd343, %fd344;
	selp.f64 	%fd345, %fd344, %fd343, %p212;
	ld.shared.f64 	%fd346, [_ZZN3cub18CUB_300001_SM_10006detail6reduce28DeviceReduceSingleTileKernelINS2_10policy_hubIdjN4cuda3__47maximumIvEEE10Policy1000EPdSB_jS8_ddNS5_3std3__410__identityEEEvT0_T1_T2_T3_T4_T6_E12temp_storage+40];
	setp.lt.f64 	%p213, %fd345, %fd346;
	selp.f64 	%fd347, %fd346, %fd345, %p213;
	ld.shared.f64 	%fd348, [_ZZN3cub18CUB_300001_SM_10006detail6reduce28DeviceReduceSingleTileKernelINS2_10policy_hubIdjN4cuda3__47maximumIvEEE10Policy1000EPdSB_jS8_ddNS5_3std3__410__identityEEEvT0_T1_T2_T3_T4_T6_E12temp_storage+48];
	setp.lt.f64 	%p214, %fd347, %fd348;
	selp.f64 	%fd349, %fd348, %fd347, %p214;
	ld.shared.f64 	%fd350, [_ZZN3cub18CUB_300001_SM_10006detail6reduce28DeviceReduceSingleTileKernelINS2_10policy_hubIdjN4cuda3__47maximumIvEEE10Policy1000EPdSB_jS8_ddNS5_3std3__410__identityEEEvT0_T1_T2_T3_T4_T6_E12temp_storage+56];
	setp.lt.f64 	%p215, %fd349, %fd350;
	selp.f64 	%fd351, %fd350, %fd349, %p215;
	ld.shared.f64 	%fd352, [_ZZN3cub18CUB_300001_SM_10006detail6reduce28DeviceReduceSingleTileKernelINS2_10policy_hubIdjN4cuda3__47maximumIvEEE10Policy1000EPdSB_jS8_ddNS5_3std3__410__identityEEEvT0_T1_T2_T3_T4_T6_E12temp_storage+64];
	setp.lt.f64 	%p216, %fd351, %fd352;
	selp.f64 	%fd380, %fd352, %fd351, %p216;
	bra.uni 	$L__BB5_74;
$L__BB5_19:
	// begin inline asm
	mov.u32 %r336, %laneid;
	// end inline asm
	and.b32  	%r387, %r1, 992;
	add.s32 	%r388, %r387, 32;
	setp.gt.u32 	%p171, %r388, %r69;
	not.b32 	%r389, %r387;
	add.s32 	%r390, %r69, %r389;
	selp.b32 	%r385, %r390, 31, %p171;
	mov.b64 	%rd181, %fd359;
	mov.b64 	{%r338, %r343}, %rd181;
	mov.b32 	%r344, 1;
	mov.b32 	%r386, -1;
	// begin inline asm
	shfl.sync.down.b32 %r337, %r338, %r344, %r385, %r386;
	// end inline asm
	// begin inline asm
	shfl.sync.down.b32 %r342, %r343, %r344, %r385, %r386;
	// end inline asm
	mov.b64 	%rd182, {%r337, %r342};
	mov.b64 	%fd280, %rd182;
	setp.lt.s32 	%p172, %r336, %r385;
	setp.lt.f64 	%p173, %fd359, %fd280;
	selp.f64 	%fd281, %fd280, %fd359, %p173;
	selp.f64 	%fd282, %fd281, %fd359, %p172;
	mov.b64 	%rd183, %fd282;
	mov.b64 	{%r348, %r353}, %rd183;
	mov.b32 	%r354, 2;
	// begin inline asm
	shfl.sync.down.b32 %r347, %r348, %r354, %r385, %r386;
	// end inline asm
	// begin inline asm
	shfl.sync.down.b32 %r352, %r353, %r354, %r385, %r386;
	// end inline asm
	mov.b64 	%rd184, {%r347, %r352};
	mov.b64 	%fd283, %rd184;
	add.s32 	%r391, %r336, 2;
	setp.gt.s32 	%p174, %r391, %r385;
	setp.lt.f64 	%p175, %fd282, %fd283;
	selp.f64 	%fd284, %fd283, %fd282, %p175;
	selp.f64 	%fd285, %fd282, %fd284, %p174;
	mov.b64 	%rd185, %fd285;
	mov.b64 	{%r358, %r363}, %rd185;
	mov.b32 	%r364, 4;
	// begin inline asm
	shfl.sync.down.b32 %r357, %r358, %r364, %r385, %r386;
	// end inline asm
	// begin inline asm
	shfl.sync.down.b32 %r362, %r363, %r364, %r385, %r386;
	// end inline asm
	mov.b64 	%rd186, {%r357, %r362};
	mov.b64 	%fd286, %rd186;
	add.s32 	%r392, %r336, 4;
	setp.gt.s32 	%p176, %r392, %r385;
	setp.lt.f64 	%p177, %fd285, %fd286;
	selp.f64 	%fd287, %fd286, %fd285, %p177;
	selp.f64 	%fd288, %fd285, %fd287, %p176;
	mov.b64 	%rd187, %fd288;
	mov.b64 	{%r368, %r373}, %rd187;
	mov.b32 	%r374, 8;
	// begin inline asm
	shfl.sync.down.b32 %r367, %r368, %r374, %r385, %r386;
	// end inline asm
	// begin inline asm
	shfl.sync.down.b32 %r372, %r373, %r374, %r385, %r386;
	// end inline asm
	mov.b64 	%rd188, {%r367, %r372};
	mov.b64 	%fd289, %rd188;
	add.s32 	%r393, %r336, 8;
	setp.gt.s32 	%p178, %r393, %r385;
	setp.lt.f64 	%p179, %fd288, %fd289;
	selp.f64 	%fd290, %fd289, %fd288, %p179;
	selp.f64 	%fd291, %fd288, %fd290, %p178;
	mov.b64 	%rd189, %fd291;
	mov.b64 	{%r378, %r383}, %rd189;
	mov.b32 	%r384, 16;
	// begin inline asm
	shfl.sync.down.b32 %r377, %r378, %r384, %r385, %r386;
	// end inline asm
	// begin inline asm
	shfl.sync.down.b32 %r382, %r383, %r384, %r385, %r386;
	// end inline asm
	mov.b64 	%rd190, {%r377, %r382};
	mov.b64 	%fd292, %rd190;
	add.s32 	%r394, %r336, 16;
	setp.gt.s32 	%p180, %r394, %r385;
	setp.lt.f64 	%p181, %fd291, %fd292;
	selp.f64 	%fd293, %fd292, %fd291, %p181;
	selp.f64 	%fd380, %fd291, %fd293, %p180;
	setp.ne.s32 	%p182, %r336, 0;
	@%p182 bra 	$L__BB5_21;
	shr.u32 	%r395, %r1, 2;
	and.b32  	%r396, %r395, 248;
	mov.u32 	%r397, _ZZN3cub18CUB_300001_SM_10006detail6reduce28DeviceReduceSingleTileKernelINS2_10policy_hubIdjN4cuda3__47maximumIvEEE10Policy1000EPdSB_jS8_ddNS5_3std3__410__identityEEEvT0_T1_T2_T3_T4_T6_E12temp_storage;
	add.s32 	%r398, %r397, %r396;
	st.shared.f64 	[%r398+8], %fd380;
$L__BB5_21:
	bar.sync 	0;
	setp.ne.s32 	%p183, %r1, 0;
	@%p183 bra 	$L__BB5_74;
	setp.gt.u32 	%p184, %r69, 32;
	ld.shared.f64 	%fd294, [_ZZN3cub18CUB_300001_SM_10006detail6reduce28DeviceReduceSingleTileKernelINS2_10policy_hubIdjN4cuda3__47maximumIvEEE10Policy1000EPdSB_jS8_ddNS5_3std3__410__identityEEEvT0_T1_T2_T3_T4_T6_E12temp_storage+16];
	setp.lt.f64 	%p185, %fd380, %fd294;
	selp.f64 	%fd296, %fd294, %fd380, %p185;
	selp.f64 	%fd297, %fd296, %fd380, %p184;
	setp.gt.u32 	%p186, %r69, 64;
	ld.shared.f64 	%fd299, [_ZZN3cub18CUB_300001_SM_10006detail6reduce28DeviceReduceSingleTileKernelINS2_10policy_hubIdjN4cuda3__47maximumIvEEE10Policy1000EPdSB_jS8_ddNS5_3std3__410__identityEEEvT0_T1_T2_T3_T4_T6_E12temp_storage+24];
	setp.lt.f64 	%p187, %fd297, %fd299;
	selp.f64 	%fd301, %fd299, %fd297, %p187;
	selp.f64 	%fd302, %fd301, %fd297, %p186;
	setp.gt.u32 	%p188, %r69, 96;
	ld.shared.f64 	%fd304, [_ZZN3cub18CUB_300001_SM_10006detail6reduce28DeviceReduceSingleTileKernelINS2_10policy_hubIdjN4cuda3__47maximumIvEEE10Policy1000EPdSB_jS8_ddNS5_3std3__410__identityEEEvT0_T1_T2_T3_T4_T6_E12temp_storage+32];
	setp.lt.f64 	%p189, %fd302, %fd304;
	selp.f64 	%fd306, %fd304, %fd302, %p189;
	selp.f64 	%fd307, %fd306, %fd302, %p188;
	setp.gt.u32 	%p190, %r69, 128;
	ld.shared.f64 	%fd309, [_ZZN3cub18CUB_300001_SM_10006detail6reduce28DeviceReduceSingleTileKernelINS2_10policy_hubIdjN4cuda3__47maximumIvEEE10Policy1000EPdSB_jS8_ddNS5_3std3__410__identityEEEvT0_T1_T2_T3_T4_T6_E12temp_storage+40];
	setp.lt.f64 	%p191, %fd307, %fd309;
	selp.f64 	%fd311, %fd309, %fd307, %p191;
	selp.f64 	%fd312, %fd311, %fd307, %p190;
	setp.gt.u32 	%p192, %r69, 160;
	ld.shared.f64 	%fd314, [_ZZN3cub18CUB_300001_SM_10006detail6reduce28DeviceReduceSingleTileKernelINS2_10policy_hubIdjN4cuda3__47maximumIvEEE10Policy1000EPdSB_jS8_ddNS5_3std3__410__identityEEEvT0_T1_T2_T3_T4_T6_E12temp_storage+48];
	setp.lt.f64 	%p193, %fd312, %fd314;
	selp.f64 	%fd316, %fd314, %fd312, %p193;
	selp.f64 	%fd317, %fd316, %fd312, %p192;
	setp.gt.u32 	%p194, %r69, 192;
	ld.shared.f64 	%fd319, [_ZZN3cub18CUB_300001_SM_10006detail6reduce28DeviceReduceSingleTileKernelINS2_10policy_hubIdjN4cuda3__47maximumIvEEE10Policy1000EPdSB_jS8_ddNS5_3std3__410__identityEEEvT0_T1_T2_T3_T4_T6_E12temp_storage+56];
	setp.lt.f64 	%p195, %fd317, %fd319;
	selp.f64 	%fd321, %fd319, %fd317, %p195;
	selp.f64 	%fd322, %fd321, %fd317, %p194;
	setp.gt.u32 	%p196, %r69, 224;
	ld.shared.f64 	%fd324, [_ZZN3cub18CUB_300001_SM_10006detail6reduce28DeviceReduceSingleTileKernelINS2_10policy_hubIdjN4cuda3__47maximumIvEEE10Policy1000EPdSB_jS8_ddNS5_3std3__410__identityEEEvT0_T1_T2_T3_T4_T6_E12temp_storage+64];
	setp.lt.f64 	%p197, %fd322, %fd324;
	selp.f64 	%fd326, %fd324, %fd322, %p197;
	selp.f64 	%fd380, %fd326, %fd322, %p196;
	bra.uni 	$L__BB5_74;
$L__BB5_23:
	mov.u32 	%r13, %tid.x;
	shl.b32 	%r263, %r13, 2;
	mul.wide.u32 	%rd127, %r263, 8;
	add.s64 	%rd117, %rd16, %rd127;
	// begin inline asm
	ld.global.nc.v2.u64 {%rd115, %rd116}, [%rd117];
	// end inline asm
	add.s64 	%rd120, %rd117, 16;
	// begin inline asm
	ld.global.nc.v2.u64 {%rd118, %rd119}, [%rd120];
	// end inline asm
	mov.b64 	%fd206, %rd115;
	mov.b64 	%fd207, %rd116;
	mov.b64 	%fd208, %rd118;
	mov.b64 	%fd209, %rd119;
	add.s64 	%rd123, %rd117, 8192;
	// begin inline asm
	ld.global.nc.v2.u64 {%rd121, %rd122}, [%rd123];
	// end inline asm
	add.s64 	%rd126, %rd117, 8208;
	// begin inline asm
	ld.global.nc.v2.u64 {%rd124, %rd125}, [%rd126];
	// end inline asm
	mov.b64 	%fd210, %rd121;
	mov.b64 	%fd211, %rd122;
	mov.b64 	%fd212, %rd124;
	mov.b64 	%fd213, %rd125;
	setp.lt.f64 	%p111, %fd206, %fd207;
	selp.f64 	%fd214, %fd207, %fd206, %p111;
	setp.lt.f64 	%p112, %fd214, %fd208;
	selp.f64 	%fd215, %fd208, %fd214, %p112;
	setp.lt.f64 	%p113, %fd215, %fd209;
	selp.f64 	%fd216, %fd209, %fd215, %p113;
	setp.lt.f64 	%p114, %fd216, %fd210;
	selp.f64 	%fd217, %fd210, %fd216, %p114;
	setp.lt.f64 	%p115, %fd217, %fd211;
	selp.f64 	%fd218, %fd211, %fd217, %p115;
	setp.lt.f64 	%p116, %fd218, %fd212;
	selp.f64 	%fd219, %fd212, %fd218, %p116;
	setp.lt.f64 	%p117, %fd219, %fd213;
	selp.f64 	%fd366, %fd213, %fd219, %p117;
	add.s32 	%r14, %r69, -2048;
	setp.lt.u32 	%p118, %r14, 2048;
	mov.b32 	%r462, 2048;
	@%p118 bra 	$L__BB5_27;
	mov.b32 	%r462, 2048;
$L__BB5_25:
	mul.wide.u32 	%rd140, %r462, 8;
	add.s64 	%rd130, %rd117, %rd140;
	// begin inline asm
	ld.global.nc.v2.u64 {%rd128, %rd129}, [%rd130];
	// end inline asm
	add.s64 	%rd133, %rd130, 16;
	// begin inline asm
	ld.global.nc.v2.u64 {%rd131, %rd132}, [%rd133];
	// end inline asm
	mov.b64 	%fd220, %rd128;
	mov.b64 	%fd221, %rd129;
	mov.b64 	%fd222, %rd131;
	mov.b64 	%fd223, %rd132;
	add.s64 	%rd136, %rd130, 8192;
	// begin inline asm
	ld.global.nc.v2.u64 {%rd134, %rd135}, [%rd136];
	// end inline asm
	add.s64 	%rd139, %rd130, 8208;
	// begin inline asm
	ld.global.nc.v2.u64 {%rd137, %rd138}, [%rd139];
	// end inline asm
	mov.b64 	%fd224, %rd134;
	mov.b64 	%fd225, %rd135;
	mov.b64 	%fd226, %rd137;
	mov.b64 	%fd227, %rd138;
	setp.lt.f64 	%p119, %fd366, %fd220;
	selp.f64 	%fd228, %fd220, %fd366, %p119;
	setp.lt.f64 	%p120, %fd228, %fd221;
	selp.f64 	%fd229, %fd221, %fd228, %p120;
	setp.lt.f64 	%p121, %fd229, %fd222;
	selp.f64 	%fd230, %fd222, %fd229, %p121;
	setp.lt.f64 	%p122, %fd230, %fd223;
	selp.f64 	%fd231, %fd223, %fd230, %p122;
	setp.lt.f64 	%p123, %fd231, %fd224;
	selp.f64 	%fd232, %fd224, %fd231, %p123;
	setp.lt.f64 	%p124, %fd232, %fd225;
	selp.f64 	%fd233, %fd225, %fd232, %p124;
	setp.lt.f64 	%p125, %fd233, %fd226;
	selp.f64 	%fd234, %fd226, %fd233, %p125;
	setp.lt.f64 	%p126, %fd234, %fd227;
	selp.f64 	%fd366, %fd227, %fd234, %p126;
	sub.s32 	%r265, %r69, %r462;
	setp.lt.u32 	%p127, %r265, 2048;
	@%p127 bra 	$L__BB5_35;
	add.s32 	%r462, %r462, 2048;
	setp.le.u32 	%p128, %r462, %r14;
	@%p128 bra 	$L__BB5_25;
$L__BB5_27:
	setp.le.u32 	%p129, %r69, %r462;
	@%p129 bra 	$L__BB5_35;
	sub.s32 	%r18, %r69, %r462;
	setp.ge.s32 	%p130, %r13, %r18;
	@%p130 bra 	$L__BB5_35;
	not.b32 	%r266, %r13;
	add.s32 	%r267, %r69, %r266;
	sub.s32 	%r19, %r267, %r462;
	and.b32  	%r268, %r19, 768;
	setp.eq.s32 	%p131, %r268, 768;
	mov.u32 	%r466, %r13;
	@%p131 bra 	$L__BB5_32;
	add.s32 	%r464, %r13, %r462;
	shr.u32 	%r269, %r19, 8;
	add.s32 	%r270, %r269, 1;
	and.b32  	%r271, %r270, 3;
	neg.s32 	%r463, %r271;
	mov.u32 	%r466, %r13;
$L__BB5_31:
	.pragma "nounroll";
	mul.wide.u32 	%rd143, %r464, 8;
	add.s64 	%rd142, %rd16, %rd143;
	// begin inline asm
	ld.global.nc.u64 %rd141, [%rd142];
	// end inline asm
	mov.b64 	%fd236, %rd141;
	setp.lt.f64 	%p132, %fd366, %fd236;
	selp.f64 	%fd366, %fd236, %fd366, %p132;
	add.s32 	%r466, %r466, 256;
	add.s32 	%r464, %r464, 256;
	add.s32 	%r463, %r463, 1;
	setp.ne.s32 	%p133, %r463, 0;
	@%p133 bra 	$L__BB5_31;
$L__BB5_32:
	setp.lt.u32 	%p134, %r19, 768;
	@%p134 bra 	$L__BB5_35;
	add.s32 	%r468, %r466, 512;
	add.s32 	%r467, %r466, %r462;
$L__BB5_34:
	mul.wide.u32 	%rd152, %r467, 8;
	add.s64 	%rd145, %rd16, %rd152;
	// begin inline asm
	ld.global.nc.u64 %rd144, [%rd145];
	// end inline asm
	mov.b64 	%fd237, %rd144;
	setp.lt.f64 	%p135, %fd366, %fd237;
	selp.f64 	%fd238, %fd237, %fd366, %p135;
	add.s32 	%r272, %r467, 256;
	mul.wide.u32 	%rd153, %r272, 8;
	add.s64 	%rd147, %rd16, %rd153;
	// begin inline asm
	ld.global.nc.u64 %rd146, [%rd147];
	// end inline asm
	mov.b64 	%fd239, %rd146;
	setp.lt.f64 	%p136, %fd238, %fd239;
	selp.f64 	%fd240, %fd239, %fd238, %p136;
	add.s32 	%r273, %r467, 512;
	mul.wide.u32 	%rd154, %r273, 8;
	add.s64 	%rd149, %rd16, %rd154;
	// begin inline asm
	ld.global.nc.u64 %rd148, [%rd149];
	// end inline asm
	mov.b64 	%fd241, %rd148;
	setp.lt.f64 	%p137, %fd240, %fd241;
	selp.f64 	%fd242, %fd241, %fd240, %p137;
	add.s32 	%r274, %r467, 768;
	mul.wide.u32 	%rd155, %r274, 8;
	add.s64 	%rd151, %rd16, %rd155;
	// begin inline asm
	ld.global.nc.u64 %rd150, [%rd151];
	// end inline asm
	mov.b64 	%fd243, %rd150;
	setp.lt.f64 	%p138, %fd242, %fd243;
	selp.f64 	%fd366, %fd243, %fd242, %p138;
	add.s32 	%r33, %r468, 1024;
	add.s32 	%r275, %r468, 512;
	add.s32 	%r467, %r467, 1024;
	setp.lt.s32 	%p139, %r275, %r18;
	mov.u32 	%r468, %r33;
	@%p139 bra 	$L__BB5_34;
$L__BB5_35:
	// begin inline asm
	mov.u32 %r276, %laneid;
	// end inline asm
	mov.b64 	%rd156, %fd366;
	mov.b64 	{%r278, %r283}, %rd156;
	mov.b32 	%r284, 1;
	mov.b32 	%r325, 31;
	mov.b32 	%r326, -1;
	// begin inline asm
	shfl.sync.down.b32 %r277, %r278, %r284, %r325, %r326;
	// end inline asm
	// begin inline asm
	shfl.sync.down.b32 %r282, %r283, %r284, %r325, %r326;
	// end inline asm
	mov.b64 	%rd157, {%r277, %r282};
	mov.b64 	%fd244, %rd157;
	setp.gt.s32 	%p140, %r276, 30;
	setp.lt.f64 	%p141, %fd366, %fd244;
	selp.f64 	%fd245, %fd244, %fd366, %p141;
	selp.f64 	%fd246, %fd366, %fd245, %p140;
	mov.b64 	%rd158, %fd246;
	mov.b64 	{%r288, %r293}, %rd158;
	mov.b32 	%r294, 2;
	// begin inline asm
	shfl.sync.down.b32 %r287, %r288, %r294, %r325, %r326;
	// end inline asm
	// begin inline asm
	shfl.sync.down.b32 %r292, %r293, %r294, %r325, %r326;
	// end inline asm
	mov.b64 	%rd159, {%r287, %r292};
	mov.b64 	%fd247, %rd159;
	setp.gt.s32 	%p142, %r276, 29;
	setp.lt.f64 	%p143, %fd246, %fd247;
	selp.f64 	%fd248, %fd247, %fd246, %p143;
	selp.f64 	%fd249, %fd246, %fd248, %p142;
	mov.b64 	%rd160, %fd249;
	mov.b64 	{%r298, %r303}, %rd160;
	mov.b32 	%r304, 4;
	// begin inline asm
	shfl.sync.down.b32 %r297, %r298, %r304, %r325, %r326;
	// end inline asm
	// begin inline asm
	shfl.sync.down.b32 %r302, %r303, %r304, %r325, %r326;
	// end inline asm
	mov.b64 	%rd161, {%r297, %r302};
	mov.b64 	%fd250, %rd161;
	setp.gt.s32 	%p144, %r276, 27;
	setp.lt.f64 	%p145, %fd249, %fd250;
	selp.f64 	%fd251, %fd250, %fd249, %p145;
	selp.f64 	%fd252, %fd249, %fd251, %p144;
	mov.b64 	%rd162, %fd252;
	mov.b64 	{%r308, %r313}, %rd162;
	mov.b32 	%r314, 8;
	// begin inline asm
	shfl.sync.down.b32 %r307, %r308, %r314, %r325, %r326;
	// end inline asm
	// begin inline asm
	shfl.sync.down.b32 %r312, %r313, %r314, %r325, %r326;
	// end inline asm
	mov.b64 	%rd163, {%r307, %r312};
	mov.b64 	%fd253, %rd163;
	setp.gt.s32 	%p146, %r276, 23;
	setp.lt.f64 	%p147, %fd252, %fd253;
	selp.f64 	%fd254, %fd253, %fd252, %p147;
	selp.f64 	%fd255, %fd252, %fd254, %p146;
	mov.b64 	%rd164, %fd255;
	mov.b64 	{%r318, %r323}, %rd164;
	mov.b32 	%r324, 16;
	// begin inline asm
	shfl.sync.down.b32 %r317, %r318, %r324, %r325, %r326;
	// end inline asm
	// begin inline asm
	shfl.sync.down.b32 %r322, %r323, %r324, %r325, %r326;
	// end inline asm
	mov.b64 	%rd165, {%r317, %r322};
	mov.b64 	%fd256, %rd165;
	setp.gt.s32 	%p148, %r276, 15;
	setp.lt.f64 	%p149, %fd255, %fd256;
	selp.f64 	%fd26, %fd256, %fd255, %p149;
	selp.f64 	%fd380, %fd255, %fd26, %p148;
	setp.ne.s32 	%p150, %r276, 0;
	@%p150 bra 	$L__BB5_37;
	shr.u32 	%r327, %r13, 2;
	and.b32  	%r328, %r327, 248;
	mov.u32 	%r329, _ZZN3cub18CUB_300001_SM_10006detail6reduce28DeviceReduceSingleTileKernelINS2_10policy_hubIdjN4cuda3__47maximumIvEEE10Policy1000EPdSB_jS8_ddNS5_3std3__410__identityEEEvT0_T1_T2_T3_T4_T6_E12temp_storage;
	add.s32 	%r330, %r329, %r328;
	st.shared.f64 	[%r330+8], %fd26;
$L__BB5_37:
	bar.sync 	0;
	setp.ne.s32 	%p151, %r13, 0;
	@%p151 bra 	$L__BB5_74;
	ld.shared.f64 	%fd257, [_ZZN3cub18CUB_300001_SM_10006detail6reduce28DeviceReduceSingleTileKernelINS2_10policy_hubIdjN4cuda3__47maximumIvEEE10Policy1000EPdSB_jS8_ddNS5_3std3__410__identityEEEvT0_T1_T2_T3_T4_T6_E12temp_storage+16];
	setp.lt.f64 	%p152, %fd380, %fd257;
	selp.f64 	%fd258, %fd257, %fd380, %p152;
	ld.shared.f64 	%fd259, [_ZZN3cub18CUB_300001_SM_10006detail6reduce28DeviceReduceSingleTileKernelINS2_10policy_hubIdjN4cuda3__47maximumIvEEE10Policy1000EPdSB_jS8_ddNS5_3std3__410__identityEEEvT0_T1_T2_T3_T4_T6_E12temp_storage+24];
	setp.lt.f64 	%p153, %fd258, %fd259;
	selp.f64 	%fd260, %fd259, %fd258, %p153;
	ld.shared.f64 	%fd261, [_ZZN3cub18CUB_300001_SM_10006detail6reduce28DeviceReduceSingleTileKernelINS2_10policy_hubIdjN4cuda3__47maximumIvEEE10Policy1000EPdSB_jS8_ddNS5_3std3__410__identityEEEvT0_T1_T2_T3_T4_T6_E12temp_storage+32];
	setp.lt.f64 	%p154, %fd260, %fd261;
	selp.f64 	%fd262, %fd261, %fd260, %p154;
	ld.shared.f64 	%fd263, [_ZZN3cub18CUB_300001_SM_10006detail6reduce28DeviceReduceSingleTileKernelINS2_10policy_hubIdjN4cuda3__47maximumIvEEE10Policy1000EPdSB_jS8_ddNS5_3std3__410__identityEEEvT0_T1_T2_T3_T4_T6_E12temp_storage+40];
	setp.lt.f64 	%p155, %fd262, %fd263;
	selp.f64 	%fd264, %fd263, %fd262, %p155;
	ld.shared.f64 	%fd265, [_ZZN3cub18CUB_300001_SM_10006detail6reduce28DeviceReduceSingleTileKernelINS2_10policy_hubIdjN4cuda3__47maximumIvEEE10Policy1000EPdSB_jS8_ddNS5_3std3__410__identityEEEvT0_T1_T2_T3_T4_T6_E12temp_storage+48];
	setp.lt.f64 	%p156, %fd264, %fd265;
	selp.f64 	%fd266, %fd265, %fd264, %p156;
	ld.shared.f64 	%fd267, [_ZZN3cub18CUB_300001_SM_10006detail6reduce28DeviceReduceSingleTileKernelINS2_10policy_hubIdjN4cuda3__47maximumIvEEE10Policy1000EPdSB_jS8_ddNS5_3std3__410__identityEEEvT0_T1_T2_T3_T4_T6_E12temp_storage+56];
	setp.lt.f64 	%p157, %fd266, %fd267;
	selp.f64 	%fd268, %fd267, %fd266, %p157;
	ld.shared.f64 	%fd269, [_ZZN3cub18CUB_300001_SM_10006detail6reduce28DeviceReduceSingleTileKernelINS2_10policy_hubIdjN4cuda3__47maximumIvEEE10Policy1000EPdSB_jS8_ddNS5_3std3__410__identityEEEvT0_T1_T2_T3_T4_T6_E12temp_storage+64];
	setp.lt.f64 	%p158, %fd268, %fd269;
	selp.f64 	%fd380, %fd269, %fd268, %p158;
	bra.uni 	$L__BB5_74;
$L__BB5_39:
	setp.gt.u32 	%p3, %r69, 2047;
	@%p3 bra 	$L__BB5_58;
	mov.u32 	%r35, %tid.x;
	setp.ge.u32 	%p52, %r35, %r69;
	mov.f64 	%fd372, 0d0000000000000000;
	mov.u32 	%r472, %r35;
	@%p52 bra 	$L__BB5_42;
	mul.wide.u32 	%rd82, %r35, 8;
	add.s64 	%rd81, %rd16, %rd82;
	// begin inline asm
	ld.global.nc.u64 %rd80, [%rd81];
	// end inline asm
	mov.b64 	%fd372, %rd80;
	add.s32 	%r472, %r35, 256;
$L__BB5_42:
	setp.ge.u32 	%p53, %r472, %r69;
	@%p53 bra 	$L__BB5_49;
	not.b32 	%r139, %r472;
	add.s32 	%r38, %r69, %r139;
	and.b32  	%r140, %r38, 768;
	setp.eq.s32 	%p54, %r140, 768;
	@%p54 bra 	$L__BB5_46;
	mul.wide.u32 	%rd83, %r472, 8;
	add.s64 	%rd203, %rd16, %rd83;
	shr.u32 	%r141, %r38, 8;
	add.s32 	%r142, %r141, 1;
	and.b32  	%r143, %r142, 3;
	neg.s32 	%r470, %r143;
$L__BB5_45:
	.pragma "nounroll";
	// begin inline asm
	ld.global.nc.u64 %rd84, [%rd203];
	// end inline asm
	mov.b64 	%fd125, %rd84;
	setp.lt.f64 	%p55, %fd372, %fd125;
	selp.f64 	%fd372, %fd125, %fd372, %p55;
	add.s32 	%r472, %r472, 256;
	add.s64 	%rd203, %rd203, 2048;
	add.s32 	%r470, %r470, 1;
	setp.ne.s32 	%p56, %r470, 0;
	@%p56 bra 	$L__BB5_45;
$L__BB5_46:
	setp.lt.u32 	%p57, %r38, 768;
	@%p57 bra 	$L__BB5_49;
	mul.wide.u32 	%rd86, %r472, 8;
	add.s64 	%rd204, %rd16, %rd86;
$L__BB5_48:
	// begin inline asm
	ld.global.nc.u64 %rd87, [%rd204];
	// end inline asm
	mov.b64 	%fd126, %rd87;
	setp.lt.f64 	%p58, %fd372, %fd126;
	selp.f64 	%fd127, %fd126, %fd372, %p58;
	add.s64 	%rd90, %rd204, 2048;
	// begin inline asm
	ld.global.nc.u64 %rd89, [%rd90];
	// end inline asm
	mov.b64 	%fd128, %rd89;
	setp.lt.f64 	%p59, %fd127, %fd128;
	selp.f64 	%fd129, %fd128, %fd127, %p59;
	add.s64 	%rd92, %rd204, 4096;
	// begin inline asm
	ld.global.nc.u64 %rd91, [%rd92];
	// end inline asm
	mov.b64 	%fd130, %rd91;
	setp.lt.f64 	%p60, %fd129, %fd130;
	selp.f64 	%fd131, %fd130, %fd129, %p60;
	add.s64 	%rd94, %rd204, 6144;
	// begin inline asm
	ld.global.nc.u64 %rd93, [%rd94];
	// end inline asm
	mov.b64 	%fd132, %rd93;
	setp.lt.f64 	%p61, %fd131, %fd132;
	selp.f64 	%fd372, %fd132, %fd131, %p61;
	add.s32 	%r472, %r472, 1024;
	add.s64 	%rd204, %rd204, 8192;
	setp.lt.s32 	%p62, %r472, %r69;
	@%p62 bra 	$L__BB5_48;
$L__BB5_49:
	setp.lt.u32 	%p63, %r69, 256;
	@%p63 bra 	$L__BB5_54;
	// begin inline asm
	mov.u32 %r207, %laneid;
	// end inline asm
	mov.b64 	%rd105, %fd372;
	mov.b64 	{%r209, %r214}, %rd105;
	mov.b32 	%r215, 1;
	mov.b32 	%r256, 31;
	mov.b32 	%r257, -1;
	// begin inline asm
	shfl.sync.down.b32 %r208, %r209, %r215, %r256, %r257;
	// end inline asm
	// begin inline asm
	shfl.sync.down.b32 %r213, %r214, %r215, %r256, %r257;
	// end inline asm
	mov.b64 	%rd106, {%r208, %r213};
	mov.b64 	%fd180, %rd106;
	setp.gt.s32 	%p91, %r207, 30;
	setp.lt.f64 	%p92, %fd372, %fd180;
	selp.f64 	%fd181, %fd180, %fd372, %p92;
	selp.f64 	%fd182, %fd372, %fd181, %p91;
	mov.b64 	%rd107, %fd182;
	mov.b64 	{%r219, %r224}, %rd107;
	mov.b32 	%r225, 2;
	// begin inline asm
	shfl.sync.down.b32 %r218, %r219, %r225, %r256, %r257;
	// end inline asm
	// begin inline asm
	shfl.sync.down.b32 %r223, %r224, %r225, %r256, %r257;
	// end inline asm
	mov.b64 	%rd108, {%r218, %r223};
	mov.b64 	%fd183, %rd108;
	setp.gt.s32 	%p93, %r207, 29;
	setp.lt.f64 	%p94, %fd182, %fd183;
	selp.f64 	%fd184, %fd183, %fd182, %p94;
	selp.f64 	%fd185, %fd182, %fd184, %p93;
	mov.b64 	%rd109, %fd185;
	mov.b64 	{%r229, %r234}, %rd109;
	mov.b32 	%r235, 4;
	// begin inline asm
	shfl.sync.down.b32 %r228, %r229, %r235, %r256, %r257;
	// end inline asm
	// begin inline asm
	shfl.sync.down.b32 %r233, %r234, %r235, %r256, %r257;
	// end inline asm
	mov.b64 	%rd110, {%r228, %r233};
	mov.b64 	%fd186, %rd110;
	setp.gt.s32 	%p95, %r207, 27;
	setp.lt.f64 	%p96, %fd185, %fd186;
	selp.f64 	%fd187, %fd186, %fd185, %p96;
	selp.f64 	%fd188, %fd185, %fd187, %p95;
	mov.b64 	%rd111, %fd188;
	mov.b64 	{%r239, %r244}, %rd111;
	mov.b32 	%r245, 8;
	// begin inline asm
	shfl.sync.down.b32 %r238, %r239, %r245, %r256, %r257;
	// end inline asm
	// begin inline asm
	shfl.sync.down.b32 %r243, %r244, %r245, %r256, %r257;
	// end inline asm
	mov.b64 	%rd112, {%r238, %r243};
	mov.b64 	%fd189, %rd112;
	setp.gt.s32 	%p97, %r207, 23;
	setp.lt.f64 	%p98, %fd188, %fd189;
	selp.f64 	%fd190, %fd189, %fd188, %p98;
	selp.f64 	%fd191, %fd188, %fd190, %p97;
	mov.b64 	%rd113, %fd191;
	mov.b64 	{%r249, %r254}, %rd113;
	mov.b32 	%r255, 16;
	// begin inline asm
	shfl.sync.down.b32 %r248, %r249, %r255, %r256, %r257;
	// end inline asm
	// begin inline asm
	shfl.sync.down.b32 %r253, %r254, %r255, %r256, %r257;
	// end inline asm
	mov.b64 	%rd114, {%r248, %r253};
	mov.b64 	%fd192, %rd114;
	setp.gt.s32 	%p99, %r207, 15;
	setp.lt.f64 	%p100, %fd191, %fd192;
	selp.f64 	%fd38, %fd192, %fd191, %p100;
	selp.f64 	%fd380, %fd191, %fd38, %p99;
	setp.ne.s32 	%p101, %r207, 0;
	@%p101 bra 	$L__BB5_52;
	shr.u32 	%r258, %r35, 2;
	and.b32  	%r259, %r258, 248;
	mov.u32 	%r260, _ZZN3cub18CUB_300001_SM_10006detail6reduce28DeviceReduceSingleTileKernelINS2_10policy_hubIdjN4cuda3__47maximumIvEEE10Policy1000EPdSB_jS8_ddNS5_3std3__410__identityEEEvT0_T1_T2_T3_T4_T6_E12temp_storage;
	add.s32 	%r261, %r260, %r259;
	st.shared.f64 	[%r261+8], %fd38;
$L__BB5_52:
	bar.sync 	0;
	setp.ne.s32 	%p102, %r35, 0;
	@%p102 bra 	$L__BB5_74;
	ld.shared.f64 	%fd193, [_ZZN3cub18CUB_300001_SM_10006detail6reduce28DeviceReduceSingleTileKernelINS2_10policy_hubIdjN4cuda3__47maximumIvEEE10Policy1000EPdSB_jS8_ddNS5_3std3__410__identityEEEvT0_T1_T2_T3_T4_T6_E12temp_storage+16];
	setp.lt.f64 	%p103, %fd380, %fd193;
	selp.f64 	%fd194, %fd193, %fd380, %p103;
	ld.shared.f64 	%fd195, [_ZZN3cub18CUB_300001_SM_10006detail6reduce28DeviceReduceSingleTileKernelINS2_10policy_hubIdjN4cuda3__47maximumIvEEE10Policy1000EPdSB_jS8_ddNS5_3std3__410__identityEEEvT0_T1_T2_T3_T4_T6_E12temp_storage+24];
	setp.lt.f64 	%p104, %fd194, %fd195;
	selp.f64 	%fd196, %fd195, %fd194, %p104;
	ld.shared.f64 	%fd197, [_ZZN3cub18CUB_300001_SM_10006detail6reduce28DeviceReduceSingleTileKernelINS2_10policy_hubIdjN4cuda3__47maximumIvEEE10Policy1000EPdSB_jS8_ddNS5_3std3__410__identityEEEvT0_T1_T2_T3_T4_T6_E12temp_storage+32];
	setp.lt.f64 	%p105, %fd196, %fd197;
	selp.f64 	%fd198, %fd197, %fd196, %p105;
	ld.shared.f64 	%fd199, [_ZZN3cub18CUB_300001_SM_10006detail6reduce28DeviceReduceSingleTileKernelINS2_10policy_hubIdjN4cuda3__47maximumIvEEE10Policy1000EPdSB_jS8_ddNS5_3std3__410__identityEEEvT0_T1_T2_T3_T4_T6_E12temp_storage+40];
	setp.lt.f64 	%p106, %fd198, %fd199;
	selp.f64 	%fd200, %fd199, %fd198, %p106;
	ld.shared.f64 	%fd201, [_ZZN3cub18CUB_300001_SM_10006detail6reduce28DeviceReduceSingleTileKernelINS2_10policy_hubIdjN4cuda3__47maximumIvEEE10Policy1000EPdSB_jS8_ddNS5_3std3__410__identityEEEvT0_T1_T2_T3_T4_T6_E12temp_storage+48];
	setp.lt.f64 	%p107, %fd200, %fd201;
	selp.f64 	%fd202, %fd201, %fd200, %p107;
	ld.shared.f64 	%fd203, [_ZZN3cub18CUB_300001_SM_10006detail6reduce28DeviceReduceSingleTileKernelINS2_10policy_hubIdjN4cuda3__47maximumIvEEE10Policy1000EPdSB_jS8_ddNS5_3std3__410__identityEEEvT0_T1_T2_T3_T4_T6_E12temp_storage+56];
	setp.lt.f64 	%p108, %fd202, %fd203;
	selp.f64 	%fd204, %fd203, %fd202, %p108;
	ld.shared.f64 	%fd205, [_ZZN3cub18CUB_300001_SM_10006detail6reduce28DeviceReduceSingleTileKernelINS2_10policy_hubIdjN4cuda3__47maximumIvEEE10Policy1000EPdSB_jS8_ddNS5_3std3__410__identityEEEvT0_T1_T2_T3_T4_T6_E12temp_storage+64];
	setp.lt.f64 	%p109, %fd204, %fd205;
	selp.f64 	%fd380, %fd205, %fd204, %p109;
	bra.uni 	$L__BB5_74;
$L__BB5_54:
	// begin inline asm
	mov.u32 %r144, %laneid;
	// end inline asm
	and.b32  	%r195, %r35, 992;
	add.s32 	%r196, %r195, 32;
	setp.gt.u32 	%p64, %r196, %r69;
	not.b32 	%r197, %r195;
	add.s32 	%r198, %r69, %r197;
	selp.b32 	%r193, %r198, 31, %p64;
	mov.b64 	%rd95, %fd372;
	mov.b64 	{%r146, %r151}, %rd95;
	mov.b32 	%r152, 1;
	mov.b32 	%r194, -1;
	// begin inline asm
	shfl.sync.down.b32 %r145, %r146, %r152, %r193, %r194;
	// end inline asm
	// begin inline asm
	shfl.sync.down.b32 %r150, %r151, %r152, %r193, %r194;
	// end inline asm
	mov.b64 	%rd96, {%r145, %r150};
	mov.b64 	%fd133, %rd96;
	setp.lt.s32 	%p65, %r144, %r193;
	setp.lt.f64 	%p66, %fd372, %fd133;
	selp.f64 	%fd134, %fd133, %fd372, %p66;
	selp.f64 	%fd135, %fd134, %fd372, %p65;
	mov.b64 	%rd97, %fd135;
	mov.b64 	{%r156, %r161}, %rd97;
	mov.b32 	%r162, 2;
	// begin inline asm
	shfl.sync.down.b32 %r155, %r156, %r162, %r193, %r194;
	// end inline asm
	// begin inline asm
	shfl.sync.down.b32 %r160, %r161, %r162, %r193, %r194;
	// end inline asm
	mov.b64 	%rd98, {%r155, %r160};
	mov.b64 	%fd136, %rd98;
	add.s32 	%r199, %r144, 2;
	setp.gt.s32 	%p67, %r199, %r193;
	setp.lt.f64 	%p68, %fd135, %fd136;
	selp.f64 	%fd137, %fd136, %fd135, %p68;
	selp.f64 	%fd138, %fd135, %fd137, %p67;
	mov.b64 	%rd99, %fd138;
	mov.b64 	{%r166, %r171}, %rd99;
	mov.b32 	%r172, 4;
	// begin inline asm
	shfl.sync.down.b32 %r165, %r166, %r172, %r193, %r194;
	// end inline asm
	// begin inline asm
	shfl.sync.down.b32 %r170, %r171, %r172, %r193, %r194;
	// end inline asm
	mov.b64 	%rd100, {%r165, %r170};
	mov.b64 	%fd139, %rd100;
	add.s32 	%r200, %r144, 4;
	setp.gt.s32 	%p69, %r200, %r193;
	setp.lt.f64 	%p70, %fd138, %fd139;
	selp.f64 	%fd140, %fd139, %fd138, %p70;
	selp.f64 	%fd141, %fd138, %fd140, %p69;
	mov.b64 	%rd101, %fd141;
	mov.b64 	{%r176, %r181}, %rd101;
	mov.b32 	%r182, 8;
	// begin inline asm
	shfl.sync.down.b32 %r175, %r176, %r182, %r193, %r194;
	// end inline asm
	// begin inline asm
	shfl.sync.down.b32 %r180, %r181, %r182, %r193, %r194;
	// end inline asm
	mov.b64 	%rd102, {%r175, %r180};
	mov.b64 	%fd142, %rd102;
	add.s32 	%r201, %r144, 8;
	setp.gt.s32 	%p71, %r201, %r193;
	setp.lt.f64 	%p72, %fd141, %fd142;
	selp.f64 	%fd143, %fd142, %fd141, %p72;
	selp.f64 	%fd144, %fd141, %fd143, %p71;
	mov.b64 	%rd103, %fd144;
	mov.b64 	{%r186, %r191}, %rd103;
	mov.b32 	%r192, 16;
	// begin inline asm
	shfl.sync.down.b32 %r185, %r186, %r192, %r193, %r194;
	// end inline asm
	// begin inline asm
	shfl.sync.down.b32 %r190, %r191, %r192, %r193, %r194;
	// end inline asm
	mov.b64 	%rd104, {%r185, %r190};
	mov.b64 	%fd145, %rd104;
	add.s32 	%r202, %r144, 16;
	setp.gt.s32 	%p73, %r202, %r193;
	setp.lt.f64 	%p74, %fd144, %fd145;
	selp.f64 	%fd146, %fd145, %fd144, %p74;
	selp.f64 	%fd380, %fd144, %fd146, %p73;
	setp.ne.s32 	%p75, %r144, 0;
	@%p75 bra 	$L__BB5_56;
	shr.u32 	%r203, %r35, 2;
	and.b32  	%r204, %r203, 248;
	mov.u32 	%r205, _ZZN3cub18CUB_300001_SM_10006detail6reduce28DeviceReduceSingleTileKernelINS2_10policy_hubIdjN4cuda3__47maximumIvEEE10Policy1000EPdSB_jS8_ddNS5_3std3__410__identityEEEvT0_T1_T2_T3_T4_T6_E12temp_storage;
	add.s32 	%r206, %r205, %r204;
	st.shared.f64 	[%r206+8], %fd380;
$L__BB5_56:
	bar.sync 	0;
	setp.ne.s32 	%p76, %r35, 0;
	@%p76 bra 	$L__BB5_74;
	setp.gt.u32 	%p77, %r69, 32;
	ld.shared.f64 	%fd147, [_ZZN3cub18CUB_300001_SM_10006detail6reduce28DeviceReduceSingleTileKernelINS2_10policy_hubIdjN4cuda3__47maximumIvEEE10Policy1000EPdSB_jS8_ddNS5_3std3__410__identityEEEvT0_T1_T2_T3_T4_T6_E12temp_storage+16];
	setp.lt.f64 	%p78, %fd380, %fd147;
	selp.f64 	%fd149, %fd147, %fd380, %p78;
	selp.f64 	%fd150, %fd149, %fd380, %p77;
	setp.gt.u32 	%p79, %r69, 64;
	ld.shared.f64 	%fd152, [_ZZN3cub18CUB_300001_SM_10006detail6reduce28DeviceReduceSingleTileKernelINS2_10policy_hubIdjN4cuda3__47maximumIvEEE10Policy1000EPdSB_jS8_ddNS5_3std3__410__identityEEEvT0_T1_T2_T3_T4_T6_E12temp_storage+24];
	setp.lt.f64 	%p80, %fd150, %fd152;
	selp.f64 	%fd154, %fd152, %fd150, %p80;
	selp.f64 	%fd155, %fd154, %fd150, %p79;
	setp.gt.u32 	%p81, %r69, 96;
	ld.shared.f64 	%fd157, [_ZZN3cub18CUB_300001_SM_10006detail6reduce28DeviceReduceSingleTileKernelINS2_10policy_hubIdjN4cuda3__47maximumIvEEE10Policy1000EPdSB_jS8_ddNS5_3std3__410__identityEEEvT0_T1_T2_T3_T4_T6_E12temp_storage+32];
	setp.lt.f64 	%p82, %fd155, %fd157;
	selp.f64 	%fd159, %fd157, %fd155, %p82;
	selp.f64 	%fd160, %fd159, %fd155, %p81;
	setp.gt.u32 	%p83, %r69, 128;
	ld.shared.f64 	%fd162, [_ZZN3cub18CUB_300001_SM_10006detail6reduce28DeviceReduceSingleTileKernelINS2_10policy_hubIdjN4cuda3__47maximumIvEEE10Policy1000EPdSB_jS8_ddNS5_3std3__410__identityEEEvT0_T1_T2_T3_T4_T6_E12temp_storage+40];
	setp.lt.f64 	%p84, %fd160, %fd162;
	selp.f64 	%fd164, %fd162, %fd160, %p84;
	selp.f64 	%fd165, %fd164, %fd160, %p83;
	setp.gt.u32 	%p85, %r69, 160;
	ld.shared.f64 	%fd167, [_ZZN3cub18CUB_300001_SM_10006detail6reduce28DeviceReduceSingleTileKernelINS2_10policy_hubIdjN4cuda3__47maximumIvEEE10Policy1000EPdSB_jS8_ddNS5_3std3__410__identityEEEvT0_T1_T2_T3_T4_T6_E12temp_storage+48];
	setp.lt.f64 	%p86, %fd165, %fd167;
	selp.f64 	%fd169, %fd167, %fd165, %p86;
	selp.f64 	%fd170, %fd169, %fd165, %p85;
	setp.gt.u32 	%p87, %r69, 192;
	ld.shared.f64 	%fd172, [_ZZN3cub18CUB_300001_SM_10006detail6reduce28DeviceReduceSingleTileKernelINS2_10policy_hubIdjN4cuda3__47maximumIvEEE10Policy1000EPdSB_jS8_ddNS5_3std3__410__identityEEEvT0_T1_T2_T3_T4_T6_E12temp_storage+56];
	setp.lt.f64 	%p88, %fd170, %fd172;
	selp.f64 	%fd174, %fd172, %fd170, %p88;
	selp.f64 	%fd175, %fd174, %fd170, %p87;
	setp.gt.u32 	%p89, %r69, 224;
	ld.shared.f64 	%fd177, [_ZZN3cub18CUB_300001_SM_10006detail6reduce28DeviceReduceSingleTileKernelINS2_10policy_hubIdjN4cuda3__47maximumIvEEE10Policy1000EPdSB_jS8_ddNS5_3std3__410__identityEEEvT0_T1_T2_T3_T4_T6_E12temp_storage+64];
	setp.lt.f64 	%p90, %fd175, %fd177;
	selp.f64 	%fd179, %fd177, %fd175, %p90;
	selp.f64 	%fd380, %fd179, %fd175, %p89;
	bra.uni 	$L__BB5_74;
$L__BB5_58:
	mov.u32 	%r47, %tid.x;
	mul.wide.u32 	%rd35, %r47, 8;
	add.s64 	%rd20, %rd16, %rd35;
	// begin inline asm
	ld.global.nc.u64 %rd19, [%rd20];
	// end inline asm
	mov.b64 	%fd59, %rd19;
	add.s64 	%rd22, %rd20, 2048;
	// begin inline asm
	ld.global.nc.u64 %rd21, [%rd22];
	// end inline asm
	mov.b64 	%fd60, %rd21;
	add.s64 	%rd24, %rd20, 4096;
	// begin inline asm
	ld.global.nc.u64 %rd23, [%rd24];
	// end inline asm
	mov.b64 	%fd61, %rd23;
	add.s64 	%rd26, %rd20, 6144;
	// begin inline asm
	ld.global.nc.u64 %rd25, [%rd26];
	// end inline asm
	mov.b64 	%fd62, %rd25;
	add.s64 	%rd28, %rd20, 8192;
	// begin inline asm
	ld.global.nc.u64 %rd27, [%rd28];
	// end inline asm
	mov.b64 	%fd63, %rd27;
	add.s64 	%rd30, %rd20, 10240;
	// begin inline asm
	ld.global.nc.u64 %rd29, [%rd30];
	// end inline asm
	mov.b64 	%fd64, %rd29;
	add.s64 	%rd32, %rd20, 12288;
	// begin inline asm
	ld.global.nc.u64 %rd31, [%rd32];
	// end inline asm
	mov.b64 	%fd65, %rd31;
	add.s64 	%rd34, %rd20, 14336;
	// begin inline asm
	ld.global.nc.u64 %rd33, [%rd34];
	// end inline asm
	mov.b64 	%fd66, %rd33;
	setp.lt.f64 	%p4, %fd59, %fd60;
	selp.f64 	%fd67, %fd60, %fd59, %p4;
	setp.lt.f64 	%p5, %fd67, %fd61;
	selp.f64 	%fd68, %fd61, %fd67, %p5;
	setp.lt.f64 	%p6, %fd68, %fd62;
	selp.f64 	%fd69, %fd62, %fd68, %p6;
	setp.lt.f64 	%p7, %fd69, %fd63;
	selp.f64 	%fd70, %fd63, %fd69, %p7;
	setp.lt.f64 	%p8, %fd70, %fd64;
	selp.f64 	%fd71, %fd64, %fd70, %p8;
	setp.lt.f64 	%p9, %fd71, %fd65;
	selp.f64 	%fd72, %fd65, %fd71, %p9;
	setp.lt.f64 	%p10, %fd72, %fd66;
	selp.f64 	%fd379, %fd66, %fd72, %p10;
	add.s32 	%r48, %r69, -2048;
	setp.lt.u32 	%p11, %r48, 2048;
	mov.b32 	%r475, 2048;
	@%p11 bra 	$L__BB5_62;
	mov.b32 	%r475, 2048;
$L__BB5_60:
	add.s32 	%r72, %r47, %r475;
	mul.wide.u32 	%rd52, %r72, 8;
	add.s64 	%rd37, %rd16, %rd52;
	// begin inline asm
	ld.global.nc.u64 %rd36, [%rd37];
	// end inline asm
	mov.b64 	%fd73, %rd36;
	mul.wide.u32 	%rd53, %r475, 8;
	add.s64 	%rd54, %rd20, %rd53;
	add.s64 	%rd39, %rd54, 2048;
	// begin inline asm
	ld.global.nc.u64 %rd38, [%rd39];
	// end inline asm
	mov.b64 	%fd74, %rd38;
	add.s64 	%rd41, %rd54, 4096;
	// begin inline asm
	ld.global.nc.u64 %rd40, [%rd41];
	// end inline asm
	mov.b64 	%fd75, %rd40;
	add.s64 	%rd43, %rd54, 6144;
	// begin inline asm
	ld.global.nc.u64 %rd42, [%rd43];
	// end inline asm
	mov.b64 	%fd76, %rd42;
	add.s64 	%rd45, %rd54, 8192;
	// begin inline asm
	ld.global.nc.u64 %rd44, [%rd45];
	// end inline asm
	mov.b64 	%fd77, %rd44;
	add.s64 	%rd47, %rd54, 10240;
	// begin inline asm
	ld.global.nc.u64 %rd46, [%rd47];
	// end inline asm
	mov.b64 	%fd78, %rd46;
	add.s64 	%rd49, %rd54, 12288;
	// begin inline asm
	ld.global.nc.u64 %rd48, [%rd49];
	// end inline asm
	mov.b64 	%fd79, %rd48;
	add.s64 	%rd51, %rd54, 14336;
	// begin inline asm
	ld.global.nc.u64 %rd50, [%rd51];
	// end inline asm
	mov.b64 	%fd80, %rd50;
	setp.lt.f64 	%p12, %fd379, %fd73;
	selp.f64 	%fd81, %fd73, %fd379, %p12;
	setp.lt.f64 	%p13, %fd81, %fd74;
	selp.f64 	%fd82, %fd74, %fd81, %p13;
	setp.lt.f64 	%p14, %fd82, %fd75;
	selp.f64 	%fd83, %fd75, %fd82, %p14;
	setp.lt.f64 	%p15, %fd83, %fd76;
	selp.f64 	%fd84, %fd76, %fd83, %p15;
	setp.lt.f64 	%p16, %fd84, %fd77;
	selp.f64 	%fd85, %fd77, %fd84, %p16;
	setp.lt.f64 	%p17, %fd85, %fd78;
	selp.f64 	%fd86, %fd78, %fd85, %p17;
	setp.lt.f64 	%p18, %fd86, %fd79;
	selp.f64 	%fd87, %fd79, %fd86, %p18;
	setp.lt.f64 	%p19, %fd87, %fd80;
	selp.f64 	%fd379, %fd80, %fd87, %p19;
	sub.s32 	%r73, %r69, %r475;
	setp.lt.u32 	%p20, %r73, 2048;
	@%p20 bra 	$L__BB5_70;
	add.s32 	%r475, %r475, 2048;
	setp.le.u32 	%p21, %r475, %r48;
	@%p21 bra 	$L__BB5_60;
$L__BB5_62:
	setp.le.u32 	%p22, %r69, %r475;
	@%p22 bra 	$L__BB5_70;
	sub.s32 	%r52, %r69, %r475;
	setp.ge.s32 	%p23, %r47, %r52;
	@%p23 bra 	$L__BB5_70;
	not.b32 	%r74, %r47;
	add.s32 	%r75, %r69, %r74;
	sub.s32 	%r53, %r75, %r475;
	and.b32  	%r76, %r53, 768;
	setp.eq.s32 	%p24, %r76, 768;
	mov.u32 	%r479, %r47;
	@%p24 bra 	$L__BB5_67;
	add.s32 	%r477, %r47, %r475;
	shr.u32 	%r77, %r53, 8;
	add.s32 	%r78, %r77, 1;
	and.b32  	%r79, %r78, 3;
	neg.s32 	%r476, %r79;
	mov.u32 	%r479, %r47;
$L__BB5_66:
	.pragma "nounroll";
	mul.wide.u32 	%rd57, %r477, 8;
	add.s64 	%rd56, %rd16, %rd57;
	// begin inline asm
	ld.global.nc.u64 %rd55, [%rd56];
	// end inline asm
	mov.b64 	%fd89, %rd55;
	setp.lt.f64 	%p25, %fd379, %fd89;
	selp.f64 	%fd379, %fd89, %fd379, %p25;
	add.s32 	%r479, %r479, 256;
	add.s32 	%r477, %r477, 256;
	add.s32 	%r476, %r476, 1;
	setp.ne.s32 	%p26, %r476, 0;
	@%p26 bra 	$L__BB5_66;
$L__BB5_67:
	setp.lt.u32 	%p27, %r53, 768;
	@%p27 bra 	$L__BB5_70;
	add.s32 	%r481, %r479, 512;
	add.s32 	%r480, %r479, %r475;
$L__BB5_69:
	mul.wide.u32 	%rd66, %r480, 8;
	add.s64 	%rd59, %rd16, %rd66;
	// begin inline asm
	ld.global.nc.u64 %rd58, [%rd59];
	// end inline asm
	mov.b64 	%fd90, %rd58;
	setp.lt.f64 	%p28, %fd379, %fd90;
	selp.f64 	%fd91, %fd90, %fd379, %p28;
	add.s32 	%r80, %r480, 256;
	mul.wide.u32 	%rd67, %r80, 8;
	add.s64 	%rd61, %rd16, %rd67;
	// begin inline asm
	ld.global.nc.u64 %rd60, [%rd61];
	// end inline asm
	mov.b64 	%fd92, %rd60;
	setp.lt.f64 	%p29, %fd91, %fd92;
	selp.f64 	%fd93, %fd92, %fd91, %p29;
	add.s32 	%r81, %r480, 512;
	mul.wide.u32 	%rd68, %r81, 8;
	add.s64 	%rd63, %rd16, %rd68;
	// begin inline asm
	ld.global.nc.u64 %rd62, [%rd63];
	// end inline asm
	mov.b64 	%fd94, %rd62;
	setp.lt.f64 	%p30, %fd93, %fd94;
	selp.f64 	%fd95, %fd94, %fd93, %p30;
	add.s32 	%r82, %r480, 768;
	mul.wide.u32 	%rd69, %r82, 8;
	add.s64 	%rd65, %rd16, %rd69;
	// begin inline asm
	ld.global.nc.u64 %rd64, [%rd65];
	// end inline asm
	mov.b64 	%fd96, %rd64;
	setp.lt.f64 	%p31, %fd95, %fd96;
	selp.f64 	%fd379, %fd96, %fd95, %p31;
	add.s32 	%r67, %r481, 1024;
	add.s32 	%r83, %r481, 512;
	add.s32 	%r480, %r480, 1024;
	setp.lt.s32 	%p32, %r83, %r52;
	mov.u32 	%r481, %r67;
	@%p32 bra 	$L__BB5_69;
$L__BB5_70:
	// begin inline asm
	mov.u32 %r84, %laneid;
	// end inline asm
	mov.b64 	%rd70, %fd379;
	mov.b64 	{%r86, %r91}, %rd70;
	mov.b32 	%r92, 1;
	mov.b32 	%r133, 31;
	mov.b32 	%r134, -1;
	// begin inline asm
	shfl.sync.down.b32 %r85, %r86, %r92, %r133, %r134;
	// end inline asm
	// begin inline asm
	shfl.sync.down.b32 %r90, %r91, %r92, %r133, %r134;
	// end inline asm
	mov.b64 	%rd71, {%r85, %r90};
	mov.b64 	%fd97, %rd71;
	setp.gt.s32 	%p33, %r84, 30;
	setp.lt.f64 	%p34, %fd379, %fd97;
	selp.f64 	%fd98, %fd97, %fd379, %p34;
	selp.f64 	%fd99, %fd379, %fd98, %p33;
	mov.b64 	%rd72, %fd99;
	mov.b64 	{%r96, %r101}, %rd72;
	mov.b32 	%r102, 2;
	// begin inline asm
	shfl.sync.down.b32 %r95, %r96, %r102, %r133, %r134;
	// end inline asm
	// begin inline asm
	shfl.sync.down.b32 %r100, %r101, %r102, %r133, %r134;
	// end inline asm
	mov.b64 	%rd73, {%r95, %r100};
	mov.b64 	%fd100, %rd73;
	setp.gt.s32 	%p35, %r84, 29;
	setp.lt.f64 	%p36, %fd99, %fd100;
	selp.f64 	%fd101, %fd100, %fd99, %p36;
	selp.f64 	%fd102, %fd99, %fd101, %p35;
	mov.b64 	%rd74, %fd102;
	mov.b64 	{%r106, %r111}, %rd74;
	mov.b32 	%r112, 4;
	// begin inline asm
	shfl.sync.down.b32 %r105, %r106, %r112, %r133, %r134;
	// end inline asm
	// begin inline asm
	shfl.sync.down.b32 %r110, %r111, %r112, %r133, %r134;
	// end inline asm
	mov.b64 	%rd75, {%r105, %r110};
	mov.b64 	%fd103, %rd75;
	setp.gt.s32 	%p37, %r84, 27;
	setp.lt.f64 	%p38, %fd102, %fd103;
	selp.f64 	%fd104, %fd103, %fd102, %p38;
	selp.f64 	%fd105, %fd102, %fd104, %p37;
	mov.b64 	%rd76, %fd105;
	mov.b64 	{%r116, %r121}, %rd76;
	mov.b32 	%r122, 8;
	// begin inline asm
	shfl.sync.down.b32 %r115, %r116, %r122, %r133, %r134;
	// end inline asm
	// begin inline asm
	shfl.sync.down.b32 %r120, %r121, %r122, %r133, %r134;
	// end inline asm
	mov.b64 	%rd77, {%r115, %r120};
	mov.b64 	%fd106, %rd77;
	setp.gt.s32 	%p39, %r84, 23;
	setp.lt.f64 	%p40, %fd105, %fd106;
	selp.f64 	%fd107, %fd106, %fd105, %p40;
	selp.f64 	%fd108, %fd105, %fd107, %p39;
	mov.b64 	%rd78, %fd108;
	mov.b64 	{%r126, %r131}, %rd78;
	mov.b32 	%r132, 16;
	// begin inline asm
	shfl.sync.down.b32 %r125, %r126, %r132, %r133, %r134;
	// end inline asm
	// begin inline asm
	shfl.sync.down.b32 %r130, %r131, %r132, %r133, %r134;
	// end inline asm
	mov.b64 	%rd79, {%r125, %r130};
	mov.b64 	%fd109, %rd79;
	setp.gt.s32 	%p41, %r84, 15;
	setp.lt.f64 	%p42, %fd108, %fd109;
	selp.f64 	%fd54, %fd109, %fd108, %p42;
	selp.f64 	%fd380, %fd108, %fd54, %p41;
	setp.ne.s32 	%p43, %r84, 0;
	@%p43 bra 	$L__BB5_72;
	shr.u32 	%r135, %r47, 2;
	and.b32  	%r136, %r135, 248;
	mov.u32 	%r137, _ZZN3cub18CUB_300001_SM_10006detail6reduce28DeviceReduceSingleTileKernelINS2_10policy_hubIdjN4cuda3__47maximumIvEEE10Policy1000EPdSB_jS8_ddNS5_3std3__410__identityEEEvT0_T1_T2_T3_T4_T6_E12temp_storage;
	add.s32 	%r138, %r137, %r136;
	st.shared.f64 	[%r138+8], %fd54;
$L__BB5_72:
	bar.sync 	0;
	setp.ne.s32 	%p44, %r47, 0;
	@%p44 bra 	$L__BB5_74;
	ld.shared.f64 	%fd110, [_ZZN3cub18CUB_300001_SM_10006detail6reduce28DeviceReduceSingleTileKernelINS2_10policy_hubIdjN4cuda3__47maximumIvEEE10Policy1000EPdSB_jS8_ddNS5_3std3__410__identityEEEvT0_T1_T2_T3_T4_T6_E12temp_storage+16];
	setp.lt.f64 	%p45, %fd380, %fd110;
	selp.f64 	%fd111, %fd110, %fd380, %p45;
	ld.shared.f64 	%fd112, [_ZZN3cub18CUB_300001_SM_10006detail6reduce28DeviceReduceSingleTileKernelINS2_10policy_hubIdjN4cuda3__47maximumIvEEE10Policy1000EPdSB_jS8_ddNS5_3std3__410__identityEEEvT0_T1_T2_T3_T4_T6_E12temp_storage+24];
	setp.lt.f64 	%p46, %fd111, %fd112;
	selp.f64 	%fd113, %fd112, %fd111, %p46;
	ld.shared.f64 	%fd114, [_ZZN3cub18CUB_300001_SM_10006detail6reduce28DeviceReduceSingleTileKernelINS2_10policy_hubIdjN4cuda3__47maximumIvEEE10Policy1000EPdSB_jS8_ddNS5_3std3__410__identityEEEvT0_T1_T2_T3_T4_T6_E12temp_storage+32];
	setp.lt.f64 	%p47, %fd113, %fd114;
	selp.f64 	%fd115, %fd114, %fd113, %p47;
	ld.shared.f64 	%fd116, [_ZZN3cub18CUB_300001_SM_10006detail6reduce28DeviceReduceSingleTileKernelINS2_10policy_hubIdjN4cuda3__47maximumIvEEE10Policy1000EPdSB_jS8_ddNS5_3std3__410__identityEEEvT0_T1_T2_T3_T4_T6_E12temp_storage+40];
	setp.lt.f64 	%p48, %fd115, %fd116;
	selp.f64 	%fd117, %fd116, %fd115, %p48;
	ld.shared.f64 	%fd118, [_ZZN3cub18CUB_300001_SM_10006detail6reduce28DeviceReduceSingleTileKernelINS2_10policy_hubIdjN4cuda3__47maximumIvEEE10Policy1000EPdSB_jS8_ddNS5_3std3__410__identityEEEvT0_T1_T2_T3_T4_T6_E12temp_storage+48];
	setp.lt.f64 	%p49, %fd117, %fd118;
	selp.f64 	%fd119, %fd118, %fd117, %p49;
	ld.shared.f64 	%fd120, [_ZZN3cub18CUB_300001_SM_10006detail6reduce28DeviceReduceSingleTileKernelINS2_10policy_hubIdjN4cuda3__47maximumIvEEE10Policy1000EPdSB_jS8_ddNS5_3std3__410__identityEEEvT0_T1_T2_T3_T4_T6_E12temp_storage+56];
	setp.lt.f64 	%p50, %fd119, %fd120;
	selp.f64 	%fd121, %fd120, %fd119, %p50;
	ld.shared.f64 	%fd122, [_ZZN3cub18CUB_300001_SM_10006detail6reduce28DeviceReduceSingleTileKernelINS2_10policy_hubIdjN4cuda3__47maximumIvEEE10Policy1000EPdSB_jS8_ddNS5_3std3__410__identityEEEvT0_T1_T2_T3_T4_T6_E12temp_storage+64];
	setp.lt.f64 	%p51, %fd121, %fd122;
	selp.f64 	%fd380, %fd122, %fd121, %p51;
$L__BB5_74:
	mov.u32 	%r454, %tid.x;
	setp.ne.s32 	%p217, %r454, 0;
	@%p217 bra 	$L__BB5_76;
	setp.lt.f64 	%p218, %fd58, %fd380;
	selp.f64 	%fd353, %fd380, %fd58, %p218;
	st.global.f64 	[%rd1], %fd353;
$L__BB5_76:
	ret;

}
	// .globl	_ZN3cub18CUB_300001_SM_10006detail6reduce18DeviceReduceKernelINS2_10policy_hubIdjN4cuda3__47maximumIvEEE10Policy1000EPdjS8_dNS5_3std3__410__identityEEEvT0_PT3_T1_NS0_13GridEvenShareISI_EET2_T4_
.visible .entry _ZN3cub18CUB_300001_SM_10006detail6reduce18DeviceReduceKernelINS2_10policy_hubIdjN4cuda3__47maximumIvEEE10Policy1000EPdjS8_dNS5_3std3__410__identityEEEvT0_PT3_T1_NS0_13GridEvenShareISI_EET2_T4_(
	.param .u64 .ptr .align 1 _ZN3cub18CUB_300001_SM_10006detail6reduce18DeviceReduceKernelINS2_10policy_hubIdjN4cuda3__47maximumIvEEE10Policy1000EPdjS8_dNS5_3std3__410__identityEEEvT0_PT3_T1_NS0_13GridEvenShareISI_EET2_T4__param_0,
	.param .u64 .ptr .align 1 _ZN3cub18CUB_300001_SM_10006detail6reduce18DeviceReduceKernelINS2_10policy_hubIdjN4cuda3__47maximumIvEEE10Policy1000EPdjS8_dNS5_3std3__410__identityEEEvT0_PT3_T1_NS0_13GridEvenShareISI_EET2_T4__param_1,
	.param .u32 _ZN3cub18CUB_300001_SM_10006detail6reduce18DeviceReduceKernelINS2_10policy_hubIdjN4cuda3__47maximumIvEEE10Policy1000EPdjS8_dNS5_3std3__410__identityEEEvT0_PT3_T1_NS0_13GridEvenShareISI_EET2_T4__param_2,
	.param .align 4 .b8 _ZN3cub18CUB_300001_SM_10006detail6reduce18DeviceReduceKernelINS2_10policy_hubIdjN4cuda3__47maximumIvEEE10Policy1000EPdjS8_dNS5_3std3__410__identityEEEvT0_PT3_T1_NS0_13GridEvenShareISI_EET2_T4__param_3[40],
	.param .align 1 .b8 _ZN3cub18CUB_300001_SM_10006detail6reduce18DeviceReduceKernelINS2_10policy_hubIdjN4cuda3__47maximumIvEEE10Policy1000EPdjS8_dNS5_3std3__410__identityEEEvT0_PT3_T1_NS0_13GridEvenShareISI_EET2_T4__param_4[1],
	.param .align 1 .b8 _ZN3cub18CUB_300001_SM_10006detail6reduce18DeviceReduceKernelINS2_10policy_hubIdjN4cuda3__47maximumIvEEE10Policy1000EPdjS8_dNS5_3std3__410__identityEEEvT0_PT3_T1_NS0_13GridEvenShareISI_EET2_T4__param_5[1]
)
.maxntid 256
{
	.reg .pred 	%p<217>;
	.reg .b32 	%r<542>;
	.reg .b64 	%rd<197>;
	.reg .b64 	%fd<375>;
	// demoted variable
	.shared .align 8 .b8 _ZZN3cub18CUB_300001_SM_10006detail6reduce18DeviceReduceKernelINS2_10policy_hubIdjN4cuda3__47maximumIvEEE10Policy1000EPdjS8_dNS5_3std3__410__identityEEEvT0_PT3_T1_NS0_13GridEvenShareISI_EET2_T4_E12temp_storage[80];
	ld.param.u32 	%r1, [_ZN3cub18CUB_300001_SM_10006detail6reduce18DeviceReduceKernelINS2_10policy_hubIdjN4cuda3__47maximumIvEEE10Policy1000EPdjS8_dNS5_3std3__410__identityEEEvT0_PT3_T1_NS0_13GridEvenShareISI_EET2_T4__param_3+20];
	ld.param.u64 	%rd1, [_ZN3cub18CUB_300001_SM_10006detail6reduce18DeviceReduceKernelINS2_10policy_hubIdjN4cuda3__47maximumIvEEE10Policy1000EPdjS8_dNS5_3std3__410__identityEEEvT0_PT3_T1_NS0_13GridEvenShareISI_EET2_T4__param_0];
	ld.param.u32 	%r2, [_ZN3cub18CUB_300001_SM_10006detail6reduce18DeviceReduceKernelINS2_10policy_hubIdjN4cuda3__47maximumIvEEE10Policy1000EPdjS8_dNS5_3std3__410__identityEEEvT0_PT3_T1_NS0_13GridEvenShareISI_EET2_T4__param_3+24];
	mov.u32 	%r3, %ctaid.x;
	shl.b32 	%r4, %r2, 11;
	shl.b32 	%r5, %r3, 11;
	and.b64  	%rd3, %rd1, 31;
	setp.ne.s64 	%p1, %rd3, 0;
	@%p1 bra 	$L__BB6_36;
	sub.s32 	%r6, %r1, %r5;
	setp.gt.u32 	%p109, %r6, 2047;
	@%p109 bra 	$L__BB6_20;
	mov.u32 	%r7, %tid.x;
	setp.ge.u32 	%p158, %r7, %r6;
	mov.f64 	%fd355, 0d0000000000000000;
	mov.u32 	%r512, %r7;
	@%p158 bra 	$L__BB6_4;
	add.s32 	%r378, %r5, %r7;
	mul.wide.u32 	%rd157, %r378, 8;
	add.s64 	%rd156, %rd1, %rd157;
	// begin inline asm
	ld.global.nc.u64 %rd155, [%rd156];
	// end inline asm
	mov.b64 	%fd355, %rd155;
	add.s32 	%r512, %r7, 256;
$L__BB6_4:
	setp.ge.u32 	%p159, %r512, %r6;
	@%p159 bra 	$L__BB6_11;
	not.b32 	%r379, %r512;
	add.s32 	%r10, %r1, %r379;
	and.b32  	%r380, %r10, 768;
	setp.eq.s32 	%p160, %r380, 768;
	@%p160 bra 	$L__BB6_8;
	add.s32 	%r510, %r512, %r5;
	shr.u32 	%r381, %r10, 8;
	add.s32 	%r382, %r381, 1;
	and.b32  	%r383, %r382, 3;
	neg.s32 	%r509, %r383;
$L__BB6_7:
	.pragma "nounroll";
	mul.wide.u32 	%rd160, %r510, 8;
	add.s64 	%rd159, %rd1, %rd160;
	// begin inline asm
	ld.global.nc.u64 %rd158, [%rd159];
	// end inline asm
	mov.b64 	%fd269, %rd158;
	setp.lt.f64 	%p161, %fd355, %fd269;
	selp.f64 	%fd355, %fd269, %fd355, %p161;
	add.s32 	%r512, %r512, 256;
	add.s32 	%r510, %r510, 256;
	add.s32 	%r509, %r509, 1;
	setp.ne.s32 	%p162, %r509, 0;
	@%p162 bra 	$L__BB6_7;
$L__BB6_8:
	sub.s32 	%r384, %r10, %r5;
	setp.lt.u32 	%p163, %r384, 768;
	@%p163 bra 	$L__BB6_11;
	add.s32 	%r514, %r512, 512;
	add.s32 	%r513, %r512, %r5;
$L__BB6_10:
	mul.wide.u32 	%rd169, %r513, 8;
	add.s64 	%rd162, %rd1, %rd169;
	// begin inline asm
	ld.global.nc.u64 %rd161, [%rd162];
	// end inline asm
	mov.b64 	%fd270, %rd161;
	setp.lt.f64 	%p164, %fd355, %fd270;
	selp.f64 	%fd271, %fd270, %fd355, %p164;
	add.s32 	%r385, %r513, 256;
	mul.wide.u32 	%rd170, %r385, 8;
	add.s64 	%rd164, %rd1, %rd170;
	// begin inline asm
	ld.global.nc.u64 %rd163, [%rd164];
	// end inline asm
	mov.b64 	%fd272, %rd163;
	setp.lt.f64 	%p165, %fd271, %fd272;
	selp.f64 	%fd273, %fd272, %fd271, %p165;
	add.s32 	%r386, %r513, 512;
	mul.wide.u32 	%rd171, %r386, 8;
	add.s64 	%rd166, %rd1, %rd171;
	// begin inline asm
	ld.global.nc.u64 %rd165, [%rd166];
	// end inline asm
	mov.b64 	%fd274, %rd165;
	setp.lt.f64 	%p166, %fd273, %fd274;
	selp.f64 	%fd275, %fd274, %fd273, %p166;
	add.s32 	%r387, %r513, 768;
	mul.wide.u32 	%rd172, %r387, 8;
	add.s64 	%rd168, %rd1, %rd172;
	// begin inline asm
	ld.global.nc.u64 %rd167, [%rd168];
	// end inline asm
	mov.b64 	%fd276, %rd167;
	setp.lt.f64 	%p167, %fd275, %fd276;
	selp.f64 	%fd355, %fd276, %fd275, %p167;
	add.s32 	%r24, %r514, 1024;
	add.s32 	%r388, %r514, 512;
	add.s32 	%r513, %r513, 1024;
	setp.lt.s32 	%p168, %r388, %r6;
	mov.u32 	%r514, %r24;
	@%p168 bra 	$L__BB6_10;
$L__BB6_11:
	setp.lt.u32 	%p169, %r6, 256;
	@%p169 bra 	$L__BB6_16;
	// begin inline asm
	mov.u32 %r452, %laneid;
	// end inline asm
	mov.b64 	%rd183, %fd355;
	mov.b64 	{%r454, %r459}, %rd183;
	mov.b32 	%r460, 1;
	mov.b32 	%r501, 31;
	mov.b32 	%r502, -1;
	// begin inline asm
	shfl.sync.down.b32 %r453, %r454, %r460, %r501, %r502;
	// end inline asm
	// begin inline asm
	shfl.sync.down.b32 %r458, %r459, %r460, %r501, %r502;
	// end inline asm
	mov.b64 	%rd184, {%r453, %r458};
	mov.b64 	%fd324, %rd184;
	setp.gt.s32 	%p197, %r452, 30;
	setp.lt.f64 	%p198, %fd355, %fd324;
	selp.f64 	%fd325, %fd324, %fd355, %p198;
	selp.f64 	%fd326, %fd355, %fd325, %p197;
	mov.b64 	%rd185, %fd326;
	mov.b64 	{%r464, %r469}, %rd185;
	mov.b32 	%r470, 2;
	// begin inline asm
	shfl.sync.down.b32 %r463, %r464, %r470, %r501, %r502;
	// end inline asm
	// begin inline asm
	shfl.sync.down.b32 %r468, %r469, %r470, %r501, %r502;
	// end inline asm
	mov.b64 	%rd186, {%r463, %r468};
	mov.b64 	%fd327, %rd186;
	setp.gt.s32 	%p199, %r452, 29;
	setp.lt.f64 	%p200, %fd326, %fd327;
	selp.f64 	%fd328, %fd327, %fd326, %p200;
	selp.f64 	%fd329, %fd326, %fd328, %p199;
	mov.b64 	%rd187, %fd329;
	mov.b64 	{%r474, %r479}, %rd187;
	mov.b32 	%r480, 4;
	// begin inline asm
	shfl.sync.down.b32 %r473, %r474, %r480, %r501, %r502;
	// end inline asm
	// begin inline asm
	shfl.sync.down.b32 %r478, %r479, %r480, %r501, %r502;
	// end inline asm
	mov.b64 	%rd188, {%r473, %r478};
	mov.b64 	%fd330, %rd188;
	setp.gt.s32 	%p201, %r452, 27;
	setp.lt.f64 	%p202, %fd329, %fd330;
	selp.f64 	%fd331, %fd330, %fd329, %p202;
	selp.f64 	%fd332, %fd329, %fd331, %p201;
	mov.b64 	%rd189, %fd332;
	mov.b64 	{%r484, %r489}, %rd189;
	mov.b32 	%r490, 8;
	// begin inline asm
	shfl.sync.down.b32 %r483, %r484, %r490, %r501, %r502;
	// end inline asm
	// begin inline asm
	shfl.sync.down.b32 %r488, %r489, %r490, %r501, %r502;
	// end inline asm
	mov.b64 	%rd190, {%r483, %r488};
	mov.b64 	%fd333, %rd190;
	setp.gt.s32 	%p203, %r452, 23;
	setp.lt.f64 	%p204, %fd332, %fd333;
	selp.f64 	%fd334, %fd333, %fd332, %p204;
	selp.f64 	%fd335, %fd332, %fd334, %p203;
	mov.b64 	%rd191, %fd335;
	mov.b64 	{%r494, %r499}, %rd191;
	mov.b32 	%r500, 16;
	// begin inline asm
	shfl.sync.down.b32 %r493, %r494, %r500, %r501, %r502;
	// end inline asm
	// begin inline asm
	shfl.sync.down.b32 %r498, %r499, %r500, %r501, %r502;
	// end inline asm
	mov.b64 	%rd192, {%r493, %r498};
	mov.b64 	%fd336, %rd192;
	setp.gt.s32 	%p205, %r452, 15;
	setp.lt.f64 	%p206, %fd335, %fd336;
	selp.f64 	%fd10, %fd336, %fd335, %p206;
	selp.f64 	%fd374, %fd335, %fd10, %p205;
	setp.ne.s32 	%p207, %r452, 0;
	@%p207 bra 	$L__BB6_14;
	shr.u32 	%r503, %r7, 2;
	and.b32  	%r504, %r503, 248;
	mov.u32 	%r505, _ZZN3cub18CUB_300001_SM_10006detail6reduce18DeviceReduceKernelINS2_10policy_hubIdjN4cuda3__47maximumIvEEE10Policy1000EPdjS8_dNS5_3std3__410__identityEEEvT0_PT3_T1_NS0_13GridEvenShareISI_EET2_T4_E12temp_storage;
	add.s32 	%r506, %r505, %r504;
	st.shared.f64 	[%r506+8], %fd10;
$L__BB6_14:
	bar.sync 	0;
	setp.ne.s32 	%p208, %r7, 0;
	@%p208 bra 	$L__BB6_71;
	ld.shared.f64 	%fd337, [_ZZN3cub18CUB_300001_SM_10006detail6reduce18DeviceReduceKernelINS2_10policy_hubIdjN4cuda3__47maximumIvEEE10Policy1000EPdjS8_dNS5_3std3__410__identityEEEvT0_PT3_T1_NS0_13GridEvenShareISI_EET2_T4_E12temp_storage+16];
	setp.lt.f64 	%p209, %fd374, %fd337;
	selp.f64 	%fd338, %fd337, %fd374, %p209;
	ld.shared.f64 	%fd339, [_ZZN3cub18CUB_300001_SM_10006detail6reduce18DeviceReduceKernelINS2_10policy_hubIdjN4cuda3__47maximumIvEEE10Policy1000EPdjS8_dNS5_3std3__410__identityEEEvT0_PT3_T1_NS0_13GridEvenShareISI_EET2_T4_E12temp_storage+24];
	setp.lt.f64 	%p210, %fd338, %fd339;
	selp.f64 	%fd340, %fd339, %fd338, %p210;
	ld.shared.f64 	%fd341, [_ZZN3cub18CUB_300001_SM_10006detail6reduce18DeviceReduceKernelINS2_10policy_hubIdjN4cuda3__47maximumIvEEE10Policy1000EPdjS8_dNS5_3std3__410__identityEEEvT0_PT3_T1_NS0_13GridEvenShareISI_EET2_T4_E12temp_storage+32];
	setp.lt.f64 	%p211, %fd340, %fd341;
	selp.f64 	%fd342, %fd341, %fd340, %p211;
	ld.shared.f64 	%fd343, [_ZZN3cub18CUB_300001_SM_10006detail6reduce18DeviceReduceKernelINS2_10policy_hubIdjN4cuda3__47maximumIvEEE10Policy1000EPdjS8_dNS5_3std3__410__identityEEEvT0_PT3_T1_NS0_13GridEvenShareISI_EET2_T4_E12temp_storage+40];
	setp.lt.f64 	%p212, %fd342, %fd343;
	selp.f64 	%fd344, %fd343, %fd342, %p212;
	ld.shared.f64 	%fd345, [_ZZN3cub18CUB_300001_SM_10006detail6reduce18DeviceReduceKernelINS2_10policy_hubIdjN4cuda3__47maximumIvEEE10Policy1000EPdjS8_dNS5_3std3__410__identityEEEvT0_PT3_T1_NS0_13GridEvenShareISI_EET2_T4_E12temp_storage+48];
	setp.lt.f64 	%p213, %fd344, %fd345;
	selp.f64 	%fd346, %fd345, %fd344, %p213;
	ld.shared.f64 	%fd347, [_ZZN3cub18CUB_300001_SM_10006detail6reduce18DeviceReduceKernelINS2_10policy_hubIdjN4cuda3__47maximumIvEEE10Policy1000EPdjS8_dNS5_3std3__410__identityEEEvT0_PT3_T1_NS0_13GridEvenShareISI_EET2_T4_E12temp_storage+56];
	setp.lt.f64 	%p214, %fd346, %fd347;
	selp.f64 	%fd348, %fd347, %fd346, %p214;
	ld.shared.f64 	%fd349, [_ZZN3cub18CUB_300001_SM_10006detail6reduce18DeviceReduceKernelINS2_10policy_hubIdjN4cuda3__47maximumIvEEE10Policy1000EPdjS8_dNS5_3std3__410__identityEEEvT0_PT3_T1_NS0_13GridEvenShareISI_EET2_T4_E12temp_storage+64];
	setp.lt.f64 	%p215, %fd348, %fd349;
	selp.f64 	%fd374, %fd349, %fd348, %p215;
	bra.uni 	$L__BB6_71;
$L__BB6_16:
	// begin inline asm
	mov.u32 %r389, %laneid;
	// end inline asm
	and.b32  	%r440, %r7, 992;
	add.s32 	%r441, %r440, 32;
	setp.gt.u32 	%p170, %r441, %r6;
	not.b32 	%r442, %r440;
	add.s32 	%r443, %r6, %r442;
	selp.b32 	%r438, %r443, 31, %p170;
	mov.b64 	%rd173, %fd355;
	mov.b64 	{%r391, %r396}, %rd173;
	mov.b32 	%r397, 1;
	mov.b32 	%r439, -1;
	// begin inline asm
	shfl.sync.down.b32 %r390, %r391, %r397, %r438, %r439;
	// end inline asm
	// begin inline asm
	shfl.sync.down.b32 %r395, %r396, %r397, %r438, %r439;
	// end inline asm
	mov.b64 	%rd174, {%r390, %r395};
	mov.b64 	%fd277, %rd174;
	setp.lt.s32 	%p171, %r389, %r438;
	setp.lt.f64 	%p172, %fd355, %fd277;
	selp.f64 	%fd278, %fd277, %fd355, %p172;
	selp.f64 	%fd279, %fd278, %fd355, %p171;
	mov.b64 	%rd175, %fd279;
	mov.b64 	{%r401, %r406}, %rd175;
	mov.b32 	%r407, 2;
	// begin inline asm
	shfl.sync.down.b32 %r400, %r401, %r407, %r438, %r439;
	// end inline asm
	// begin inline asm
	shfl.sync.down.b32 %r405, %r406, %r407, %r438, %r439;
	// end inline asm
	mov.b64 	%rd176, {%r400, %r405};
	mov.b64 	%fd280, %rd176;
	add.s32 	%r444, %r389, 2;
	setp.gt.s32 	%p173, %r444, %r438;
	setp.lt.f64 	%p174, %fd279, %fd280;
	selp.f64 	%fd281, %fd280, %fd279, %p174;
	selp.f64 	%fd282, %fd279, %fd281, %p173;
	mov.b64 	%rd177, %fd282;
	mov.b64 	{%r411, %r416}, %rd177;
	mov.b32 	%r417, 4;
	// begin inline asm
	shfl.sync.down.b32 %r410, %r411, %r417, %r438, %r439;
	// end inline asm
	// begin inline asm
	shfl.sync.down.b32 %r415, %r416, %r417, %r438, %r439;
	// end inline asm
	mov.b64 	%rd178, {%r410, %r415};
	mov.b64 	%fd283, %rd178;
	add.s32 	%r445, %r389, 4;
	setp.gt.s32 	%p175, %r445, %r438;
	setp.lt.f64 	%p176, %fd282, %fd283;
	selp.f64 	%fd284, %fd283, %fd282, %p176;
	selp.f64 	%fd285, %fd282, %fd284, %p175;
	mov.b64 	%rd179, %fd285;
	mov.b64 	{%r421, %r426}, %rd179;
	mov.b32 	%r427, 8;
	// begin inline asm
	shfl.sync.down.b32 %r420, %r421, %r427, %r438, %r439;
	// end inline asm
	// begin inline asm
	shfl.sync.down.b32 %r425, %r426, %r427, %r438, %r439;
	// end inline asm
	mov.b64 	%rd180, {%r420, %r425};
	mov.b64 	%fd286, %rd180;
	add.s32 	%r446, %r389, 8;
	setp.gt.s32 	%p177, %r446, %r438;
	setp.lt.f64 	%p178, %fd285, %fd286;
	selp.f64 	%fd287, %fd286, %fd285, %p178;
	selp.f64 	%fd288, %fd285, %fd287, %p177;
	mov.b64 	%rd181, %fd288;
	mov.b64 	{%r431, %r436}, %rd181;
	mov.b32 	%r437, 16;
	// begin inline asm
	shfl.sync.down.b32 %r430, %r431, %r437, %r438, %r439;
	// end inline asm
	// begin inline asm
	shfl.sync.down.b32 %r435, %r436, %r437, %r438, %r439;
	// end inline asm
	mov.b64 	%rd182, {%r430, %r435};
	mov.b64 	%fd289, %rd182;
	add.s32 	%r447, %r389, 16;
	setp.gt.s32 	%p179, %r447, %r438;
	setp.lt.f64 	%p180, %fd288, %fd289;
	selp.f64 	%fd290, %fd289, %fd288, %p180;
	selp.f64 	%fd374, %fd288, %fd290, %p179;
	setp.ne.s32 	%p181, %r389, 0;
	@%p181 bra 	$L__BB6_18;
	shr.u32 	%r448, %r7, 2;
	and.b32  	%r449, %r448, 248;
	mov.u32 	%r450, _ZZN3cub18CUB_300001_SM_10006detail6reduce18DeviceReduceKernelINS2_10policy_hubIdjN4cuda3__47maximumIvEEE10Policy1000EPdjS8_dNS5_3std3__410__identityEEEvT0_PT3_T1_NS0_13GridEvenShareISI_EET2_T4_E12temp_storage;
	add.s32 	%r451, %r450, %r449;
	st.shared.f64 	[%r451+8], %fd374;
$L__BB6_18:
	bar.sync 	0;
	setp.ne.s32 	%p182, %r7, 0;
	@%p182 bra 	$L__BB6_71;
	setp.gt.u32 	%p183, %r6, 32;
	ld.shared.f64 	%fd291, [_ZZN3cub18CUB_300001_SM_10006detail6reduce18DeviceReduceKernelINS2_10policy_hubIdjN4cuda3__47maximumIvEEE10Policy1000EPdjS8_dNS5_3std3__410__identityEEEvT0_PT3_T1_NS0_13GridEvenShareISI_EET2_T4_E12temp_storage+16];
	setp.lt.f64 	%p184, %fd374, %fd291;
	selp.f64 	%fd293, %fd291, %fd374, %p184;
	selp.f64 	%fd294, %fd293, %fd374, %p183;
	setp.gt.u32 	%p185, %r6, 64;
	ld.shared.f64 	%fd296, [_ZZN3cub18CUB_300001_SM_10006detail6reduce18DeviceReduceKernelINS2_10policy_hubIdjN4cuda3__47maximumIvEEE10Policy1000EPdjS8_dNS5_3std3__410__identityEEEvT0_PT3_T1_NS0_13GridEvenShareISI_EET2_T4_E12temp_storage+24];
	setp.lt.f64 	%p186, %fd294, %fd296;
	selp.f64 	%fd298, %fd296, %fd294, %p186;
	selp.f64 	%fd299, %fd298, %fd294, %p185;
	setp.gt.u32 	%p187, %r6, 96;
	ld.shared.f64 	%fd301, [_ZZN3cub18CUB_300001_SM_10006detail6reduce18DeviceReduceKernelINS2_10policy_hubIdjN4cuda3__47maximumIvEEE10Policy1000EPdjS8_dNS5_3std3__410__identityEEEvT0_PT3_T1_NS0_13GridEvenShareISI_EET2_T4_E12temp_storage+32];
	setp.lt.f64 	%p188, %fd299, %fd301;
	selp.f64 	%fd303, %fd301, %fd299, %p188;
	selp.f64 	%fd304, %fd303, %fd299, %p187;
	setp.gt.u32 	%p189, %r6, 128;
	ld.shared.f64 	%fd306, [_ZZN3cub18CUB_300001_SM_10006detail6reduce18DeviceReduceKernelINS2_10policy_hubIdjN4cuda3__47maximumIvEEE10Policy1000EPdjS8_dNS5_3std3__410__identityEEEvT0_PT3_T1_NS0_13GridEvenShareISI_EET2_T4_E12temp_storage+40];
	setp.lt.f64 	%p190, %fd304, %fd306;
	selp.f64 	%fd308, %fd306, %fd304, %p190;
	selp.f64 	%fd309, %fd308, %fd304, %p189;
	setp.gt.u32 	%p191, %r6, 160;
	ld.shared.f64 	%fd311, [_ZZN3cub18CUB_300001_SM_10006detail6reduce18DeviceReduceKernelINS2_10policy_hubIdjN4cuda3__47maximumIvEEE10Policy1000EPdjS8_dNS5_3std3__410__identityEEEvT0_PT3_T1_NS0_13GridEvenShareISI_EET2_T4_E12temp_storage+48];
	setp.lt.f64 	%p192, %fd309, %fd311;
	selp.f64 	%fd313, %fd311, %fd309, %p192;
	selp.f64 	%fd314, %fd313, %fd309, %p191;
	setp.gt.u32 	%p193, %r6, 192;
	ld.shared.f64 	%fd316, [_ZZN3cub18CUB_300001_SM_10006detail6reduce18DeviceReduceKernelINS2_10policy_hubIdjN4cuda3__47maximumIvEEE10Policy1000EPdjS8_dNS5_3std3__410__identityEEEvT0_PT3_T1_NS0_13GridEvenShareISI_EET2_T4_E12temp_storage+56];
	setp.lt.f64 	%p194, %fd314, %fd316;
	selp.f64 	%fd318, %fd316, %fd314, %p194;
	selp.f64 	%fd319, %fd318, %fd314, %p193;
	setp.gt.u32 	%p195, %r6, 224;
	ld.shared.f64 	%fd321, [_ZZN3cub18CUB_300001_SM_10006detail6reduce18DeviceReduceKernelINS2_10policy_hubIdjN4cuda3__47maximumIvEEE10Policy1000EPdjS8_dNS5_3std3__410__identityEEEvT0_PT3_T1_NS0_13GridEvenShareISI_EET2_T4_E12temp_storage+64];
	setp.lt.f64 	%p196, %fd319, %fd321;
	selp.f64 	%fd323, %fd321, %fd319, %p196;
	selp.f64 	%fd374, %fd323, %fd319, %p195;
	bra.uni 	$L__BB6_71;
$L__BB6_20:
	mov.u32 	%r26, %tid.x;
	shl.b32 	%r305, %r26, 2;
	add.s32 	%r306, %r5, %r305;
	mul.wide.u32 	%rd113, %r306, 8;
	add.s64 	%rd103, %rd1, %rd113;
	// begin inline asm
	ld.global.nc.v2.u64 {%rd101, %rd102}, [%rd103];
	// end inline asm
	add.s64 	%rd106, %rd103, 16;
	// begin inline asm
	ld.global.nc.v2.u64 {%rd104, %rd105}, [%rd106];
	// end inline asm
	mov.b64 	%fd203, %rd101;
	mov.b64 	%fd204, %rd102;
	mov.b64 	%fd205, %rd104;
	mov.b64 	%fd206, %rd105;
	add.s64 	%rd109, %rd103, 8192;
	// begin inline asm
	ld.global.nc.v2.u64 {%rd107, %rd108}, [%rd109];
	// end inline asm
	add.s64 	%rd112, %rd103, 8208;
	// begin inline asm
	ld.global.nc.v2.u64 {%rd110, %rd111}, [%rd112];
	// end inline asm
	mov.b64 	%fd207, %rd107;
	mov.b64 	%fd208, %rd108;
	mov.b64 	%fd209, %rd110;
	mov.b64 	%fd210, %rd111;
	setp.lt.f64 	%p110, %fd203, %fd204;
	selp.f64 	%fd211, %fd204, %fd203, %p110;
	setp.lt.f64 	%p111, %fd211, %fd205;
	selp.f64 	%fd212, %fd205, %fd211, %p111;
	setp.lt.f64 	%p112, %fd212, %fd206;
	selp.f64 	%fd213, %fd206, %fd212, %p112;
	setp.lt.f64 	%p113, %fd213, %fd207;
	selp.f64 	%fd214, %fd207, %fd213, %p113;
	setp.lt.f64 	%p114, %fd214, %fd208;
	selp.f64 	%fd215, %fd208, %fd214, %p114;
	setp.lt.f64 	%p115, %fd215, %fd209;
	selp.f64 	%fd216, %fd209, %fd215, %p115;
	setp.lt.f64 	%p116, %fd216, %fd210;
	selp.f64 	%fd361, %fd210, %fd216, %p116;
	setp.lt.u32 	%p117, %r6, %r4;
	@%p117 bra 	$L__BB6_32;
	add.s32 	%r27, %r4, %r5;
	add.s32 	%r516, %r27, 256;
	add.s32 	%r515, %r27, %r26;
	mov.b32 	%r517, 0;
$L__BB6_22:
	add.s32 	%r5, %r5, %r4;
	add.s32 	%r308, %r1, -2048;
	setp.gt.u32 	%p118, %r5, %r308;
	@%p118 bra 	$L__BB6_24;
	cvt.u64.u32 	%rd126, %r5;
	cvt.u64.u32 	%rd127, %r305;
	add.s64 	%rd128, %rd126, %rd127;
	shl.b64 	%rd129, %rd128, 3;
	add.s64 	%rd116, %rd1, %rd129;
	// begin inline asm
	ld.global.nc.v2.u64 {%rd114, %rd115}, [%rd116];
	// end inline asm
	add.s64 	%rd119, %rd116, 16;
	// begin inline asm
	ld.global.nc.v2.u64 {%rd117, %rd118}, [%rd119];
	// end inline asm
	mov.b64 	%fd217, %rd114;
	mov.b64 	%fd218, %rd115;
	mov.b64 	%fd219, %rd117;
	mov.b64 	%fd220, %rd118;
	add.s64 	%rd122, %rd116, 8192;
	// begin inline asm
	ld.global.nc.v2.u64 {%rd120, %rd121}, [%rd122];
	// end inline asm
	add.s64 	%rd125, %rd116, 8208;
	// begin inline asm
	ld.global.nc.v2.u64 {%rd123, %rd124}, [%rd125];
	// end inline asm
	mov.b64 	%fd221, %rd120;
	mov.b64 	%fd222, %rd121;
	mov.b64 	%fd223, %rd123;
	mov.b64 	%fd224, %rd124;
	setp.lt.f64 	%p119, %fd361, %fd217;
	selp.f64 	%fd225, %fd217, %fd361, %p119;
	setp.lt.f64 	%p120, %fd225, %fd218;
	selp.f64 	%fd226, %fd218, %fd225, %p120;
	setp.lt.f64 	%p121, %fd226, %fd219;
	selp.f64 	%fd227, %fd219, %fd226, %p121;
	setp.lt.f64 	%p122, %fd227, %fd220;
	selp.f64 	%fd228, %fd220, %fd227, %p122;
	setp.lt.f64 	%p123, %fd228, %fd221;
	selp.f64 	%fd229, %fd221, %fd228, %p123;
	setp.lt.f64 	%p124, %fd229, %fd222;
	selp.f64 	%fd230, %fd222, %fd229, %p124;
	setp.lt.f64 	%p125, %fd230, %fd223;
	selp.f64 	%fd231, %fd223, %fd230, %p125;
	setp.lt.f64 	%p126, %fd231, %fd224;
	selp.f64 	%fd361, %fd224, %fd231, %p126;
	sub.s32 	%r310, %r1, %r5;
	setp.lt.u32 	%p127, %r310, %r4;
	add.s32 	%r517, %r517, 1;
	add.s32 	%r516, %r516, %r4;
	add.s32 	%r515, %r515, %r4;
	@%p127 bra 	$L__BB6_32;
	bra.uni 	$L__BB6_22;
$L__BB6_24:
	setp.le.u32 	%p128, %r1, %r5;
	@%p128 bra 	$L__BB6_32;
	sub.s32 	%r38, %r1, %r5;
	setp.ge.s32 	%p129, %r26, %r38;
	@%p129 bra 	$L__BB6_32;
	not.b32 	%r311, %r26;
	add.s32 	%r312, %r1, %r311;
	sub.s32 	%r313, %r312, %r27;
	mul.lo.s32 	%r314, %r2, %r517;
	shl.b32 	%r315, %r314, 11;
	sub.s32 	%r39, %r313, %r315;
	shr.u32 	%r316, %r312, 8;
	add.s32 	%r40, %r316, 1;
	and.b32  	%r317, %r312, 768;
	setp.eq.s32 	%p130, %r317, 768;
	mov.u32 	%r522, %r26;
	@%p130 bra 	$L__BB6_29;
	and.b32  	%r318, %r40, 3;
	neg.s32 	%r519, %r318;
	mov.u32 	%r522, %r26;
$L__BB6_28:
	.pragma "nounroll";
	mul.wide.u32 	%rd132, %r515, 8;
	add.s64 	%rd131, %rd1, %rd132;
	// begin inline asm
	ld.global.nc.u64 %rd130, [%rd131];
	// end inline asm
	mov.b64 	%fd233, %rd130;
	setp.lt.f64 	%p131, %fd361, %fd233;
	selp.f64 	%fd361, %fd233, %fd361, %p131;
	add.s32 	%r522, %r522, 256;
	add.s32 	%r515, %r515, 256;
	add.s32 	%r519, %r519, 1;
	setp.ne.s32 	%p132, %r519, 0;
	@%p132 bra 	$L__BB6_28;
$L__BB6_29:
	setp.lt.u32 	%p133, %r39, 768;
	@%p133 bra 	$L__BB6_32;
	add.s32 	%r524, %r522, 512;
	add.s32 	%r523, %r522, %r516;
$L__BB6_31:
	add.s32 	%r319, %r523, -256;
	mul.wide.u32 	%rd141, %r319, 8;
	add.s64 	%rd134, %rd1, %rd141;
	// begin inline asm
	ld.global.nc.u64 %rd133, [%rd134];
	// end inline asm
	mov.b64 	%fd234, %rd133;
	setp.lt.f64 	%p134, %fd361, %fd234;
	selp.f64 	%fd235, %fd234, %fd361, %p134;
	mul.wide.u32 	%rd142, %r523, 8;
	add.s64 	%rd136, %rd1, %rd142;
	// begin inline asm
	ld.global.nc.u64 %rd135, [%rd136];
	// end inline asm
	mov.b64 	%fd236, %rd135;
	setp.lt.f64 	%p135, %fd235, %fd236;
	selp.f64 	%fd237, %fd236, %fd235, %p135;
	add.s32 	%r320, %r523, 256;
	mul.wide.u32 	%rd143, %r320, 8;
	add.s64 	%rd138, %rd1, %rd143;
	// begin inline asm
	ld.global.nc.u64 %rd137, [%rd138];
	// end inline asm
	mov.b64 	%fd238, %rd137;
	setp.lt.f64 	%p136, %fd237, %fd238;
	selp.f64 	%fd239, %fd238, %fd237, %p136;
	add.s32 	%r321, %r523, 512;
	mul.wide.u32 	%rd144, %r321, 8;
	add.s64 	%rd140, %rd1, %rd144;
	// begin inline asm
	ld.global.nc.u64 %rd139, [%rd140];
	// end inline asm
	mov.b64 	%fd240, %rd139;
	setp.lt.f64 	%p137, %fd239, %fd240;
	selp.f64 	%fd361, %fd240, %fd239, %p137;
	add.s32 	%r53, %r524, 1024;
	add.s32 	%r322, %r524, 512;
	add.s32 	%r523, %r523, 1024;
	setp.lt.s32 	%p138, %r322, %r38;
	mov.u32 	%r524, %r53;
	@%p138 bra 	$L__BB6_31;
$L__BB6_32:
	// begin inline asm
	mov.u32 %r323, %laneid;
	// end inline asm
	mov.b64 	%rd145, %fd361;
	mov.b64 	{%r325, %r330}, %rd145;
	mov.b32 	%r331, 1;
	mov.b32 	%r372, 31;
	mov.b32 	%r373, -1;
	// begin inline asm
	shfl.sync.down.b32 %r324, %r325, %r331, %r372, %r373;
	// end inline asm
	// begin inline asm
	shfl.sync.down.b32 %r329, %r330, %r331, %r372, %r373;
	// end inline asm
	mov.b64 	%rd146, {%r324, %r329};
	mov.b64 	%fd241, %rd146;
	setp.gt.s32 	%p139, %r323, 30;
	setp.lt.f64 	%p140, %fd361, %fd241;
	selp.f64 	%fd242, %fd241, %fd361, %p140;
	selp.f64 	%fd243, %fd361, %fd242, %p139;
	mov.b64 	%rd147, %fd243;
	mov.b64 	{%r335, %r340}, %rd147;
	mov.b32 	%r341, 2;
	// begin inline asm
	shfl.sync.down.b32 %r334, %r335, %r341, %r372, %r373;
	// end inline asm
	// begin inline asm
	shfl.sync.down.b32 %r339, %r340, %r341, %r372, %r373;
	// end inline asm
	mov.b64 	%rd148, {%r334, %r339};
	mov.b64 	%fd244, %rd148;
	setp.gt.s32 	%p141, %r323, 29;
	setp.lt.f64 	%p142, %fd243, %fd244;
	selp.f64 	%fd245, %fd244, %fd243, %p142;
	selp.f64 	%fd246, %fd243, %fd245, %p141;
	mov.b64 	%rd149, %fd246;
	mov.b64 	{%r345, %r350}, %rd149;
	mov.b32 	%r351, 4;
	// begin inline asm
	shfl.sync.down.b32 %r344, %r345, %r351, %r372, %r373;
	// end inline asm
	// begin inline asm
	shfl.sync.down.b32 %r349, %r350, %r351, %r372, %r373;
	// end inline asm
	mov.b64 	%rd150, {%r344, %r349};
	mov.b64 	%fd247, %rd150;
	setp.gt.s32 	%p143, %r323, 27;
	setp.lt.f64 	%p144, %fd246, %fd247;
	selp.f64 	%fd248, %fd247, %fd246, %p144;
	selp.f64 	%fd249, %fd246, %fd248, %p143;
	mov.b64 	%rd151, %fd249;
	mov.b64 	{%r355, %r360}, %rd151;
	mov.b32 	%r361, 8;
	// begin inline asm
	shfl.sync.down.b32 %r354, %r355, %r361, %r372, %r373;
	// end inline asm
	// begin inline asm
	shfl.sync.down.b32 %r359, %r360, %r361, %r372, %r373;
	// end inline asm
	mov.b64 	%rd152, {%r354, %r359};
	mov.b64 	%fd250, %rd152;
	setp.gt.s32 	%p145, %r323, 23;
	setp.lt.f64 	%p146, %fd249, %fd250;
	selp.f64 	%fd251, %fd250, %fd249, %p146;
	selp.f64 	%fd252, %fd249, %fd251, %p145;
	mov.b64 	%rd153, %fd252;
	mov.b64 	{%r365, %r370}, %rd153;
	mov.b32 	%r371, 16;
	// begin inline asm
	shfl.sync.down.b32 %r364, %r365, %r371, %r372, %r373;
	// end inline asm
	// begin inline asm
	shfl.sync.down.b32 %r369, %r370, %r371, %r372, %r373;
	// end inline asm
	mov.b64 	%rd154, {%r364, %r369};
	mov.b64 	%fd253, %rd154;
	setp.gt.s32 	%p147, %r323, 15;
	setp.lt.f64 	%p148, %fd252, %fd253;
	selp.f64 	%fd25, %fd253, %fd252, %p148;
	selp.f64 	%fd374, %fd252, %fd25, %p147;
	setp.ne.s32 	%p149, %r323, 0;
	@%p149 bra 	$L__BB6_34;
	shr.u32 	%r374, %r26, 2;
	and.b32  	%r375, %r374, 248;
	mov.u32 	%r376, _ZZN3cub18CUB_300001_SM_10006detail6reduce18DeviceReduceKernelINS2_10policy_hubIdjN4cuda3__47maximumIvEEE10Policy1000EPdjS8_dNS5_3std3__410__identityEEEvT0_PT3_T1_NS0_13GridEvenShareISI_EET2_T4_E12temp_storage;
	add.s32 	%r377, %r376, %r375;
	st.shared.f64 	[%r377+8], %fd25;
$L__BB6_34:
	bar.sync 	0;
	setp.ne.s32 	%p150, %r26, 0;
	@%p150 bra 	$L__BB6_71;
	ld.shared.f64 	%fd254, [_ZZN3cub18CUB_300001_SM_10006detail6reduce18DeviceReduceKernelINS2_10policy_hubIdjN4cuda3__47maximumIvEEE10Policy1000EPdjS8_dNS5_3std3__410__identityEEEvT0_PT3_T1_NS0_13GridEvenShareISI_EET2_T4_E12temp_storage+16];
	setp.lt.f64 	%p151, %fd374, %fd254;
	selp.f64 	%fd255, %fd254, %fd374, %p151;
	ld.shared.f64 	%fd256, [_ZZN3cub18CUB_300001_SM_10006detail6reduce18DeviceReduceKernelINS2_10policy_hubIdjN4cuda3__47maximumIvEEE10Policy1000EPdjS8_dNS5_3std3__410__identityEEEvT0_PT3_T1_NS0_13GridEvenShareISI_EET2_T4_E12temp_storage+24];
	setp.lt.f64 	%p152, %fd255, %fd256;
	selp.f64 	%fd257, %fd256, %fd255, %p152;
	ld.shared.f64 	%fd258, [_ZZN3cub18CUB_300001_SM_10006detail6reduce18DeviceReduceKernelINS2_10policy_hubIdjN4cuda3__47maximumIvEEE10Policy1000EPdjS8_dNS5_3std3__410__identityEEEvT0_PT3_T1_NS0_13GridEvenShareISI_EET2_T4_E12temp_storage+32];
	setp.lt.f64 	%p153, %fd257, %fd258;
	selp.f64 	%fd259, %fd258, %fd257, %p153;
	ld.shared.f64 	%fd260, [_ZZN3cub18CUB_300001_SM_10006detail6reduce18DeviceReduceKernelINS2_10policy_hubIdjN4cuda3__47maximumIvEEE10Policy1000EPdjS8_dNS5_3std3__410__identityEEEvT0_PT3_T1_NS0_13GridEvenShareISI_EET2_T4_E12temp_storage+40];
	setp.lt.f64 	%p154, %fd259, %fd260;
	selp.f64 	%fd261, %fd260, %fd259, %p154;
	ld.shared.f64 	%fd262, [_ZZN3cub18CUB_300001_SM_10006detail6reduce18DeviceReduceKernelINS2_10policy_hubIdjN4cuda3__47maximumIvEEE10Policy1000EPdjS8_dNS5_3std3__410__identityEEEvT0_PT3_T1_NS0_13GridEvenShareISI_EET2_T4_E12temp_storage+48];
	setp.lt.f64 	%p155, %fd261, %fd262;
	selp.f64 	%fd263, %fd262, %fd261, %p155;
	ld.shared.f64 	%fd264, [_ZZN3cub18CUB_300001_SM_10006detail6reduce18DeviceReduceKernelINS2_10policy_hubIdjN4cuda3__47maximumIvEEE10Policy1000EPdjS8_dNS5_3std3__410__identityEEEvT0_PT3_T1_NS0_13GridEvenShareISI_EET2_T4_E12temp_storage+56];
	setp.lt.f64 	%p156, %fd263, %fd264;
	selp.f64 	%fd265, %fd264, %fd263, %p156;
	ld.shared.f64 	%fd266, [_ZZN3cub18CUB_300001_SM_10006detail6reduce18DeviceReduceKernelINS2_10policy_hubIdjN4cuda3__47maximumIvEEE10Policy1000EPdjS8_dNS5_3std3__410__identityEEEvT0_PT3_T1_NS0_13GridEvenShareISI_EET2_T4_E12temp_storage+64];
	setp.lt.f64 	%p157, %fd265, %fd266;
	selp.f64 	%fd374, %fd266, %fd265, %p157;
	bra.uni 	$L__BB6_71;
$L__BB6_36:
	sub.s32 	%r55, %r1, %r5;
	setp.gt.u32 	%p2, %r55, 2047;
	@%p2 bra 	$L__BB6_55;
	mov.u32 	%r56, %tid.x;
	setp.ge.u32 	%p51, %r56, %r55;
	mov.f64 	%fd367, 0d0000000000000000;
	mov.u32 	%r529, %r56;
	@%p51 bra 	$L__BB6_39;
	add.s32 	%r176, %r5, %r56;
	mul.wide.u32 	%rd65, %r176, 8;
	add.s64 	%rd64, %rd1, %rd65;
	// begin inline asm
	ld.global.nc.u64 %rd63, [%rd64];
	// end inline asm
	mov.b64 	%fd367, %rd63;
	add.s32 	%r529, %r56, 256;
$L__BB6_39:
	setp.ge.u32 	%p52, %r529, %r55;
	@%p52 bra 	$L__BB6_46;
	not.b32 	%r177, %r529;
	add.s32 	%r59, %r1, %r177;
	and.b32  	%r178, %r59, 768;
	setp.eq.s32 	%p53, %r178, 768;
	@%p53 bra 	$L__BB6_43;
	add.s32 	%r527, %r529, %r5;
	shr.u32 	%r179, %r59, 8;
	add.s32 	%r180, %r179, 1;
	and.b32  	%r181, %r180, 3;
	neg.s32 	%r526, %r181;
$L__BB6_42:
	.pragma "nounroll";
	mul.wide.u32 	%rd68, %r527, 8;
	add.s64 	%rd67, %rd1, %rd68;
	// begin inline asm
	ld.global.nc.u64 %rd66, [%rd67];
	// end inline asm
	mov.b64 	%fd122, %rd66;
	setp.lt.f64 	%p54, %fd367, %fd122;
	selp.f64 	%fd367, %fd122, %fd367, %p54;
	add.s32 	%r529, %r529, 256;
	add.s32 	%r527, %r527, 256;
	add.s32 	%r526, %r526, 1;
	setp.ne.s32 	%p55, %r526, 0;
	@%p55 bra 	$L__BB6_42;
$L__BB6_43:
	sub.s32 	%r182, %r59, %r5;
	setp.lt.u32 	%p56, %r182, 768;
	@%p56 bra 	$L__BB6_46;
	add.s32 	%r531, %r529, 512;
	add.s32 	%r530, %r529, %r5;
$L__BB6_45:
	mul.wide.u32 	%rd77, %r530, 8;
	add.s64 	%rd70, %rd1, %rd77;
	// begin inline asm
	ld.global.nc.u64 %rd69, [%rd70];
	// end inline asm
	mov.b64 	%fd123, %rd69;
	setp.lt.f64 	%p57, %fd367, %fd123;
	selp.f64 	%fd124, %fd123, %fd367, %p57;
	add.s32 	%r183, %r530, 256;
	mul.wide.u32 	%rd78, %r183, 8;
	add.s64 	%rd72, %rd1, %rd78;
	// begin inline asm
	ld.global.nc.u64 %rd71, [%rd72];
	// end inline asm
	mov.b64 	%fd125, %rd71;
	setp.lt.f64 	%p58, %fd124, %fd125;
	selp.f64 	%fd126, %fd125, %fd124, %p58;
	add.s32 	%r184, %r530, 512;
	mul.wide.u32 	%rd79, %r184, 8;
	add.s64 	%rd74, %rd1, %rd79;
	// begin inline asm
	ld.global.nc.u64 %rd73, [%rd74];
	// end inline asm
	mov.b64 	%fd127, %rd73;
	setp.lt.f64 	%p59, %fd126, %fd127;
	selp.f64 	%fd128, %fd127, %fd126, %p59;
	add.s32 	%r185, %r530, 768;
	mul.wide.u32 	%rd80, %r185, 8;
	add.s64 	%rd76, %rd1, %rd80;
	// begin inline asm
	ld.global.nc.u64 %rd75, [%rd76];
	// end inline asm
	mov.b64 	%fd129, %rd75;
	setp.lt.f64 	%p60, %fd128, %fd129;
	selp.f64 	%fd367, %fd129, %fd128, %p60;
	add.s32 	%r73, %r531, 1024;
	add.s32 	%r186, %r531, 512;
	add.s32 	%r530, %r530, 1024;
	setp.lt.s32 	%p61, %r186, %r55;
	mov.u32 	%r531, %r73;
	@%p61 bra 	$L__BB6_45;
$L__BB6_46:
	setp.lt.u32 	%p62, %r55, 256;
	@%p62 bra 	$L__BB6_51;
	// begin inline asm
	mov.u32 %r250, %laneid;
	// end inline asm
	mov.b64 	%rd91, %fd367;
	mov.b64 	{%r252, %r257}, %rd91;
	mov.b32 	%r258, 1;
	mov.b32 	%r299, 31;
	mov.b32 	%r300, -1;
	// begin inline asm
	shfl.sync.down.b32 %r251, %r252, %r258, %r299, %r300;
	// end inline asm
	// begin inline asm
	shfl.sync.down.b32 %r256, %r257, %r258, %r299, %r300;
	// end inline asm
	mov.b64 	%rd92, {%r251, %r256};
	mov.b64 	%fd177, %rd92;
	setp.gt.s32 	%p90, %r250, 30;
	setp.lt.f64 	%p91, %fd367, %fd177;
	selp.f64 	%fd178, %fd177, %fd367, %p91;
	selp.f64 	%fd179, %fd367, %fd178, %p90;
	mov.b64 	%rd93, %fd179;
	mov.b64 	{%r262, %r267}, %rd93;
	mov.b32 	%r268, 2;
	// begin inline asm
	shfl.sync.down.b32 %r261, %r262, %r268, %r299, %r300;
	// end inline asm
	// begin inline asm
	shfl.sync.down.b32 %r266, %r267, %r268, %r299, %r300;
	// end inline asm
	mov.b64 	%rd94, {%r261, %r266};
	mov.b64 	%fd180, %rd94;
	setp.gt.s32 	%p92, %r250, 29;
	setp.lt.f64 	%p93, %fd179, %fd180;
	selp.f64 	%fd181, %fd180, %fd179, %p93;
	selp.f64 	%fd182, %fd179, %fd181, %p92;
	mov.b64 	%rd95, %fd182;
	mov.b64 	{%r272, %r277}, %rd95;
	mov.b32 	%r278, 4;
	// begin inline asm
	shfl.sync.down.b32 %r271, %r272, %r278, %r299, %r300;
	// end inline asm
	// begin inline asm
	shfl.sync.down.b32 %r276, %r277, %r278, %r299, %r300;
	// end inline asm
	mov.b64 	%rd96, {%r271, %r276};
	mov.b64 	%fd183, %rd96;
	setp.gt.s32 	%p94, %r250, 27;
	setp.lt.f64 	%p95, %fd182, %fd183;
	selp.f64 	%fd184, %fd183, %fd182, %p95;
	selp.f64 	%fd185, %fd182, %fd184, %p94;
	mov.b64 	%rd97, %fd185;
	mov.b64 	{%r282, %r287}, %rd97;
	mov.b32 	%r288, 8;
	// begin inline asm
	shfl.sync.down.b32 %r281, %r282, %r288, %r299, %r300;
	// end inline asm
	// begin inline asm
	shfl.sync.down.b32 %r286, %r287, %r288, %r299, %r300;
	// end inline asm
	mov.b64 	%rd98, {%r281, %r286};
	mov.b64 	%fd186, %rd98;
	setp.gt.s32 	%p96, %r250, 23;
	setp.lt.f64 	%p97, %fd185, %fd186;
	selp.f64 	%fd187, %fd186, %fd185, %p97;
	selp.f64 	%fd188, %fd185, %fd187, %p96;
	mov.b64 	%rd99, %fd188;
	mov.b64 	{%r292, %r297}, %rd99;
	mov.b32 	%r298, 16;
	// begin inline asm
	shfl.sync.down.b32 %r291, %r292, %r298, %r299, %r300;
	// end inline asm
	// begin inline asm
	shfl.sync.down.b32 %r296, %r297, %r298, %r299, %r300;
	// end inline asm
	mov.b64 	%rd100, {%r291, %r296};
	mov.b64 	%fd189, %rd100;
	setp.gt.s32 	%p98, %r250, 15;
	setp.lt.f64 	%p99, %fd188, %fd189;
	selp.f64 	%fd37, %fd189, %fd188, %p99;
	selp.f64 	%fd374, %fd188, %fd37, %p98;
	setp.ne.s32 	%p100, %r250, 0;
	@%p100 bra 	$L__BB6_49;
	shr.u32 	%r301, %r56, 2;
	and.b32  	%r302, %r301, 248;
	mov.u32 	%r303, _ZZN3cub18CUB_300001_SM_10006detail6reduce18DeviceReduceKernelINS2_10policy_hubIdjN4cuda3__47maximumIvEEE10Policy1000EPdjS8_dNS5_3std3__410__identityEEEvT0_PT3_T1_NS0_13GridEvenShareISI_EET2_T4_E12temp_storage;
	add.s32 	%r304, %r303, %r302;
	st.shared.f64 	[%r304+8], %fd37;
$L__BB6_49:
	bar.sync 	0;
	setp.ne.s32 	%p101, %r56, 0;
	@%p101 bra 	$L__BB6_71;
	ld.shared.f64 	%fd190, [_ZZN3cub18CUB_300001_SM_10006detail6reduce18DeviceReduceKernelINS2_10policy_hubIdjN4cuda3__47maximumIvEEE10Policy1000EPdjS8_dNS5_3std3__410__identityEEEvT0_PT3_T1_NS0_13GridEvenShareISI_EET2_T4_E12temp_storage+16];
	setp.lt.f64 	%p102, %fd374, %fd190;
	selp.f64 	%fd191, %fd190, %fd374, %p102;
	ld.shared.f64 	%fd192, [_ZZN3cub18CUB_300001_SM_10006detail6reduce18DeviceReduceKernelINS2_10policy_hubIdjN4cuda3__47maximumIvEEE10Policy1000EPdjS8_dNS5_3std3__410__identityEEEvT0_PT3_T1_NS0_13GridEvenShareISI_EET2_T4_E12temp_storage+24];
	setp.lt.f64 	%p103, %fd191, %fd192;
	selp.f64 	%fd193, %fd192, %fd191, %p103;
	ld.shared.f64 	%fd194, [_ZZN3cub18CUB_300001_SM_10006detail6reduce18DeviceReduceKernelINS2_10policy_hubIdjN4cuda3__47maximumIvEEE10Policy1000EPdjS8_dNS5_3std3__410__identityEEEvT0_PT3_T1_NS0_13GridEvenShareISI_EET2_T4_E12temp_storage+32];
	setp.lt.f64 	%p104, %fd193, %fd194;
	selp.f64 	%fd195, %fd194, %fd193, %p104;
	ld.shared.f64 	%fd196, [_ZZN3cub18CUB_300001_SM_10006detail6reduce18DeviceReduceKernelINS2_10policy_hubIdjN4cuda3__47maximumIvEEE10Policy1000EPdjS8_dNS5_3std3__410__identityEEEvT0_PT3_T1_NS0_13GridEvenShareISI_EET2_T4_E12temp_storage+40];
	setp.lt.f64 	%p105, %fd195, %fd196;
	selp.f64 	%fd197, %fd196, %fd195, %p105;
	ld.shared.f64 	%fd198, [_ZZN3cub18CUB_300001_SM_10006detail6reduce18DeviceReduceKernelINS2_10policy_hubIdjN4cuda3__47maximumIvEEE10Policy1000EPdjS8_dNS5_3std3__410__identityEEEvT0_PT3_T1_NS0_13GridEvenShareISI_EET2_T4_E12temp_storage+48];
	setp.lt.f64 	%p106, %fd197, %fd198;
	selp.f64 	%fd199, %fd198, %fd197, %p106;
	ld.shared.f64 	%fd200, [_ZZN3cub18CUB_300001_SM_10006detail6reduce18DeviceReduceKernelINS2_10policy_hubIdjN4cuda3__47maximumIvEEE10Policy1000EPdjS8_dNS5_3std3__410__identityEEEvT0_PT3_T1_NS0_13GridEvenShareISI_EET2_T4_E12temp_storage+56];
	setp.lt.f64 	%p107, %fd199, %fd200;
	selp.f64 	%fd201, %fd200, %fd199, %p107;
	ld.shared.f64 	%fd202, [_ZZN3cub18CUB_300001_SM_10006detail6reduce18DeviceReduceKernelINS2_10policy_hubIdjN4cuda3__47maximumIvEEE10Policy1000EPdjS8_dNS5_3std3__410__identityEEEvT0_PT3_T1_NS0_13GridEvenShareISI_EET2_T4_E12temp_storage+64];
	setp.lt.f64 	%p108, %fd201, %fd202;
	selp.f64 	%fd374, %fd202, %fd201, %p108;
	bra.uni 	$L__BB6_71;
$L__BB6_51:
	// begin inline asm
	mov.u32 %r187, %laneid;
	// end inline asm
	and.b32  	%r238, %r56, 992;
	add.s32 	%r239, %r238, 32;
	setp.gt.u32 	%p63, %r239, %r55;
	not.b32 	%r240, %r238;
	add.s32 	%r241, %r55, %r240;
	selp.b32 	%r236, %r241, 31, %p63;
	mov.b64 	%rd81, %fd367;
	mov.b64 	{%r189, %r194}, %rd81;
	mov.b32 	%r195, 1;
	mov.b32 	%r237, -1;
	// begin inline asm
	shfl.sync.down.b32 %r188, %r189, %r195, %r236, %r237;
	// end inline asm
	// begin inline asm
	shfl.sync.down.b32 %r193, %r194, %r195, %r236, %r237;
	// end inline asm
	mov.b64 	%rd82, {%r188, %r193};
	mov.b64 	%fd130, %rd82;
	setp.lt.s32 	%p64, %r187, %r236;
	setp.lt.f64 	%p65, %fd367, %fd130;
	selp.f64 	%fd131, %fd130, %fd367, %p65;
	selp.f64 	%fd132, %fd131, %fd367, %p64;
	mov.b64 	%rd83, %fd132;
	mov.b64 	{%r199, %r204}, %rd83;
	mov.b32 	%r205, 2;
	// begin inline asm
	shfl.sync.down.b32 %r198, %r199, %r205, %r236, %r237;
	// end inline asm
	// begin inline asm
	shfl.sync.down.b32 %r203, %r204, %r205, %r236, %r237;
	// end inline asm
	mov.b64 	%rd84, {%r198, %r203};
	mov.b64 	%fd133, %rd84;
	add.s32 	%r242, %r187, 2;
	setp.gt.s32 	%p66, %r242, %r236;
	setp.lt.f64 	%p67, %fd132, %fd133;
	selp.f64 	%fd134, %fd133, %fd132, %p67;
	selp.f64 	%fd135, %fd132, %fd134, %p66;
	mov.b64 	%rd85, %fd135;
	mov.b64 	{%r209, %r214}, %rd85;
	mov.b32 	%r215, 4;
	// begin inline asm
	shfl.sync.down.b32 %r208, %r209, %r215, %r236, %r237;
	// end inline asm
	// begin inline asm
	shfl.sync.down.b32 %r213, %r214, %r215, %r236, %r237;
	// end inline asm
	mov.b64 	%rd86, {%r208, %r213};
	mov.b64 	%fd136, %rd86;
	add.s32 	%r243, %r187, 4;
	setp.gt.s32 	%p68, %r243, %r236;
	setp.lt.f64 	%p69, %fd135, %fd136;
	selp.f64 	%fd137, %fd136, %fd135, %p69;
	selp.f64 	%fd138, %fd135, %fd137, %p68;
	mov.b64 	%rd87, %fd138;
	mov.b64 	{%r219, %r224}, %rd87;
	mov.b32 	%r225, 8;
	// begin inline asm
	shfl.sync.down.b32 %r218, %r219, %r225, %r236, %r237;
	// end inline asm
	// begin inline asm
	shfl.sync.down.b32 %r223, %r224, %r225, %r236, %r237;
	// end inline asm
	mov.b64 	%rd88, {%r218, %r223};
	mov.b64 	%fd139, %rd88;
	add.s32 	%r244, %r187, 8;
	setp.gt.s32 	%p70, %r244, %r236;
	setp.lt.f64 	%p71, %fd138, %fd139;
	selp.f64 	%fd140, %fd139, %fd138, %p71;
	selp.f64 	%fd141, %fd138, %fd140, %p70;
	mov.b64 	%rd89, %fd141;
	mov.b64 	{%r229, %r234}, %rd89;
	mov.b32 	%r235, 16;
	// begin inline asm
	shfl.sync.down.b32 %r228, %r229, %r235, %r236, %r237;
	// end inline asm
	// begin inline asm
	shfl.sync.down.b32 %r233, %r234, %r235, %r236, %r237;
	// end inline asm
	mov.b64 	%rd90, {%r228, %r233};
	mov.b64 	%fd142, %rd90;
	add.s32 	%r245, %r187, 16;
	setp.gt.s32 	%p72, %r245, %r236;
	setp.lt.f64 	%p73, %fd141, %fd142;
	selp.f64 	%fd143, %fd142, %fd141, %p73;
	selp.f64 	%fd374, %fd141, %fd143, %p72;
	setp.ne.s32 	%p74, %r187, 0;
	@%p74 bra 	$L__BB6_53;
	shr.u32 	%r246, %r56, 2;
	and.b32  	%r247, %r246, 248;
	mov.u32 	%r248, _ZZN3cub18CUB_300001_SM_10006detail6reduce18DeviceReduceKernelINS2_10policy_hubIdjN4cuda3__47maximumIvEEE10Policy1000EPdjS8_dNS5_3std3__410__identityEEEvT0_PT3_T1_NS0_13GridEvenShareISI_EET2_T4_E12temp_storage;
	add.s32 	%r249, %r248, %r247;
	st.shared.f64 	[%r249+8], %fd374;
$L__BB6_53:
	bar.sync 	0;
	setp.ne.s32 	%p75, %r56, 0;
	@%p75 bra 	$L__BB6_71;
	setp.gt.u32 	%p76, %r55, 32;
	ld.shared.f64 	%fd144, [_ZZN3cub18CUB_300001_SM_10006detail6reduce18DeviceReduceKernelINS2_10policy_hubIdjN4cuda3__47maximumIvEEE10Policy1000EPdjS8_dNS5_3std3__410__identityEEEvT0_PT3_T1_NS0_13GridEvenShareISI_EET2_T4_E12temp_storage+16];
	setp.lt.f64 	%p77, %fd374, %fd144;
	selp.f64 	%fd146, %fd144, %fd374, %p77;
	selp.f64 	%fd147, %fd146, %fd374, %p76;
	setp.gt.u32 	%p78, %r55, 64;
	ld.shared.f64 	%fd149, [_ZZN3cub18CUB_300001_SM_10006detail6reduce18DeviceReduceKernelINS2_10policy_hubIdjN4cuda3__47maximumIvEEE10Policy1000EPdjS8_dNS5_3std3__410__identityEEEvT0_PT3_T1_NS0_13GridEvenShareISI_EET2_T4_E12temp_storage+24];
	setp.lt.f64 	%p79, %fd147, %fd149;
	selp.f64 	%fd151, %fd149, %fd147, %p79;
	selp.f64 	%fd152, %fd151, %fd147, %p78;
	setp.gt.u32 	%p80, %r55, 96;
	ld.shared.f64 	%fd154, [_ZZN3cub18CUB_300001_SM_10006detail6reduce18DeviceReduceKernelINS2_10policy_hubIdjN4cuda3__47maximumIvEEE10Policy1000EPdjS8_dNS5_3std3__410__identityEEEvT0_PT3_T1_NS0_13GridEvenShareISI_EET2_T4_E12temp_storage+32];
	setp.lt.f64 	%p81, %fd152, %fd154;
	selp.f64 	%fd156, %fd154, %fd152, %p81;
	selp.f64 	%fd157, %fd156, %fd152, %p80;
	setp.gt.u32 	%p82, %r55, 128;
	ld.shared.f64 	%fd159, [_ZZN3cub18CUB_300001_SM_10006detail6reduce18DeviceReduceKernelINS2_10policy_hubIdjN4cuda3__47maximumIvEEE10Policy1000EPdjS8_dNS5_3std3__410__identityEEEvT0_PT3_T1_NS0_13GridEvenShareISI_EET2_T4_E12temp_storage+40];
	setp.lt.f64 	%p83, %fd157, %fd159;
	selp.f64 	%fd161, %fd159, %fd157, %p83;
	selp.f64 	%fd162, %fd161, %fd157, %p82;
	setp.gt.u32 	%p84, %r55, 160;
	ld.shared.f64 	%fd164, [_ZZN3cub18CUB_300001_SM_10006detail6reduce18DeviceReduceKernelINS2_10policy_hubIdjN4cuda3__47maximumIvEEE10Policy1000EPdjS8_dNS5_3std3__410__identityEEEvT0_PT3_T1_NS0_13GridEvenShareISI_EET2_T4_E12temp_storage+48];
	setp.lt.f64 	%p85, %fd162, %fd164;
	selp.f64 	%fd166, %fd164, %fd162, %p85;
	selp.f64 	%fd167, %fd166, %fd162, %p84;
	setp.gt.u32 	%p86, %r55, 192;
	ld.shared.f64 	%fd169, [_ZZN3cub18CUB_300001_SM_10006detail6reduce18DeviceReduceKernelINS2_10policy_hubIdjN4cuda3__47maximumIvEEE10Policy1000EPdjS8_dNS5_3std3__410__identityEEEvT0_PT3_T1_NS0_13GridEvenShareISI_EET2_T4_E12temp_storage+56];
	setp.lt.f64 	%p87, %fd167, %fd169;
	selp.f64 	%fd171, %fd169, %fd167, %p87;
	selp.f64 	%fd172, %fd171, %fd167, %p86;
	setp.gt.u32 	%p88, %r55, 224;
	ld.shared.f64 	%fd174, [_ZZN3cub18CUB_300001_SM_10006detail6reduce18DeviceReduceKernelINS2_10policy_hubIdjN4cuda3__47maximumIvEEE10Policy1000EPdjS8_dNS5_3std3__410__identityEEEvT0_PT3_T1_NS0_13GridEvenShareISI_EET2_T4_E12temp_storage+64];
	setp.lt.f64 	%p89, %fd172, %fd174;
	selp.f64 	%fd176, %fd174, %fd172, %p89;
	selp.f64 	%fd374, %fd176, %fd172, %p88;
	bra.uni 	$L__BB6_71;
$L__BB6_55:
	mov.u32 	%r75, %tid.x;
	add.s32 	%r104, %r75, %r5;
	mul.wide.u32 	%rd20, %r104, 8;
	add.s64 	%rd5, %rd1, %rd20;
	// begin inline asm
	ld.global.nc.u64 %rd4, [%rd5];
	// end inline asm
	mov.b64 	%fd56, %rd4;
	add.s64 	%rd7, %rd5, 2048;
	// begin inline asm
	ld.global.nc.u64 %rd6, [%rd7];
	// end inline asm
	mov.b64 	%fd57, %rd6;
	add.s64 	%rd9, %rd5, 4096;
	// begin inline asm
	ld.global.nc.u64 %rd8, [%rd9];
	// end inline asm
	mov.b64 	%fd58, %rd8;
	add.s64 	%rd11, %rd5, 6144;
	// begin inline asm
	ld.global.nc.u64 %rd10, [%rd11];
	// end inline asm
	mov.b64 	%fd59, %rd10;
	add.s64 	%rd13, %rd5, 8192;
	// begin inline asm
	ld.global.nc.u64 %rd12, [%rd13];
	// end inline asm
	mov.b64 	%fd60, %rd12;
	add.s64 	%rd15, %rd5, 10240;
	// begin inline asm
	ld.global.nc.u64 %rd14, [%rd15];
	// end inline asm
	mov.b64 	%fd61, %rd14;
	add.s64 	%rd17, %rd5, 12288;
	// begin inline asm
	ld.global.nc.u64 %rd16, [%rd17];
	// end inline asm
	mov.b64 	%fd62, %rd16;
	add.s64 	%rd19, %rd5, 14336;
	// begin inline asm
	ld.global.nc.u64 %rd18, [%rd19];
	// end inline asm
	mov.b64 	%fd63, %rd18;
	setp.lt.f64 	%p3, %fd56, %fd57;
	selp.f64 	%fd64, %fd57, %fd56, %p3;
	setp.lt.f64 	%p4, %fd64, %fd58;
	selp.f64 	%fd65, %fd58, %fd64, %p4;
	setp.lt.f64 	%p5, %fd65, %fd59;
	selp.f64 	%fd66, %fd59, %fd65, %p5;
	setp.lt.f64 	%p6, %fd66, %fd60;
	selp.f64 	%fd67, %fd60, %fd66, %p6;
	setp.lt.f64 	%p7, %fd67, %fd61;
	selp.f64 	%fd68, %fd61, %fd67, %p7;
	setp.lt.f64 	%p8, %fd68, %fd62;
	selp.f64 	%fd69, %fd62, %fd68, %p8;
	setp.lt.f64 	%p9, %fd69, %fd63;
	selp.f64 	%fd373, %fd63, %fd69, %p9;
	setp.lt.u32 	%p10, %r55, %r4;
	@%p10 bra 	$L__BB6_67;
	add.s32 	%r76, %r4, %r5;
	add.s32 	%r533, %r76, 256;
	add.s32 	%r532, %r76, %r75;
	mov.b32 	%r534, 0;
$L__BB6_57:
	add.s32 	%r5, %r5, %r4;
	add.s32 	%r106, %r1, -2048;
	setp.gt.u32 	%p11, %r5, %r106;
	@%p11 bra 	$L__BB6_59;
	add.s32 	%r107, %r75, %r5;
	mul.wide.u32 	%rd37, %r107, 8;
	add.s64 	%rd22, %rd1, %rd37;
	// begin inline asm
	ld.global.nc.u64 %rd21, [%rd22];
	// end inline asm
	mov.b64 	%fd70, %rd21;
	add.s64 	%rd24, %rd22, 2048;
	// begin inline asm
	ld.global.nc.u64 %rd23, [%rd24];
	// end inline asm
	mov.b64 	%fd71, %rd23;
	add.s64 	%rd26, %rd22, 4096;
	// begin inline asm
	ld.global.nc.u64 %rd25, [%rd26];
	// end inline asm
	mov.b64 	%fd72, %rd25;
	add.s64 	%rd28, %rd22, 6144;
	// begin inline asm
	ld.global.nc.u64 %rd27, [%rd28];
	// end inline asm
	mov.b64 	%fd73, %rd27;
	add.s64 	%rd30, %rd22, 8192;
	// begin inline asm
	ld.global.nc.u64 %rd29, [%rd30];
	// end inline asm
	mov.b64 	%fd74, %rd29;
	add.s64 	%rd32, %rd22, 10240;
	// begin inline asm
	ld.global.nc.u64 %rd31, [%rd32];
	// end inline asm
	mov.b64 	%fd75, %rd31;
	add.s64 	%rd34, %rd22, 12288;
	// begin inline asm
	ld.global.nc.u64 %rd33, [%rd34];
	// end inline asm
	mov.b64 	%fd76, %rd33;
	add.s64 	%rd36, %rd22, 14336;
	// begin inline asm
	ld.global.nc.u64 %rd35, [%rd36];
	// end inline asm
	mov.b64 	%fd77, %rd35;
	setp.lt.f64 	%p12, %fd373, %fd70;
	selp.f64 	%fd78, %fd70, %fd373, %p12;
	setp.lt.f64 	%p13, %fd78, %fd71;
	selp.f64 	%fd79, %fd71, %fd78, %p13;
	setp.lt.f64 	%p14, %fd79, %fd72;
	selp.f64 	%fd80, %fd72, %fd79, %p14;
	setp.lt.f64 	%p15, %fd80, %fd73;
	selp.f64 	%fd81, %fd73, %fd80, %p15;
	setp.lt.f64 	%p16, %fd81, %fd74;
	selp.f64 	%fd82, %fd74, %fd81, %p16;
	setp.lt.f64 	%p17, %fd82, %fd75;
	selp.f64 	%fd83, %fd75, %fd82, %p17;
	setp.lt.f64 	%p18, %fd83, %fd76;
	selp.f64 	%fd84, %fd76, %fd83, %p18;
	setp.lt.f64 	%p19, %fd84, %fd77;
	selp.f64 	%fd373, %fd77, %fd84, %p19;
	sub.s32 	%r108, %r1, %r5;
	setp.lt.u32 	%p20, %r108, %r4;
	add.s32 	%r534, %r534, 1;
	add.s32 	%r533, %r533, %r4;
	add.s32 	%r532, %r532, %r4;
	@%p20 bra 	$L__BB6_67;
	bra.uni 	$L__BB6_57;
$L__BB6_59:
	setp.le.u32 	%p21, %r1, %r5;
	@%p21 bra 	$L__BB6_67;
	sub.s32 	%r87, %r1, %r5;
	setp.ge.s32 	%p22, %r75, %r87;
	@%p22 bra 	$L__BB6_67;
	not.b32 	%r109, %r75;
	add.s32 	%r110, %r1, %r109;
	sub.s32 	%r111, %r110, %r76;
	mul.lo.s32 	%r112, %r2, %r534;
	shl.b32 	%r113, %r112, 11;
	sub.s32 	%r88, %r111, %r113;
	shr.u32 	%r114, %r110, 8;
	add.s32 	%r89, %r114, 1;
	and.b32  	%r115, %r110, 768;
	setp.eq.s32 	%p23, %r115, 768;
	mov.u32 	%r539, %r75;
	@%p23 bra 	$L__BB6_64;
	and.b32  	%r116, %r89, 3;
	neg.s32 	%r536, %r116;
	mov.u32 	%r539, %r75;
$L__BB6_63:
	.pragma "nounroll";
	mul.wide.u32 	%rd40, %r532, 8;
	add.s64 	%rd39, %rd1, %rd40;
	// begin inline asm
	ld.global.nc.u64 %rd38, [%rd39];
	// end inline asm
	mov.b64 	%fd86, %rd38;
	setp.lt.f64 	%p24, %fd373, %fd86;
	selp.f64 	%fd373, %fd86, %fd373, %p24;
	add.s32 	%r539, %r539, 256;
	add.s32 	%r532, %r532, 256;
	add.s32 	%r536, %r536, 1;
	setp.ne.s32 	%p25, %r536, 0;
	@%p25 bra 	$L__BB6_63;
$L__BB6_64:
	setp.lt.u32 	%p26, %r88, 768;
	@%p26 bra 	$L__BB6_67;
	add.s32 	%r541, %r539, 512;
	add.s32 	%r540, %r539, %r533;
$L__BB6_66:
	add.s32 	%r117, %r540, -256;
	mul.wide.u32 	%rd49, %r117, 8;
	add.s64 	%rd42, %rd1, %rd49;
	// begin inline asm
	ld.global.nc.u64 %rd41, [%rd42];
	// end inline asm
	mov.b64 	%fd87, %rd41;
	setp.lt.f64 	%p27, %fd373, %fd87;
	selp.f64 	%fd88, %fd87, %fd373, %p27;
	mul.wide.u32 	%rd50, %r540, 8;
	add.s64 	%rd44, %rd1, %rd50;
	// begin inline asm
	ld.global.nc.u64 %rd43, [%rd44];
	// end inline asm
	mov.b64 	%fd89, %rd43;
	setp.lt.f64 	%p28, %fd88, %fd89;
	selp.f64 	%fd90, %fd89, %fd88, %p28;
	add.s32 	%r118, %r540, 256;
	mul.wide.u32 	%rd51, %r118, 8;
	add.s64 	%rd46, %rd1, %rd51;
	// begin inline asm
	ld.global.nc.u64 %rd45, [%rd46];
	// end inline asm
	mov.b64 	%fd91, %rd45;
	setp.lt.f64 	%p29, %fd90, %fd91;
	selp.f64 	%fd92, %fd91, %fd90, %p29;
	add.s32 	%r119, %r540, 512;
	mul.wide.u32 	%rd52, %r119, 8;
	add.s64 	%rd48, %rd1, %rd52;
	// begin inline asm
	ld.global.nc.u64 %rd47, [%rd48];
	// end inline asm
	mov.b64 	%fd93, %rd47;
	setp.lt.f64 	%p30, %fd92, %fd93;
	selp.f64 	%fd373, %fd93, %fd92, %p30;
	add.s32 	%r102, %r541, 1024;
	add.s32 	%r120, %r541, 512;
	add.s32 	%r540, %r540, 1024;
	setp.lt.s32 	%p31, %r120, %r87;
	mov.u32 	%r541, %r102;
	@%p31 bra 	$L__BB6_66;
$L__BB6_67:
	// begin inline asm
	mov.u32 %r121, %laneid;
	// end inline asm
	mov.b64 	%rd53, %fd373;
	mov.b64 	{%r123, %r128}, %rd53;
	mov.b32 	%r129, 1;
	mov.b32 	%r170, 31;
	mov.b32 	%r171, -1;
	// begin inline asm
	shfl.sync.down.b32 %r122, %r123, %r129, %r170, %r171;
	// end inline asm
	// begin inline asm
	shfl.sync.down.b32 %r127, %r128, %r129, %r170, %r171;
	// end inline asm
	mov.b64 	%rd54, {%r122, %r127};
	mov.b64 	%fd94, %rd54;
	setp.gt.s32 	%p32, %r121, 30;
	setp.lt.f64 	%p33, %fd373, %fd94;
	selp.f64 	%fd95, %fd94, %fd373, %p33;
	selp.f64 	%fd96, %fd373, %fd95, %p32;
	mov.b64 	%rd55, %fd96;
	mov.b64 	{%r133, %r138}, %rd55;
	mov.b32 	%r139, 2;
	// begin inline asm
	shfl.sync.down.b32 %r132, %r133, %r139, %r170, %r171;
	// end inline asm
	// begin inline asm
	shfl.sync.down.b32 %r137, %r138, %r139, %r170, %r171;
	// end inline asm
	mov.b64 	%rd56, {%r132, %r137};
	mov.b64 	%fd97, %rd56;
	setp.gt.s32 	%p34, %r121, 29;
	setp.lt.f64 	%p35, %fd96, %fd97;
	selp.f64 	%fd98, %fd97, %fd96, %p35;
	selp.f64 	%fd99, %fd96, %fd98, %p34;
	mov.b64 	%rd57, %fd99;
	mov.b64 	{%r143, %r148}, %rd57;
	mov.b32 	%r149, 4;
	// begin inline asm
	shfl.sync.down.b32 %r142, %r143, %r149, %r170, %r171;
	// end inline asm
	// begin inline asm
	shfl.sync.down.b32 %r147, %r148, %r149, %r170, %r171;
	// end inline asm
	mov.b64 	%rd58, {%r142, %r147};
	mov.b64 	%fd100, %rd58;
	setp.gt.s32 	%p36, %r121, 27;
	setp.lt.f64 	%p37, %fd99, %fd100;
	selp.f64 	%fd101, %fd100, %fd99, %p37;
	selp.f64 	%fd102, %fd99, %fd101, %p36;
	mov.b64 	%rd59, %fd102;
	mov.b64 	{%r153, %r158}, %rd59;
	mov.b32 	%r159, 8;
	// begin inline asm
	shfl.sync.down.b32 %r152, %r153, %r159, %r170, %r171;
	// end inline asm
	// begin inline asm
	shfl.sync.down.b32 %r157, %r158, %r159, %r170, %r171;
	// end inline asm
	mov.b64 	%rd60, {%r152, %r157};
	mov.b64 	%fd103, %rd60;
	setp.gt.s32 	%p38, %r121, 23;
	setp.lt.f64 	%p39, %fd102, %fd103;
	selp.f64 	%fd104, %fd103, %fd102, %p39;
	selp.f64 	%fd105, %fd102, %fd104, %p38;
	mov.b64 	%rd61, %fd105;
	mov.b64 	{%r163, %r168}, %rd61;
	mov.b32 	%r169, 16;
	// begin inline asm
	shfl.sync.down.b32 %r162, %r163, %r169, %r170, %r171;
	// end inline asm
	// begin inline asm
	shfl.sync.down.b32 %r167, %r168, %r169, %r170, %r171;
	// end inline asm
	mov.b64 	%rd62, {%r162, %r167};
	mov.b64 	%fd106, %rd62;
	setp.gt.s32 	%p40, %r121, 15;
	setp.lt.f64 	%p41, %fd105, %fd106;
	selp.f64 	%fd52, %fd106, %fd105, %p41;
	selp.f64 	%fd374, %fd105, %fd52, %p40;
	setp.ne.s32 	%p42, %r121, 0;
	@%p42 bra 	$L__BB6_69;
	shr.u32 	%r172, %r75, 2;
	and.b32  	%r173, %r172, 248;
	mov.u32 	%r174, _ZZN3cub18CUB_300001_SM_10006detail6reduce18DeviceReduceKernelINS2_10policy_hubIdjN4cuda3__47maximumIvEEE10Policy1000EPdjS8_dNS5_3std3__410__identityEEEvT0_PT3_T1_NS0_13GridEvenShareISI_EET2_T4_E12temp_storage;
	add.s32 	%r175, %r174, %r173;
	st.shared.f64 	[%r175+8], %fd52;
$L__BB6_69:
	bar.sync 	0;
	setp.ne.s32 	%p43, %r75, 0;
	@%p43 bra 	$L__BB6_71;
	ld.shared.f64 	%fd107, [_ZZN3cub18CUB_300001_SM_10006detail6reduce18DeviceReduceKernelINS2_10policy_hubIdjN4cuda3__47maximumIvEEE10Policy1000EPdjS8_dNS5_3std3__410__identityEEEvT0_PT3_T1_NS0_13GridEvenShareISI_EET2_T4_E12temp_storage+16];
	setp.lt.f64 	%p44, %fd374, %fd107;
	selp.f64 	%fd108, %fd107, %fd374, %p44;
	ld.shared.f64 	%fd109, [_ZZN3cub18CUB_300001_SM_10006detail6reduce18DeviceReduceKernelINS2_10policy_hubIdjN4cuda3__47maximumIvEEE10Policy1000EPdjS8_dNS5_3std3__410__identityEEEvT0_PT3_T1_NS0_13GridEvenShareISI_EET2_T4_E12temp_storage+24];
	setp.lt.f64 	%p45, %fd108, %fd109;
	selp.f64 	%fd110, %fd109, %fd108, %p45;
	ld.shared.f64 	%fd111, [_ZZN3cub18CUB_300001_SM_10006detail6reduce18DeviceReduceKernelINS2_10policy_hubIdjN4cuda3__47maximumIvEEE10Policy1000EPdjS8_dNS5_3std3__410__identityEEEvT0_PT3_T1_NS0_13GridEvenShareISI_EET2_T4_E12temp_storage+32];
	setp.lt.f64 	%p46, %fd110, %fd111;
	selp.f64 	%fd112, %fd111, %fd110, %p46;
	ld.shared.f64 	%fd113, [_ZZN3cub18CUB_300001_SM_10006detail6reduce18DeviceReduceKernelINS2_10policy_hubIdjN4cuda3__47maximumIvEEE10Policy1000EPdjS8_dNS5_3std3__410__identityEEEvT0_PT3_T1_NS0_13GridEvenShareISI_EET2_T4_E12temp_storage+40];
	setp.lt.f64 	%p47, %fd112, %fd113;
	selp.f64 	%fd114, %fd113, %fd112, %p47;
	ld.shared.f64 	%fd115, [_ZZN3cub18CUB_300001_SM_10006detail6reduce18DeviceReduceKernelINS2_10policy_hubIdjN4cuda3__47maximumIvEEE10Policy1000EPdjS8_dNS5_3std3__410__identityEEEvT0_PT3_T1_NS0_13GridEvenShareISI_EET2_T4_E12temp_storage+48];
	setp.lt.f64 	%p48, %fd114, %fd115;
	selp.f64 	%fd116, %fd115, %fd114, %p48;
	ld.shared.f64 	%fd117, [_ZZN3cub18CUB_300001_SM_10006detail6reduce18DeviceReduceKernelINS2_10policy_hubIdjN4cuda3__47maximumIvEEE10Policy1000EPdjS8_dNS5_3std3__410__identityEEEvT0_PT3_T1_NS0_13GridEvenShareISI_EET2_T4_E12temp_storage+56];
	setp.lt.f64 	%p49, %fd116, %fd117;
	selp.f64 	%fd118, %fd117, %fd116, %p49;
	ld.shared.f64 	%fd119, [_ZZN3cub18CUB_300001_SM_10006detail6reduce18DeviceReduceKernelINS2_10policy_hubIdjN4cuda3__47maximumIvEEE10Policy1000EPdjS8_dNS5_3std3__410__identityEEEvT0_PT3_T1_NS0_13GridEvenShareISI_EET2_T4_E12temp_storage+64];
	setp.lt.f64 	%p50, %fd118, %fd119;
	selp.f64 	%fd374, %fd119, %fd118, %p50;
$L__BB6_71:
	mov.u32 	%r507, %tid.x;
	setp.ne.s32 	%p216, %r507, 0;
	@%p216 bra 	$L__BB6_73;
	ld.param.u64 	%rd196, [_ZN3cub18CUB_300001_SM_10006detail6reduce18DeviceReduceKernelINS2_10policy_hubIdjN4cuda3__47maximumIvEEE10Policy1000EPdjS8_dNS5_3std3__410__identityEEEvT0_PT3_T1_NS0_13GridEvenShareISI_EET2_T4__param_1];
	cvta.to.global.u64 	%rd193, %rd196;
	mul.wide.u32 	%rd194, %r3, 8;
	add.s64 	%rd195, %rd193, %rd194;
	st.global.f64 	[%rd195], %fd374;
$L__BB6_73:
	ret;

}
	// .globl	_ZN3cub18CUB_300001_SM_10006detail6reduce28DeviceReduceSingleTileKernelINS2_10policy_hubIdjN4cuda3__47maximumIvEEE10Policy1000EPdSB_iS8_ddNS5_3std3__410__identityEEEvT0_T1_T2_T3_T4_T6_
.visible .entry _ZN3cub18CUB_300001_SM_10006detail6reduce28DeviceReduceSingleTileKernelINS2_10policy_hubIdjN4cuda3__47maximumIvEEE10Policy1000EPdSB_iS8_ddNS5_3std3__410__identityEEEvT0_T1_T2_T3_T4_T6_(
	.param .u64 .ptr .align 1 _ZN3cub18CUB_300001_SM_10006detail6reduce28DeviceReduceSingleTileKernelINS2_10policy_hubIdjN4cuda3__47maximumIvEEE10Policy1000EPdSB_iS8_ddNS5_3std3__410__identityEEEvT0_T1_T2_T3_T4_T6__param_0,
	.param .u64 .ptr .align 1 _ZN3cub18CUB_300001_SM_10006detail6reduce28DeviceReduceSingleTileKernelINS2_10policy_hubIdjN4cuda3__47maximumIvEEE10Policy1000EPdSB_iS8_ddNS5_3std3__410__identityEEEvT0_T1_T2_T3_T4_T6__param_1,
	.param .u32 _ZN3cub18CUB_300001_SM_10006detail6reduce28DeviceReduceSingleTileKernelINS2_10policy_hubIdjN4cuda3__47maximumIvEEE10Policy1000EPdSB_iS8_ddNS5_3std3__410__identityEEEvT0_T1_T2_T3_T4_T6__param_2,
	.param .align 1 .b8 _ZN3cub18CUB_300001_SM_10006detail6reduce28DeviceReduceSingleTileKernelINS2_10policy_hubIdjN4cuda3__47maximumIvEEE10Policy1000EPdSB_iS8_ddNS5_3std3__410__identityEEEvT0_T1_T2_T3_T4_T6__param_3[1],
	.param .f64 _ZN3cub18CUB_300001_SM_10006detail6reduce28DeviceReduceSingleTileKernelINS2_10policy_hubIdjN4cuda3__47maximumIvEEE10Policy1000EPdSB_iS8_ddNS5_3std3__410__identityEEEvT0_T1_T2_T3_T4_T6__param_4,
	.param .align 1 .b8 _ZN3cub18CUB_300001_SM_10006detail6reduce28DeviceReduceSingleTileKernelINS2_10policy_hubIdjN4cuda3__47maximumIvEEE10Policy1000EPdSB_iS8_ddNS5_3std3__410__identityEEEvT0_T1_T2_T3_T4_T6__param_5[1]
)
.maxntid 256
.minnctapersm 1
{
	.reg .pred 	%p<220>;
	.reg .b32 	%r<472>;
	.reg .b64 	%rd<206>;
	.reg .b64 	%fd<381>;
	// demoted variable
	.shared .align 8 .b8 _ZZN3cub18CUB_300001_SM_10006detail6reduce28DeviceReduceSingleTileKernelINS2_10policy_hubIdjN4cuda3__47maximumIvEEE10Policy1000EPdSB_iS8_ddNS5_3std3__410__identityEEEvT0_T1_T2_T3_T4_T6_E12temp_storage[80];
	ld.param.u64 	%rd15, [_ZN3cub18CUB_300001_SM_10006detail6reduce28DeviceReduceSingleTileKernelINS2_10policy_hubIdjN4cuda3__47maximumIvEEE10Policy1000EPdSB_iS8_ddNS5_3std3__410__identityEEEvT0_T1_T2_T3_T4_T6__param_0];
	ld.param.u64 	%rd16, [_ZN3cub18CUB_300001_SM_10006detail6reduce28DeviceReduceSingleTileKernelINS2_10policy_hubIdjN4cuda3__47maximumIvEEE10Policy1000EPdSB_iS8_ddNS5_3std3__410__identityEEEvT0_T1_T2_T3_T4_T6__param_1];
	ld.param.u32 	%r68, [_ZN3cub18CUB_300001_SM_10006detail6reduce28DeviceReduceSingleTileKernelINS2_10policy_hubIdjN4cuda3__47maximumIvEEE10Policy1000EPdSB_iS8_ddNS5_3std3__410__identityEEEvT0_T1_T2_T3_T4_T6__param_2];
	ld.param.f64 	%fd58, [_ZN3cub18CUB_300001_SM_10006detail6reduce28DeviceReduceSingleTileKernelINS2_10policy_hubIdjN4cuda3__47maximumIvEEE10Policy1000EPdSB_iS8_ddNS5_3std3__410__identityEEEvT0_T1_T2_T3_T4_T6__param_4];
	cvta.to.global.u64 	%rd1, %rd16;
	setp.ne.s32 	%p1, %r68, 0;
	@%p1 bra 	$L__BB7_3;
	mov.u32 	%r445, %tid.x;
	setp.ne.s32 	%p219, %r445, 0;
	@%p219 bra 	$L__BB7_74;
	st.global.f64 	[%rd1], %fd58;
	bra.uni 	$L__BB7_74;
$L__BB7_3:
	and.b64  	%rd17, %rd15, 31;
	setp.ne.s64 	%p2, %rd17, 0;
	@%p2 bra 	$L__BB7_38;
	setp.gt.s32 	%p110, %r68, 2047;
	@%p110 bra 	$L__BB7_22;
	mov.u32 	%r1, %tid.x;
	setp.ge.s32 	%p159, %r1, %r68;
	mov.f64 	%fd359, 0d0000000000000000;
	mov.u32 	%r449, %r1;
	@%p159 bra 	$L__BB7_7;
	mul.wide.u32 	%rd169, %r1, 8;
	add.s64 	%rd168, %rd15, %rd169;
	// begin inline asm
	ld.global.nc.u64 %rd167, [%rd168];
	// end inline asm
	mov.b64 	%fd359, %rd167;
	add.s32 	%r449, %r1, 256;
$L__BB7_7:
	setp.ge.s32 	%p160, %r449, %r68;
	@%p160 bra 	$L__BB7_13;
	not.b32 	%r321, %r449;
	add.s32 	%r4, %r68, %r321;
	and.b32  	%r322, %r4, 768;
	setp.eq.s32 	%p161, %r322, 768;
	@%p161 bra 	$L__BB7_11;
	mul.wide.u32 	%rd170, %r449, 8;
	add.s64 	%rd202, %rd15, %rd170;
	shr.u32 	%r323, %r4, 8;
	add.s32 	%r324, %r323, 1;
	and.b32  	%r325, %r324, 3;
	neg.s32 	%r447, %r325;
$L__BB7_10:
	.pragma "nounroll";
	// begin inline asm
	ld.global.nc.u64 %rd171, [%rd202];
	// end inline asm
	mov.b64 	%fd272, %rd171;
	setp.lt.f64 	%p162, %fd359, %fd272;
	selp.f64 	%fd359, %fd272, %fd359, %p162;
	add.s32 	%r449, %r449, 256;
	add.s64 	%rd202, %rd202, 2048;
	add.s32 	%r447, %r447, 1;
	setp.ne.s32 	%p163, %r447, 0;
	@%p163 bra 	$L__BB7_10;
$L__BB7_11:
	setp.lt.u32 	%p164, %r4, 768;
	@%p164 bra 	$L__BB7_13;
$L__BB7_12:
	mul.wide.s32 	%rd181, %r449, 8;
	add.s64 	%rd174, %rd15, %rd181;
	// begin inline asm
	ld.global.nc.u64 %rd173, [%rd174];
	// end inline asm
	mov.b64 	%fd273, %rd173;
	setp.lt.f64 	%p165, %fd359, %fd273;
	selp.f64 	%fd274, %fd273, %fd359, %p165;
	add.s64 	%rd176, %rd174, 2048;
	// begin inline asm
	ld.global.nc.u64 %rd175, [%rd176];
	// end inline asm
	mov.b64 	%fd275, %rd175;
	setp.lt.f64 	%p166, %fd274, %fd275;
	selp.f64 	%fd276, %fd275, %fd274, %p166;
	add.s64 	%rd178, %rd174, 4096;
	// begin inline asm
	ld.global.nc.u64 %rd177, [%rd178];
	// end inline asm
	mov.b64 	%fd277, %rd177;
	setp.lt.f64 	%p167, %fd276, %fd277;
	selp.f64 	%fd278, %fd277, %fd276, %p167;
	add.s64 	%rd180, %rd174, 6144;
	// begin inline asm
	ld.global.nc.u64 %rd179, [%rd180];
	// end inline asm
	mov.b64 	%fd279, %rd179;
	setp.lt.f64 	%p168, %fd278, %fd279;
	selp.f64 	%fd359, %fd279, %fd278, %p168;
	add.s32 	%r449, %r449, 1024;
	setp.lt.s32 	%p169, %r449, %r68;
	@%p169 bra 	$L__BB7_12;
$L__BB7_13:
	setp.lt.s32 	%p170, %r68, 256;
	@%p170 bra 	$L__BB7_18;
	// begin inline asm
	mov.u32 %r389, %laneid;
	// end inline asm
	mov.b64 	%rd192, %fd359;
	mov.b64 	{%r391, %r396}, %rd192;
	mov.b32 	%r397, 1;
	mov.b32 	%r438, 31;
	mov.b32 	%r439, -1;
	// begin inline asm
	shfl.sync.down.b32 %r390, %r391, %r397, %r438, %r439;
	// end inline asm
	// begin inline asm
	shfl.sync.down.b32 %r395, %r396, %r397, %r438, %r439;
	// end inline asm
	mov.b64 	%rd193, {%r390, %r395};
	mov.b64 	%fd327, %rd193;
	setp.gt.s32 	%p198, %r389, 30;
	setp.lt.f64 	%p199, %fd359, %fd327;
	selp.f64 	%fd328, %fd327, %fd359, %p199;
	selp.f64 	%fd329, %fd359, %fd328, %p198;
	mov.b64 	%rd194, %fd329;
	mov.b64 	{%r401, %r406}, %rd194;
	mov.b32 	%r407, 2;
	// begin inline asm
	shfl.sync.down.b32 %r400, %r401, %r407, %r438, %r439;
	// end inline asm
	// begin inline asm
	shfl.sync.down.b32 %r405, %r406, %r407, %r438, %r439;
	// end inline asm
	mov.b64 	%rd195, {%r400, %r405};
	mov.b64 	%fd330, %rd195;
	setp.gt.s32 	%p200, %r389, 29;
	setp.lt.f64 	%p201, %fd329, %fd330;
	selp.f64 	%fd331, %fd330, %fd329, %p201;
	selp.f64 	%fd332, %fd329, %fd331, %p200;
	mov.b64 	%rd196, %fd332;
	mov.b64 	{%r411, %r416}, %rd196;
	mov.b32 	%r417, 4;
	// begin inline asm
	shfl.sync.down.b32 %r410, %r411, %r417, %r438, %r439;
	// end inline asm
	// begin inline asm
	shfl.sync.down.b32 %r415, %r416, %r417, %r438, %r439;
	// end inline asm
	mov.b64 	%rd197, {%r410, %r415};
	mov.b64 	%fd333, %rd197;
	setp.gt.s32 	%p202, %r389, 27;
	setp.lt.f64 	%p203, %fd332, %fd333;
	selp.f64 	%fd334, %fd333, %fd332, %p203;
	selp.f64 	%fd335, %fd332, %fd334, %p202;
	mov.b64 	%rd198, %fd335;
	mov.b64 	{%r421, %r426}, %rd198;
	mov.b32 	%r427, 8;
	// begin inline asm
	shfl.sync.down.b32 %r420, %r421, %r427, %r438, %r439;
	// end inline asm
	// begin inline asm
	shfl.sync.down.b32 %r425, %r426, %r427, %r438, %r439;
	// end inline asm
	mov.b64 	%rd199, {%r420, %r425};
	mov.b64 	%fd336, %rd199;
	setp.gt.s32 	%p204, %r389, 23;
	setp.lt.f64 	%p205, %fd335, %fd336;
	selp.f64 	%fd337, %fd336, %fd335, %p205;
	selp.f64 	%fd338, %fd335, %fd337, %p204;
	mov.b64 	%rd200, %fd338;
	mov.b64 	{%r431, %r436}, %rd200;
	mov.b32 	%r437, 16;
	// begin inline asm
	shfl.sync.down.b32 %r430, %r431, %r437, %r438, %r439;
	// end inline asm
	// begin inline asm
	shfl.sync.down.b32 %r435, %r436, %r437, %r438, %r439;
	// end inline asm
	mov.b64 	%rd201, {%r430, %r435};
	mov.b64 	%fd339, %rd201;
	setp.gt.s32 	%p206, %r389, 15;
	setp.lt.f64 	%p207, %fd338, %fd339;
	selp.f64 	%fd10, %fd339, %fd338, %p207;
	selp.f64 	%fd380, %fd338, %fd10, %p206;
	setp.ne.s32 	%p208, %r389, 0;
	@%p208 bra 	$L__BB7_16;
	shr.u32 	%r440, %r1, 2;
	and.b32  	%r441, %r440, 248;
	mov.u32 	%r442, _ZZN3cub18CUB_300001_SM_10006detail6reduce28DeviceReduceSingleTileKernelINS2_10policy_hubIdjN4cuda3__47maximumIvEEE10Policy1000EPdSB_iS8_ddNS5_3std3__410__identityEEEvT0_T1_T2_T3_T4_T6_E12temp_storage;
	add.s32 	%r443, %r442, %r441;
	st.shared.f64 	[%r443+8], %fd10;
$L__BB7_16:
	bar.sync 	0;
	setp.ne.s32 	%p209, %r1, 0;
	@%p209 bra 	$L__BB7_72;
	ld.shared.f64 	%fd340, [_ZZN3cub18CUB_300001_SM_10006detail6reduce28DeviceReduceSingleTileKernelINS2_10policy_hubIdjN4cuda3__47maximumIvEEE10Policy1000EPdSB_iS8_ddNS5_3std3__410__identityEEEvT0_T1_T2_T3_T4_T6_E12temp_storage+16];
	setp.lt.f64 	%p210, %fd380, %fd340;
	selp.f64 	%fd341, %fd340, %fd380, %p210;
	ld.shared.f64 	%fd342, [_ZZN3cub18CUB_300001_SM_10006detail6reduce28DeviceReduceSingleTileKernelINS2_10policy_hubIdjN4cuda3__47maximumIvEEE10Policy1000EPdSB_iS8_ddNS5_3std3__410__identityEEEvT0_T1_T2_T3_T4_T6_E12temp_storage+24];
	setp.lt.f64 	%p211, %fd341, %fd342;
	selp.f64 	%fd343, %fd342, %fd341, %p211;
	ld.shared.f64 	%fd344, [_ZZN3cub18CUB_300001_SM_10006detail6reduce28DeviceReduceSingleTileKernelINS2_10policy_hubIdjN4cuda3__47maximumIvEEE10Policy1000EPdSB_iS8_ddNS5_3std3__410__identityEEEvT0_T1_T2_T3_T4_T6_E12temp_storage+32];
	setp.lt.f64 	%p212, %fd343, %fd344;
	selp.f64 	%fd345, %fd344, %fd343, %p212;
	ld.shared.f64 	%fd346, [_ZZN3cub18CUB_300001_SM_10006detail6reduce28DeviceReduceSingleTileKernelINS2_10policy_hubIdjN4cuda3__47maximumIvEEE10Policy1000EPdSB_iS8_ddNS5_3std3__410__identityEEEvT0_T1_T2_T3_T4_T6_E12temp_storage+40];
	setp.lt.f64 	%p213, %fd345, %fd346;
	selp.f64 	%fd347, %fd346, %fd345, %p213;
	ld.shared.f64 	%fd348, [_ZZN3cub18CUB_300001_SM_10006detail6reduce28DeviceReduceSingleTileKernelINS2_10policy_hubIdjN4cuda3__47maximumIvEEE10Policy1000EPdSB_iS8_ddNS5_3std3__410__identityEEEvT0_T1_T2_T3_T4_T6_E12temp_storage+48];
	setp.lt.f64 	%p214, %fd347, %fd348;
	selp.f64 	%fd349, %fd348, %fd347, %p214;
	ld.shared.f64 	%fd350, [_ZZN3cub18CUB_300001_SM_10006detail6reduce28DeviceReduceSingleTileKernelINS2_10policy_hubIdjN4cuda3__47maximumIvEEE10Policy1000EPdSB_iS8_ddNS5_3std3__410__identityEEEvT0_T1_T2_T3_T4_T6_E12temp_storage+56];
	setp.lt.f64 	%p215, %fd349, %fd350;
	selp.f64 	%fd351, %fd350, %fd349, %p215;
	ld.shared.f64 	%fd352, [_ZZN3cub18CUB_300001_SM_10006detail6reduce28DeviceReduceSingleTileKernelINS2_10policy_hubIdjN4cuda3__47maximumIvEEE10Policy1000EPdSB_iS8_ddNS5_3std3__410__identityEEEvT0_T1_T2_T3_T4_T6_E12temp_storage+64];
	setp.lt.f64 	%p216, %fd351, %fd352;
	selp.f64 	%fd380, %fd352, %fd351, %p216;
	bra.uni 	$L__BB7_72;
$L__BB7_18:
	// begin inline asm
	mov.u32 %r326, %laneid;
	// end inline asm
	and.b32  	%r377, %r1, 992;
	add.s32 	%r378, %r377, 32;
	setp.gt.s32 	%p171, %r378, %r68;
	not.b32 	%r379, %r377;
	add.s32 	%r380, %r68, %r379;
	selp.b32 	%r375, %r380, 31, %p171;
	mov.b64 	%rd182, %fd359;
	mov.b64 	{%r328, %r333}, %rd182;
	mov.b32 	%r334, 1;
	mov.b32 	%r376, -1;
	// begin inline asm
	shfl.sync.down.b32 %r327, %r328, %r334, %r375, %r376;
	// end inline asm
	// begin inline asm
	shfl.sync.down.b32 %r332, %r333, %r334, %r375, %r376;
	// end inline asm
	mov.b64 	%rd183, {%r327, %r332};
	mov.b64 	%fd280, %rd183;
	setp.lt.s32 	%p172, %r326, %r375;
	setp.lt.f64 	%p173, %fd359, %fd280;
	selp.f64 	%fd281, %fd280, %fd359, %p173;
	selp.f64 	%fd282, %fd281, %fd359, %p172;
	mov.b64 	%rd184, %fd282;
	mov.b64 	{%r338, %r343}, %rd184;
	mov.b32 	%r344, 2;
	// begin inline asm
	shfl.sync.down.b32 %r337, %r338, %r344, %r375, %r376;
	// end inline asm
	// begin inline asm
	shfl.sync.down.b32 %r342, %r343, %r344, %r375, %r376;
	// end inline asm
	mov.b64 	%rd185, {%r337, %r342};
	mov.b64 	%fd283, %rd185;
	add.s32 	%r381, %r326, 2;
	setp.gt.s32 	%p174, %r381, %r375;
	setp.lt.f64 	%p175, %fd282, %fd283;
	selp.f64 	%fd284, %fd283, %fd282, %p175;
	selp.f64 	%fd285, %fd282, %fd284, %p174;
	mov.b64 	%rd186, %fd285;
	mov.b64 	{%r348, %r353}, %rd186;
	mov.b32 	%r354, 4;
	// begin inline asm
	shfl.sync.down.b32 %r347, %r348, %r354, %r375, %r376;
	// end inline asm
	// begin inline asm
	shfl.sync.down.b32 %r352, %r353, %r354, %r375, %r376;
	// end inline asm
	mov.b64 	%rd187, {%r347, %r352};
	mov.b64 	%fd286, %rd187;
	add.s32 	%r382, %r326, 4;
	setp.gt.s32 	%p176, %r382, %r375;
	setp.lt.f64 	%p177, %fd285, %fd286;
	selp.f64 	%fd287, %fd286, %fd285, %p177;
	selp.f64 	%fd288, %fd285, %fd287, %p176;
	mov.b64 	%rd188, %fd288;
	mov.b64 	{%r358, %r363}, %rd188;
	mov.b32 	%r364, 8;
	// begin inline asm
	shfl.sync.down.b32 %r357, %r358, %r364, %r375, %r376;
	// end inline asm
	// begin inline asm
	shfl.sync.down.b32 %r362, %r363, %r364, %r375, %r376;
	// end inline asm
	mov.b64 	%rd189, {%r357, %r362};
	mov.b64 	%fd289, %rd189;
	add.s32 	%r383, %r326, 8;
	setp.gt.s32 	%p178, %r383, %r375;
	setp.lt.f64 	%p179, %fd288, %fd289;
	selp.f64 	%fd290, %fd289, %fd288, %p179;
	selp.f64 	%fd291, %fd288, %fd290, %p178;
	mov.b64 	%rd190, %fd291;
	mov.b64 	{%r368, %r373}, %rd190;
	mov.b32 	%r374, 16;
	// begin inline asm
	shfl.sync.down.b32 %r367, %r368, %r374, %r375, %r376;
	// end inline asm
	// begin inline asm
	shfl.sync.down.b32 %r372, %r373, %r374, %r375, %r376;
	// end inline asm
	mov.b64 	%rd191, {%r367, %r372};
	mov.b64 	%fd292, %rd191;
	add.s32 	%r384, %r326, 16;
	setp.gt.s32 	%p180, %r384, %r375;
	setp.lt.f64 	%p181, %fd291, %fd292;
	selp.f64 	%fd293, %fd292, %fd291, %p181;
	selp.f64 	%fd380, %fd291, %fd293, %p180;
	setp.ne.s32 	%p182, %r326, 0;
	@%p182 bra 	$L__BB7_20;
	shr.u32 	%r385, %r1, 2;
	and.b32  	%r386, %r385, 248;
	mov.u32 	%r387, _ZZN3cub18CUB_300001_SM_10006detail6reduce28DeviceReduceSingleTileKernelINS2_10policy_hubIdjN4cuda3__47maximumIvEEE10Policy1000EPdSB_iS8_ddNS5_3std3__410__identityEEEvT0_T1_T2_T3_T4_T6_E12temp_storage;
	add.s32 	%r388, %r387, %r386;
	st.shared.f64 	[%r388+8], %fd380;
$L__BB7_20:
	bar.sync 	0;
	setp.ne.s32 	%p183, %r1, 0;
	@%p183 bra 	$L__BB7_72;
	setp.gt.s32 	%p184, %r68, 32;
	ld.shared.f64 	%fd294, [_ZZN3cub18CUB_300001_SM_10006detail6reduce28DeviceReduceSingleTileKernelINS2_10policy_hubIdjN4cuda3__47maximumIvEEE10Policy1000EPdSB_iS8_ddNS5_3std3__410__identityEEEvT0_T1_T2_T3_T4_T6_E12temp_storage+16];
	setp.lt.f64 	%p185, %fd380, %fd294;
	selp.f64 	%fd296, %fd294, %fd380, %p185;
	selp.f64 	%fd297, %fd296, %fd380, %p184;
	setp.gt.s32 	%p186, %r68, 64;
	ld.shared.f64 	%fd299, [_ZZN3cub18CUB_300001_SM_10006detail6reduce28DeviceReduceSingleTileKernelINS2_10policy_hubIdjN4cuda3__47maximumIvEEE10Policy1000EPdSB_iS8_ddNS5_3std3__410__identityEEEvT0_T1_T2_T3_T4_T6_E12temp_storage+24];
	setp.lt.f64 	%p187, %fd297, %fd299;
	selp.f64 	%fd301, %fd299, %fd297, %p187;
	selp.f64 	%fd302, %fd301, %fd297, %p186;
	setp.gt.s32 	%p188, %r68, 96;
	ld.shared.f64 	%fd304, [_ZZN3cub18CUB_300001_SM_10006detail6reduce28DeviceReduceSingleTileKernelINS2_10policy_hubIdjN4cuda3__47maximumIvEEE10Policy1000EPdSB_iS8_ddNS5_3std3__410__identityEEEvT0_T1_T2_T3_T4_T6_E12temp_storage+32];
	setp.lt.f64 	%p189, %fd302, %fd304;
	selp.f64 	%fd306, %fd304, %fd302, %p189;
	selp.f64 	%fd307, %fd306, %fd302, %p188;
	setp.gt.s32 	%p190, %r68, 128;
	ld.shared.f64 	%fd309, [_ZZN3cub18CUB_300001_SM_10006detail6reduce28DeviceReduceSingleTileKernelINS2_10policy_hubIdjN4cuda3__47maximumIvEEE10Policy1000EPdSB_iS8_ddNS5_3std3__410__identityEEEvT0_T1_T2_T3_T4_T6_E12temp_storage+40];
	setp.lt.f64 	%p191, %fd307, %fd309;
	selp.f64 	%fd311, %fd309, %fd307, %p191;
	selp.f64 	%fd312, %fd311, %fd307, %p190;
	setp.gt.s32 	%p192, %r68, 160;
	ld.shared.f64 	%fd314, [_ZZN3cub18CUB_300001_SM_10006detail6reduce28DeviceReduceSingleTileKernelINS2_10policy_hubIdjN4cuda3__47maximumIvEEE10Policy1000EPdSB_iS8_ddNS5_3std3__410__identityEEEvT0_T1_T2_T3_T4_T6_E12temp_storage+48];
	setp.lt.f64 	%p193, %fd312, %fd314;
	selp.f64 	%fd316, %fd314, %fd312, %p193;
	selp.f64 	%fd317, %fd316, %fd312, %p192;
	setp.gt.s32 	%p194, %r68, 192;
	ld.shared.f64 	%fd319, [_ZZN3cub18CUB_300001_SM_10006detail6reduce28DeviceReduceSingleTileKernelINS2_10policy_hubIdjN4cuda3__47maximumIvEEE10Policy1000EPdSB_iS8_ddNS5_3std3__410__identityEEEvT0_T1_T2_T3_T4_T6_E12temp_storage+56];
	setp.lt.f64 	%p195, %fd317, %fd319;
	selp.f64 	%fd321, %fd319, %fd317, %p195;
	selp.f64 	%fd322, %fd321, %fd317, %p194;
	setp.gt.s32 	%p196, %r68, 224;
	ld.shared.f64 	%fd324, [_ZZN3cub18CUB_300001_SM_10006detail6reduce28DeviceReduceSingleTileKernelINS2_10policy_hubIdjN4cuda3__47maximumIvEEE10Policy1000EPdSB_iS8_ddNS5_3std3__410__identityEEEvT0_T1_T2_T3_T4_T6_E12temp_storage+64];
	setp.lt.f64 	%p197, %fd322, %fd324;
	selp.f64 	%fd326, %fd324, %fd322, %p197;
	selp.f64 	%fd380, %fd326, %fd322, %p196;
	bra.uni 	$L__BB7_72;
$L__BB7_22:
	mov.u32 	%r13, %tid.x;
	shl.b32 	%r14, %r13, 2;
	mul.wide.u32 	%rd126, %r14, 8;
	add.s64 	%rd116, %rd15, %rd126;
	// begin inline asm
	ld.global.nc.v2.u64 {%rd114, %rd115}, [%rd116];
	// end inline asm
	add.s64 	%rd119, %rd116, 16;
	// begin inline asm
	ld.global.nc.v2.u64 {%rd117, %rd118}, [%rd119];
	// end inline asm
	mov.b64 	%fd206, %rd114;
	mov.b64 	%fd207, %rd115;
	mov.b64 	%fd208, %rd117;
	mov.b64 	%fd209, %rd118;
	add.s64 	%rd122, %rd116, 8192;
	// begin inline asm
	ld.global.nc.v2.u64 {%rd120, %rd121}, [%rd122];
	// end inline asm
	add.s64 	%rd125, %rd116, 8208;
	// begin inline asm
	ld.global.nc.v2.u64 {%rd123, %rd124}, [%rd125];
	// end inline asm
	mov.b64 	%fd210, %rd120;
	mov.b64 	%fd211, %rd121;
	mov.b64 	%fd212, %rd123;
	mov.b64 	%fd213, %rd124;
	setp.lt.f64 	%p111, %fd206, %fd207;
	selp.f64 	%fd214, %fd207, %fd206, %p111;
	setp.lt.f64 	%p112, %fd214, %fd208;
	selp.f64 	%fd215, %fd208, %fd214, %p112;
	setp.lt.f64 	%p113, %fd215, %fd209;
	selp.f64 	%fd216, %fd209, %fd215, %p113;
	setp.lt.f64 	%p114, %fd216, %fd210;
	selp.f64 	%fd217, %fd210, %fd216, %p114;
	setp.lt.f64 	%p115, %fd217, %fd211;
	selp.f64 	%fd218, %fd211, %fd217, %p115;
	setp.lt.f64 	%p116, %fd218, %fd212;
	selp.f64 	%fd219, %fd212, %fd218, %p116;
	setp.lt.f64 	%p117, %fd219, %fd213;
	selp.f64 	%fd366, %fd213, %fd219, %p117;
	setp.lt.u32 	%p118, %r68, 4096;
	mov.b32 	%r452, 2048;
	@%p118 bra 	$L__BB7_26;
	add.s32 	%r15, %r68, -2048;
	mov.b32 	%r452, 2048;
$L__BB7_24:
	add.s32 	%r258, %r452, %r14;
	mul.wide.u32 	%rd139, %r258, 8;
	add.s64 	%rd129, %rd15, %rd139;
	// begin inline asm
	ld.global.nc.v2.u64 {%rd127, %rd128}, [%rd129];
	// end inline asm
	add.s64 	%rd132, %rd129, 16;
	// begin inline asm
	ld.global.nc.v2.u64 {%rd130, %rd131}, [%rd132];
	// end inline asm
	mov.b64 	%fd220, %rd127;
	mov.b64 	%fd221, %rd128;
	mov.b64 	%fd222, %rd130;
	mov.b64 	%fd223, %rd131;
	add.s64 	%rd135, %rd129, 8192;
	// begin inline asm
	ld.global.nc.v2.u64 {%rd133, %rd134}, [%rd135];
	// end inline asm
	add.s64 	%rd138, %rd129, 8208;
	// begin inline asm
	ld.global.nc.v2.u64 {%rd136, %rd137}, [%rd138];
	// end inline asm
	mov.b64 	%fd224, %rd133;
	mov.b64 	%fd225, %rd134;
	mov.b64 	%fd226, %rd136;
	mov.b64 	%fd227, %rd137;
	setp.lt.f64 	%p119, %fd366, %fd220;
	selp.f64 	%fd228, %fd220, %fd366, %p119;
	setp.lt.f64 	%p120, %fd228, %fd221;
	selp.f64 	%fd229, %fd221, %fd228, %p120;
	setp.lt.f64 	%p121, %fd229, %fd222;
	selp.f64 	%fd230, %fd222, %fd229, %p121;
	setp.lt.f64 	%p122, %fd230, %fd223;
	selp.f64 	%fd231, %fd223, %fd230, %p122;
	setp.lt.f64 	%p123, %fd231, %fd224;
	selp.f64 	%fd232, %fd224, %fd231, %p123;
	setp.lt.f64 	%p124, %fd232, %fd225;
	selp.f64 	%fd233, %fd225, %fd232, %p124;
	setp.lt.f64 	%p125, %fd233, %fd226;
	selp.f64 	%fd234, %fd226, %fd233, %p125;
	setp.lt.f64 	%p126, %fd234, %fd227;
	selp.f64 	%fd366, %fd227, %fd234, %p126;
	sub.s32 	%r259, %r68, %r452;
	setp.lt.s32 	%p127, %r259, 2048;
	@%p127 bra 	$L__BB7_34;
	add.s32 	%r452, %r452, 2048;
	setp.le.s32 	%p128, %r452, %r15;
	@%p128 bra 	$L__BB7_24;
$L__BB7_26:
	setp.le.s32 	%p129, %r68, %r452;
	@%p129 bra 	$L__BB7_34;
	sub.s32 	%r19, %r68, %r452;
	setp.ge.s32 	%p130, %r13, %r19;
	@%p130 bra 	$L__BB7_34;
	not.b32 	%r260, %r13;
	add.s32 	%r261, %r68, %r260;
	sub.s32 	%r20, %r261, %r452;
	and.b32  	%r262, %r20, 768;
	setp.eq.s32 	%p131, %r262, 768;
	mov.u32 	%r456, %r13;
	@%p131 bra 	$L__BB7_31;
	add.s32 	%r454, %r13, %r452;
	shr.u32 	%r263, %r20, 8;
	add.s32 	%r264, %r263, 1;
	and.b32  	%r265, %r264, 3;
	neg.s32 	%r453, %r265;
	mov.u32 	%r456, %r13;
$L__BB7_30:
	.pragma "nounroll";
	mul.wide.u32 	%rd142, %r454, 8;
	add.s64 	%rd141, %rd15, %rd142;
	// begin inline asm
	ld.global.nc.u64 %rd140, [%rd141];
	// end inline asm
	mov.b64 	%fd236, %rd140;
	setp.lt.f64 	%p132, %fd366, %fd236;
	selp.f64 	%fd366, %fd236, %fd366, %p132;
	add.s32 	%r456, %r456, 256;
	add.s32 	%r454, %r454, 256;
	add.s32 	%r453, %r453, 1;
	setp.ne.s32 	%p133, %r453, 0;
	@%p133 bra 	$L__BB7_30;
$L__BB7_31:
	setp.lt.u32 	%p134, %r20, 768;
	@%p134 bra 	$L__BB7_34;
	cvt.u64.u32 	%rd143, %r456;
	cvt.u64.u32 	%rd144, %r452;
	add.s64 	%rd145, %rd143, %rd144;
	shl.b64 	%rd146, %rd145, 3;
	add.s64 	%rd147, %rd146, %rd15;
	add.s64 	%rd203, %rd147, 4096;
	add.s32 	%r457, %r456, %r452;
$L__BB7_33:
	mul.wide.u32 	%rd156, %r457, 8;
	add.s64 	%rd149, %rd15, %rd156;
	// begin inline asm
	ld.global.nc.u64 %rd148, [%rd149];
	// end inline asm
	mov.b64 	%fd237, %rd148;
	setp.lt.f64 	%p135, %fd366, %fd237;
	selp.f64 	%fd238, %fd237, %fd366, %p135;
	add.s64 	%rd151, %rd203, -2048;
	// begin inline asm
	ld.global.nc.u64 %rd150, [%rd151];
	// end inline asm
	mov.b64 	%fd239, %rd150;
	setp.lt.f64 	%p136, %fd238, %fd239;
	selp.f64 	%fd240, %fd239, %fd238, %p136;
	// begin inline asm
	ld.global.nc.u64 %rd152, [%rd203];
	// end inline asm
	mov.b64 	%fd241, %rd152;
	setp.lt.f64 	%p137, %fd240, %fd241;
	selp.f64 	%fd242, %fd241, %fd240, %p137;
	add.s64 	%rd155, %rd203, 2048;
	// begin inline asm
	ld.global.nc.u64 %rd154, [%rd155];
	// end inline asm
	mov.b64 	%fd243, %rd154;
	setp.lt.f64 	%p138, %fd242, %fd243;
	selp.f64 	%fd366, %fd243, %fd242, %p138;
	add.s32 	%r456, %r456, 1024;
	add.s64 	%rd203, %rd203, 8192;
	add.s32 	%r457, %r457, 1024;
	setp.lt.s32 	%p139, %r456, %r19;
	@%p139 bra 	$L__BB7_33;
$L__BB7_34:
	// begin inline asm
	mov.u32 %r266, %laneid;
	// end inline asm
	mov.b64 	%rd157, %fd366;
	mov.b64 	{%r268, %r273}, %rd157;
	mov.b32 	%r274, 1;
	mov.b32 	%r315, 31;
	mov.b32 	%r316, -1;
	// begin inline asm
	shfl.sync.down.b32 %r267, %r268, %r274, %r315, %r316;
	// end inline asm
	// begin inline asm
	shfl.sync.down.b32 %r272, %r273, %r274, %r315, %r316;
	// end inline asm
	mov.b64 	%rd158, {%r267, %r272};
	mov.b64 	%fd244, %rd158;
	setp.gt.s32 	%p140, %r266, 30;
	setp.lt.f64 	%p141, %fd366, %fd244;
	selp.f64 	%fd245, %fd244, %fd366, %p141;
	selp.f64 	%fd246, %fd366, %fd245, %p140;
	mov.b64 	%rd159, %fd246;
	mov.b64 	{%r278, %r283}, %rd159;
	mov.b32 	%r284, 2;
	// begin inline asm
	shfl.sync.down.b32 %r277, %r278, %r284, %r315, %r316;
	// end inline asm
	// begin inline asm
	shfl.sync.down.b32 %r282, %r283, %r284, %r315, %r316;
	// end inline asm
	mov.b64 	%rd160, {%r277, %r282};
	mov.b64 	%fd247, %rd160;
	setp.gt.s32 	%p142, %r266, 29;
	setp.lt.f64 	%p143, %fd246, %fd247;
	selp.f64 	%fd248, %fd247, %fd246, %p143;
	selp.f64 	%fd249, %fd246, %fd248, %p142;
	mov.b64 	%rd161, %fd249;
	mov.b64 	{%r288, %r293}, %rd161;
	mov.b32 	%r294, 4;
	// begin inline asm
	shfl.sync.down.b32 %r287, %r288, %r294, %r315, %r316;
	// end inline asm
	// begin inline asm
	shfl.sync.down.b32 %r292, %r293, %r294, %r315, %r316;
	// end inline asm
	mov.b64 	%rd162, {%r287, %r292};
	mov.b64 	%fd250, %rd162;
	setp.gt.s32 	%p144, %r266, 27;
	setp.lt.f64 	%p145, %fd249, %fd250;
	selp.f64 	%fd251, %fd250, %fd249, %p145;
	selp.f64 	%fd252, %fd249, %fd251, %p144;
	mov.b64 	%rd163, %fd252;
	mov.b64 	{%r298, %r303}, %rd163;
	mov.b32 	%r304, 8;
	// begin inline asm
	shfl.sync.down.b32 %r297, %r298, %r304, %r315, %r316;
	// end inline asm
	// begin inline asm
	shfl.sync.down.b32 %r302, %r303, %r304, %r315, %r316;
	// end inline asm
	mov.b64 	%rd164, {%r297, %r302};
	mov.b64 	%fd253, %rd164;
	setp.gt.s32 	%p146, %r266, 23;
	setp.lt.f64 	%p147, %fd252, %fd253;
	selp.f64 	%fd254, %fd253, %fd252, %p147;
	selp.f64 	%fd255, %fd252, %fd254, %p146;
	mov.b64 	%rd165, %fd255;
	mov.b64 	{%r308, %r313}, %rd165;
	mov.b32 	%r314, 16;
	// begin inline asm
	shfl.sync.down.b32 %r307, %r308, %r314, %r315, %r316;
	// end inline asm
	// begin inline asm
	shfl.sync.down.b32 %r312, %r313, %r314, %r315, %r316;
	// end inline asm
	mov.b64 	%rd166, {%r307, %r312};
	mov.b64 	%fd256, %rd166;
	setp.gt.s32 	%p148, %r266, 15;
	setp.lt.f64 	%p149, %fd255, %fd256;
	selp.f64 	%fd26, %fd256, %fd255, %p149;
	selp.f64 	%fd380, %fd255, %fd26, %p148;
	setp.ne.s32 	%p150, %r266, 0;
	@%p150 bra 	$L__BB7_36;
	shr.u32 	%r317, %r13, 2;
	and.b32  	%r318, %r317, 248;
	mov.u32 	%r319, _ZZN3cub18CUB_300001_SM_10006detail6reduce28DeviceReduceSingleTileKernelINS2_10policy_hubIdjN4cuda3__47maximumIvEEE10Policy1000EPdSB_iS8_ddNS5_3std3__410__identityEEEvT0_T1_T2_T3_T4_T6_E12temp_storage;
	add.s32 	%r320, %r319, %r318;
	st.shared.f64 	[%r320+8], %fd26;
$L__BB7_36:
	bar.sync 	0;
	setp.ne.s32 	%p151, %r13, 0;
	@%p151 bra 	$L__BB7_72;
	ld.shared.f64 	%fd257, [_ZZN3cub18CUB_300001_SM_10006detail6reduce28DeviceReduceSingleTileKernelINS2_10policy_hubIdjN4cuda3__47maximumIvEEE10Policy1000EPdSB_iS8_ddNS5_3std3__410__identityEEEvT0_T1_T2_T3_T4_T6_E12temp_storage+16];
	setp.lt.f64 	%p152, %fd380, %fd257;
	selp.f64 	%fd258, %fd257, %fd380, %p152;
	ld.shared.f64 	%fd259, [_ZZN3cub18CUB_300001_SM_10006detail6reduce28DeviceReduceSingleTileKernelINS2_10policy_hubIdjN4cuda3__47maximumIvEEE10Policy1000EPdSB_iS8_ddNS5_3std3__410__identityEEEvT0_T1_T2_T3_T4_T6_E12temp_storage+24];
	setp.lt.f64 	%p153, %fd258, %fd259;
	selp.f64 	%fd260, %fd259, %fd258, %p153;
	ld.shared.f64 	%fd261, [_ZZN3cub18CUB_300001_SM_10006detail6reduce28DeviceReduceSingleTileKernelINS2_10policy_hubIdjN4cuda3__47maximumIvEEE10Policy1000EPdSB_iS8_ddNS5_3std3__410__identityEEEvT0_T1_T2_T3_T4_T6_E12temp_storage+32];
	setp.lt.f64 	%p154, %fd260, %fd261;
	selp.f64 	%fd262, %fd261, %fd260, %p154;
	ld.shared.f64 	%fd263, [_ZZN3cub18CUB_300001_SM_10006detail6reduce28DeviceReduceSingleTileKernelINS2_10policy_hubIdjN4cuda3__47maximumIvEEE10Policy1000EPdSB_iS8_ddNS5_3std3__410__identityEEEvT0_T1_T2_T3_T4_T6_E12temp_storage+40];
	setp.lt.f64 	%p155, %fd262, %fd263;
	selp.f64 	%fd264, %fd263, %fd262, %p155;
	ld.shared.f64 	%fd265, [_ZZN3cub18CUB_300001_SM_10006detail6reduce28DeviceReduceSingleTileKernelINS2_10policy_hubIdjN4cuda3__47maximumIvEEE10Policy1000EPdSB_iS8_ddNS5_3std3__410__identityEEEvT0_T1_T2_T3_T4_T6_E12temp_storage+48];
	setp.lt.f64 	%p156, %fd264, %fd265;
	selp.f64 	%fd266, %fd265, %fd264, %p156;
	ld.shared.f64 	%fd267, [_ZZN3cub18CUB_300001_SM_10006detail6reduce28DeviceReduceSingleTileKernelINS2_10policy_hubIdjN4cuda3__47maximumIvEEE10Policy1000EPdSB_iS8_ddNS5_3std3__410__identityEEEvT0_T1_T2_T3_T4_T6_E12temp_storage+56];
	setp.lt.f64 	%p157, %fd266, %fd267;
	selp.f64 	%fd268, %fd267, %fd266, %p157;
	ld.shared.f64 	%fd269, [_ZZN3cub18CUB_300001_SM_10006detail6reduce28DeviceReduceSingleTileKernelINS2_10policy_hubIdjN4cuda3__47maximumIvEEE10Policy1000EPdSB_iS8_ddNS5_3std3__410__identityEEEvT0_T1_T2_T3_T4_T6_E12temp_storage+64];
	setp.lt.f64 	%p158, %fd268, %fd269;
	selp.f64 	%fd380, %fd269, %fd268, %p158;
	bra.uni 	$L__BB7_72;
$L__BB7_38:
	setp.gt.s32 	%p3, %r68, 2047;
	@%p3 bra 	$L__BB7_56;
	mov.u32 	%r35, %tid.x;
	setp.ge.s32 	%p52, %r35, %r68;
	mov.f64 	%fd372, 0d0000000000000000;
	mov.u32 	%r462, %r35;
	@%p52 bra 	$L__BB7_41;
	mul.wide.u32 	%rd81, %r35, 8;
	add.s64 	%rd80, %rd15, %rd81;
	// begin inline asm
	ld.global.nc.u64 %rd79, [%rd80];
	// end inline asm
	mov.b64 	%fd372, %rd79;
	add.s32 	%r462, %r35, 256;
$L__BB7_41:
	setp.ge.s32 	%p53, %r462, %r68;
	@%p53 bra 	$L__BB7_47;
	not.b32 	%r133, %r462;
	add.s32 	%r38, %r68, %r133;
	and.b32  	%r134, %r38, 768;
	setp.eq.s32 	%p54, %r134, 768;
	@%p54 bra 	$L__BB7_45;
	mul.wide.u32 	%rd82, %r462, 8;
	add.s64 	%rd204, %rd15, %rd82;
	shr.u32 	%r135, %r38, 8;
	add.s32 	%r136, %r135, 1;
	and.b32  	%r137, %r136, 3;
	neg.s32 	%r460, %r137;
$L__BB7_44:
	.pragma "nounroll";
	// begin inline asm
	ld.global.nc.u64 %rd83, [%rd204];
	// end inline asm
	mov.b64 	%fd125, %rd83;
	setp.lt.f64 	%p55, %fd372, %fd125;
	selp.f64 	%fd372, %fd125, %fd372, %p55;
	add.s32 	%r462, %r462, 256;
	add.s64 	%rd204, %rd204, 2048;
	add.s32 	%r460, %r460, 1;
	setp.ne.s32 	%p56, %r460, 0;
	@%p56 bra 	$L__BB7_44;
$L__BB7_45:
	setp.lt.u32 	%p57, %r38, 768;
	@%p57 bra 	$L__BB7_47;
$L__BB7_46:
	mul.wide.s32 	%rd93, %r462, 8;
	add.s64 	%rd86, %rd15, %rd93;
	// begin inline asm
	ld.global.nc.u64 %rd85, [%rd86];
	// end inline asm
	mov.b64 	%fd126, %rd85;
	setp.lt.f64 	%p58, %fd372, %fd126;
	selp.f64 	%fd127, %fd126, %fd372, %p58;
	add.s64 	%rd88, %rd86, 2048;
	// begin inline asm
	ld.global.nc.u64 %rd87, [%rd88];
	// end inline asm
	mov.b64 	%fd128, %rd87;
	setp.lt.f64 	%p59, %fd127, %fd128;
	selp.f64 	%fd129, %fd128, %fd127, %p59;
	add.s64 	%rd90, %rd86, 4096;
	// begin inline asm
	ld.global.nc.u64 %rd89, [%rd90];
	// end inline asm
	mov.b64 	%fd130, %rd89;
	setp.lt.f64 	%p60, %fd129, %fd130;
	selp.f64 	%fd131, %fd130, %fd129, %p60;
	add.s64 	%rd92, %rd86, 6144;
	// begin inline asm
	ld.global.nc.u64 %rd91, [%rd92];
	// end inline asm
	mov.b64 	%fd132, %rd91;
	setp.lt.f64 	%p61, %fd131, %fd132;
	selp.f64 	%fd372, %fd132, %fd131, %p61;
	add.s32 	%r462, %r462, 1024;
	setp.lt.s32 	%p62, %r462, %r68;
	@%p62 bra 	$L__BB7_46;
$L__BB7_47:
	setp.lt.s32 	%p63, %r68, 256;
	@%p63 bra 	$L__BB7_52;
	// begin inline asm
	mov.u32 %r201, %laneid;
	// end inline asm
	mov.b64 	%rd104, %fd372;
	mov.b64 	{%r203, %r208}, %rd104;
	mov.b32 	%r209, 1;
	mov.b32 	%r250, 31;
	mov.b32 	%r251, -1;
	// begin inline asm
	shfl.sync.down.b32 %r202, %r203, %r209, %r250, %r251;
	// end inline asm
	// begin inline asm
	shfl.sync.down.b32 %r207, %r208, %r209, %r250, %r251;
	// end inline asm
	mov.b64 	%rd105, {%r202, %r207};
	mov.b64 	%fd180, %rd105;
	setp.gt.s32 	%p91, %r201, 30;
	setp.lt.f64 	%p92, %fd372, %fd180;
	selp.f64 	%fd181, %fd180, %fd372, %p92;
	selp.f64 	%fd182, %fd372, %fd181, %p91;
	mov.b64 	%rd106, %fd182;
	mov.b64 	{%r213, %r218}, %rd106;
	mov.b32 	%r219, 2;
	// begin inline asm
	shfl.sync.down.b32 %r212, %r213, %r219, %r250, %r251;
	// end inline asm
	// begin inline asm
	shfl.sync.down.b32 %r217, %r218, %r219, %r250, %r251;
	// end inline asm
	mov.b64 	%rd107, {%r212, %r217};
	mov.b64 	%fd183, %rd107;
	setp.gt.s32 	%p93, %r201, 29;
	setp.lt.f64 	%p94, %fd182, %fd183;
	selp.f64 	%fd184, %fd183, %fd182, %p94;
	selp.f64 	%fd185, %fd182, %fd184, %p93;
	mov.b64 	%rd108, %fd185;
	mov.b64 	{%r223, %r228}, %rd108;
	mov.b32 	%r229, 4;
	// begin inline asm
	shfl.sync.down.b32 %r222, %r223, %r229, %r250, %r251;
	// end inline asm
	// begin inline asm
	shfl.sync.down.b32 %r227, %r228, %r229, %r250, %r251;
	// end inline asm
	mov.b64 	%rd109, {%r222, %r227};
	mov.b64 	%fd186, %rd109;
	setp.gt.s32 	%p95, %r201, 27;
	setp.lt.f64 	%p96, %fd185, %fd186;
	selp.f64 	%fd187, %fd186, %fd185, %p96;
	selp.f64 	%fd188, %fd185, %fd187, %p95;
	mov.b64 	%rd110, %fd188;
	mov.b64 	{%r233, %r238}, %rd110;
	mov.b32 	%r239, 8;
	// begin inline asm
	shfl.sync.down.b32 %r232, %r233, %r239, %r250, %r251;
	// end inline asm
	// begin inline asm
	shfl.sync.down.b32 %r237, %r238, %r239, %r250, %r251;
	// end inline asm
	mov.b64 	%rd111, {%r232, %r237};
	mov.b64 	%fd189, %rd111;
	setp.gt.s32 	%p97, %r201, 23;
	setp.lt.f64 	%p98, %fd188, %fd189;
	selp.f64 	%fd190, %fd189, %fd188, %p98;
	selp.f64 	%fd191, %fd188, %fd190, %p97;
	mov.b64 	%rd112, %fd191;
	mov.b64 	{%r243, %r248}, %rd112;
	mov.b32 	%r249, 16;
	// begin inline asm
	shfl.sync.down.b32 %r242, %r243, %r249, %r250, %r251;
	// end inline asm
	// begin inline asm
	shfl.sync.down.b32 %r247, %r248, %r249, %r250, %r251;
	// end inline asm
	mov.b64 	%rd113, {%r242, %r247};
	mov.b64 	%fd192, %rd113;
	setp.gt.s32 	%p99, %r201, 15;
	setp.lt.f64 	%p100, %fd191, %fd192;
	selp.f64 	%fd38, %fd192, %fd191, %p100;
	selp.f64 	%fd380, %fd191, %fd38, %p99;
	setp.ne.s32 	%p101, %r201, 0;
	@%p101 bra 	$L__BB7_50;
	shr.u32 	%r252, %r35, 2;
	and.b32  	%r253, %r252, 248;
	mov.u32 	%r254, _ZZN3cub18CUB_300001_SM_10006detail6reduce28DeviceReduceSingleTileKernelINS2_10policy_hubIdjN4cuda3__47maximumIvEEE10Policy1000EPdSB_iS8_ddNS5_3std3__410__identityEEEvT0_T1_T2_T3_T4_T6_E12temp_storage;
	add.s32 	%r255, %r254, %r253;
	st.shared.f64 	[%r255+8], %fd38;
$L__BB7_50:
	bar.sync 	0;
	setp.ne.s32 	%p102, %r35, 0;
	@%p102 bra 	$L__BB7_72;
	ld.shared.f64 	%fd193, [_ZZN3cub18CUB_300001_SM_10006detail6reduce28DeviceReduceSingleTileKernelINS2_10policy_hubIdjN4cuda3__47maximumIvEEE10Policy1000EPdSB_iS8_ddNS5_3std3__410__identityEEEvT0_T1_T2_T3_T4_T6_E12temp_storage+16];
	setp.lt.f64 	%p103, %fd380, %fd193;
	selp.f64 	%fd194, %fd193, %fd380, %p103;
	ld.shared.f64 	%fd195, [_ZZN3cub18CUB_300001_SM_10006detail6reduce28DeviceReduceSingleTileKernelINS2_10policy_hubIdjN4cuda3__47maximumIvEEE10Policy1000EPdSB_iS8_ddNS5_3std3__410__identityEEEvT0_T1_T2_T3_T4_T6_E12temp_storage+24];
	setp.lt.f64 	%p104, %fd194, %fd195;
	selp.f64 	%fd196, %fd195, %fd194, %p104;
	ld.shared.f64 	%fd197, [_ZZN3cub18CUB_300001_SM_10006detail6reduce28DeviceReduceSingleTileKernelINS2_10policy_hubIdjN4cuda3__47maximumIvEEE10Policy1000EPdSB_iS8_ddNS5_3std3__410__identityEEEvT0_T1_T2_T3_T4_T6_E12temp_storage+32];
	setp.lt.f64 	%p105, %fd196, %fd197;
	selp.f64 	%fd198, %fd197, %fd196, %p105;
	ld.shared.f64 	%fd199, [_ZZN3cub18CUB_300001_SM_10006detail6reduce28DeviceReduceSingleTileKernelINS2_10policy_hubIdjN4cuda3__47maximumIvEEE10Policy1000EPdSB_iS8_ddNS5_3std3__410__identityEEEvT0_T1_T2_T3_T4_T6_E12temp_storage+40];
	setp.lt.f64 	%p106, %fd198, %fd199;
	selp.f64 	%fd200, %fd199, %fd198, %p106;
	ld.shared.f64 	%fd201, [_ZZN3cub18CUB_300001_SM_10006detail6reduce28DeviceReduceSingleTileKernelINS2_10policy_hubIdjN4cuda3__47maximumIvEEE10Policy1000EPdSB_iS8_ddNS5_3std3__410__identityEEEvT0_T1_T2_T3_T4_T6_E12temp_storage+48];
	setp.lt.f64 	%p107, %fd200, %fd201;
	selp.f64 	%fd202, %fd201, %fd200, %p107;
	ld.shared.f64 	%fd203, [_ZZN3cub18CUB_300001_SM_10006detail6reduce28DeviceReduceSingleTileKernelINS2_10policy_hubIdjN4cuda3__47maximumIvEEE10Policy1000EPdSB_iS8_ddNS5_3std3__410__identityEEEvT0_T1_T2_T3_T4_T6_E12temp_storage+56];
	setp.lt.f64 	%p108, %fd202, %fd203;
	selp.f64 	%fd204, %fd203, %fd202, %p108;
	ld.shared.f64 	%fd205, [_ZZN3cub18CUB_300001_SM_10006detail6reduce28DeviceReduceSingleTileKernelINS2_10policy_hubIdjN4cuda3__47maximumIvEEE10Policy1000EPdSB_iS8_ddNS5_3std3__410__identityEEEvT0_T1_T2_T3_T4_T6_E12temp_storage+64];
	setp.lt.f64 	%p109, %fd204, %fd205;
	selp.f64 	%fd380, %fd205, %fd204, %p109;
	bra.uni 	$L__BB7_72;
$L__BB7_52:
	// begin inline asm
	mov.u32 %r138, %laneid;
	// end inline asm
	and.b32  	%r189, %r35, 992;
	add.s32 	%r190, %r189, 32;
	setp.gt.s32 	%p64, %r190, %r68;
	not.b32 	%r191, %r189;
	add.s32 	%r192, %r68, %r191;
	selp.b32 	%r187, %r192, 31, %p64;
	mov.b64 	%rd94, %fd372;
	mov.b64 	{%r140, %r145}, %rd94;
	mov.b32 	%r146, 1;
	mov.b32 	%r188, -1;
	// begin inline asm
	shfl.sync.down.b32 %r139, %r140, %r146, %r187, %r188;
	// end inline asm
	// begin inline asm
	shfl.sync.down.b32 %r144, %r145, %r146, %r187, %r188;
	// end inline asm
	mov.b64 	%rd95, {%r139, %r144};
	mov.b64 	%fd133, %rd95;
	setp.lt.s32 	%p65, %r138, %r187;
	setp.lt.f64 	%p66, %fd372, %fd133;
	selp.f64 	%fd134, %fd133, %fd372, %p66;
	selp.f64 	%fd135, %fd134, %fd372, %p65;
	mov.b64 	%rd96, %fd135;
	mov.b64 	{%r150, %r155}, %rd96;
	mov.b32 	%r156, 2;
	// begin inline asm
	shfl.sync.down.b32 %r149, %r150, %r156, %r187, %r188;
	// end inline asm
	// begin inline asm
	shfl.sync.down.b32 %r154, %r155, %r156, %r187, %r188;
	// end inline asm
	mov.b64 	%rd97, {%r149, %r154};
	mov.b64 	%fd136, %rd97;
	add.s32 	%r193, %r138, 2;
	setp.gt.s32 	%p67, %r193, %r187;
	setp.lt.f64 	%p68, %fd135, %fd136;
	selp.f64 	%fd137, %fd136, %fd135, %p68;
	selp.f64 	%fd138, %fd135, %fd137, %p67;
	mov.b64 	%rd98, %fd138;
	mov.b64 	{%r160, %r165}, %rd98;
	mov.b32 	%r166, 4;
	// begin inline asm
	shfl.sync.down.b32 %r159, %r160, %r166, %r187, %r188;
	// end inline asm
	// begin inline asm
	shfl.sync.down.b32 %r164, %r165, %r166, %r187, %r188;
	// end inline asm
	mov.b64 	%rd99, {%r159, %r164};
	mov.b64 	%fd139, %rd99;
	add.s32 	%r194, %r138, 4;
	setp.gt.s32 	%p69, %r194, %r187;
	setp.lt.f64 	%p70, %fd138, %fd139;
	selp.f64 	%fd140, %fd139, %fd138, %p70;
	selp.f64 	%fd141, %fd138, %fd140, %p69;
	mov.b64 	%rd100, %fd141;
	mov.b64 	{%r170, %r175}, %rd100;
	mov.b32 	%r176, 8;
	// begin inline asm
	shfl.sync.down.b32 %r169, %r170, %r176, %r187, %r188;
	// end inline asm
	// begin inline asm
	shfl.sync.down.b32 %r174, %r175, %r176, %r187, %r188;
	// end inline asm
	mov.b64 	%rd101, {%r169, %r174};
	mov.b64 	%fd142, %rd101;
	add.s32 	%r195, %r138, 8;
	setp.gt.s32 	%p71, %r195, %r187;
	setp.lt.f64 	%p72, %fd141, %fd142;
	selp.f64 	%fd143, %fd142, %fd141, %p72;
	selp.f64 	%fd144, %fd141, %fd143, %p71;
	mov.b64 	%rd102, %fd144;
	mov.b64 	{%r180, %r185}, %rd102;
	mov.b32 	%r186, 16;
	// begin inline asm
	shfl.sync.down.b32 %r179, %r180, %r186, %r187, %r188;
	// end inline asm
	// begin inline asm
	shfl.sync.down.b32 %r184, %r185, %r186, %r187, %r188;
	// end inline asm
	mov.b64 	%rd103, {%r179, %r184};
	mov.b64 	%fd145, %rd103;
	add.s32 	%r196, %r138, 16;
	setp.gt.s32 	%p73, %r196, %r187;
	setp.lt.f64 	%p74, %fd144, %fd145;
	selp.f64 	%fd146, %fd145, %fd144, %p74;
	selp.f64 	%fd380, %fd144, %fd146, %p73;
	setp.ne.s32 	%p75, %r138, 0;
	@%p75 bra 	$L__BB7_54;
	shr.u32 	%r197, %r35, 2;
	and.b32  	%r198, %r197, 248;
	mov.u32 	%r199, _ZZN3cub18CUB_300001_SM_10006detail6reduce28DeviceReduceSingleTileKernelINS2_10policy_hubIdjN4cuda3__47maximumIvEEE10Policy1000EPdSB_iS8_ddNS5_3std3__410__identityEEEvT0_T1_T2_T3_T4_T6_E12temp_storage;
	add.s32 	%r200, %r199, %r198;
	st.shared.f64 	[%r200+8], %fd380;
$L__BB7_54:
	bar.sync 	0;
	setp.ne.s32 	%p76, %r35, 0;
	@%p76 bra 	$L__BB7_72;
	setp.gt.s32 	%p77, %r68, 32;
	ld.shared.f64 	%fd147, [_ZZN3cub18CUB_300001_SM_10006detail6reduce28DeviceReduceSingleTileKernelINS2_10policy_hubIdjN4cuda3__47maximumIvEEE10Policy1000EPdSB_iS8_ddNS5_3std3__410__identityEEEvT0_T1_T2_T3_T4_T6_E12temp_storage+16];
	setp.lt.f64 	%p78, %fd380, %fd147;
	selp.f64 	%fd149, %fd147, %fd380, %p78;
	selp.f64 	%fd150, %fd149, %fd380, %p77;
	setp.gt.s32 	%p79, %r68, 64;
	ld.shared.f64 	%fd152, [_ZZN3cub18CUB_300001_SM_10006detail6reduce28DeviceReduceSingleTileKernelINS2_10policy_hubIdjN4cuda3__47maximumIvEEE10Policy1000EPdSB_iS8_ddNS5_3std3__410__identityEEEvT0_T1_T2_T3_T4_T6_E12temp_storage+24];
	setp.lt.f64 	%p80, %fd150, %fd152;
	selp.f64 	%fd154, %fd152, %fd150, %p80;
	selp.f64 	%fd155, %fd154, %fd150, %p79;
	setp.gt.s32 	%p81, %r68, 96;
	ld.shared.f64 	%fd157, [_ZZN3cub18CUB_300001_SM_10006detail6reduce28DeviceReduceSingleTileKernelINS2_10policy_hubIdjN4cuda3__47maximumIvEEE10Policy1000EPdSB_iS8_ddNS5_3std3__410__identityEEEvT0_T1_T2_T3_T4_T6_E12temp_storage+32];
	setp.lt.f64 	%p82, %fd155, %fd157;
	selp.f64 	%fd159, %fd157, %fd155, %p82;
	selp.f64 	%fd160, %fd159, %fd155, %p81;
	setp.gt.s32 	%p83, %r68, 128;
	ld.shared.f64 	%fd162, [_ZZN3cub18CUB_300001_SM_10006detail6reduce28DeviceReduceSingleTileKernelINS2_10policy_hubIdjN4cuda3__47maximumIvEEE10Policy1000EPdSB_iS8_ddNS5_3std3__410__identityEEEvT0_T1_T2_T3_T4_T6_E12temp_storage+40];
	setp.lt.f64 	%p84, %fd160, %fd162;
	selp.f64 	%fd164, %fd162, %fd160, %p84;
	selp.f64 	%fd165, %fd164, %fd160, %p83;
	setp.gt.s32 	%p85, %r68, 160;
	ld.shared.f64 	%fd167, [_ZZN3cub18CUB_300001_SM_10006detail6reduce28DeviceReduceSingleTileKernelINS2_10policy_hubIdjN4cuda3__47maximumIvEEE10Policy1000EPdSB_iS8_ddNS5_3std3__410__identityEEEvT0_T1_T2_T3_T4_T6_E12temp_storage+48];
	setp.lt.f64 	%p86, %fd165, %fd167;
	selp.f64 	%fd169, %fd167, %fd165, %p86;
	selp.f64 	%fd170, %fd169, %fd165, %p85;
	setp.gt.s32 	%p87, %r68, 192;
	ld.shared.f64 	%fd172, [_ZZN3cub18CUB_300001_SM_10006detail6reduce28DeviceReduceSingleTileKernelINS2_10policy_hubIdjN4cuda3__47maximumIvEEE10Policy1000EPdSB_iS8_ddNS5_3std3__410__identityEEEvT0_T1_T2_T3_T4_T6_E12temp_storage+56];
	setp.lt.f64 	%p88, %fd170, %fd172;
	selp.f64 	%fd174, %fd172, %fd170, %p88;
	selp.f64 	%fd175, %fd174, %fd170, %p87;
	setp.gt.s32 	%p89, %r68, 224;
	ld.shared.f64 	%fd177, [_ZZN3cub18CUB_300001_SM_10006detail6reduce28DeviceReduceSingleTileKernelINS2_10policy_hubIdjN4cuda3__47maximumIvEEE10Policy1000EPdSB_iS8_ddNS5_3std3__410__identityEEEvT0_T1_T2_T3_T4_T6_E12temp_storage+64];
	setp.lt.f64 	%p90, %fd175, %fd177;
	selp.f64 	%fd179, %fd177, %fd175, %p90;
	selp.f64 	%fd380, %fd179, %fd175, %p89;
	bra.uni 	$L__BB7_72;
$L__BB7_56:
	mov.u32 	%r47, %tid.x;
	mul.wide.u32 	%rd34, %r47, 8;
	add.s64 	%rd19, %rd15, %rd34;
	// begin inline asm
	ld.global.nc.u64 %rd18, [%rd19];
	// end inline asm
	mov.b64 	%fd59, %rd18;
	add.s64 	%rd21, %rd19, 2048;
	// begin inline asm
	ld.global.nc.u64 %rd20, [%rd21];
	// end inline asm
	mov.b64 	%fd60, %rd20;
	add.s64 	%rd23, %rd19, 4096;
	// begin inline asm
	ld.global.nc.u64 %rd22, [%rd23];
	// end inline asm
	mov.b64 	%fd61, %rd22;
	add.s64 	%rd25, %rd19, 6144;
	// begin inline asm
	ld.global.nc.u64 %rd24, [%rd25];
	// end inline asm
	mov.b64 	%fd62, %rd24;
	add.s64 	%rd27, %rd19, 8192;
	// begin inline asm
	ld.global.nc.u64 %rd26, [%rd27];
	// end inline asm
	mov.b64 	%fd63, %rd26;
	add.s64 	%rd29, %rd19, 10240;
	// begin inline asm
	ld.global.nc.u64 %rd28, [%rd29];
	// end inline asm
	mov.b64 	%fd64, %rd28;
	add.s64 	%rd31, %rd19, 12288;
	// begin inline asm
	ld.global.nc.u64 %rd30, [%rd31];
	// end inline asm
	mov.b64 	%fd65, %rd30;
	add.s64 	%rd33, %rd19, 14336;
	// begin inline asm
	ld.global.nc.u64 %rd32, [%rd33];
	// end inline asm
	mov.b64 	%fd66, %rd32;
	setp.lt.f64 	%p4, %fd59, %fd60;
	selp.f64 	%fd67, %fd60, %fd59, %p4;
	setp.lt.f64 	%p5, %fd67, %fd61;
	selp.f64 	%fd68, %fd61, %fd67, %p5;
	setp.lt.f64 	%p6, %fd68, %fd62;
	selp.f64 	%fd69, %fd62, %fd68, %p6;
	setp.lt.f64 	%p7, %fd69, %fd63;
	selp.f64 	%fd70, %fd63, %fd69, %p7;
	setp.lt.f64 	%p8, %fd70, %fd64;
	selp.f64 	%fd71, %fd64, %fd70, %p8;
	setp.lt.f64 	%p9, %fd71, %fd65;
	selp.f64 	%fd72, %fd65, %fd71, %p9;
	setp.lt.f64 	%p10, %fd72, %fd66;
	selp.f64 	%fd379, %fd66, %fd72, %p10;
	setp.lt.u32 	%p11, %r68, 4096;
	mov.b32 	%r465, 2048;
	@%p11 bra 	$L__BB7_60;
	add.s32 	%r48, %r68, -2048;
	mov.b32 	%r465, 2048;
$L__BB7_58:
	mul.wide.s32 	%rd51, %r465, 8;
	add.s64 	%rd36, %rd19, %rd51;
	// begin inline asm
	ld.global.nc.u64 %rd35, [%rd36];
	// end inline asm
	mov.b64 	%fd73, %rd35;
	add.s64 	%rd38, %rd36, 2048;
	// begin inline asm
	ld.global.nc.u64 %rd37, [%rd38];
	// end inline asm
	mov.b64 	%fd74, %rd37;
	add.s64 	%rd40, %rd36, 4096;
	// begin inline asm
	ld.global.nc.u64 %rd39, [%rd40];
	// end inline asm
	mov.b64 	%fd75, %rd39;
	add.s64 	%rd42, %rd36, 6144;
	// begin inline asm
	ld.global.nc.u64 %rd41, [%rd42];
	// end inline asm
	mov.b64 	%fd76, %rd41;
	add.s64 	%rd44, %rd36, 8192;
	// begin inline asm
	ld.global.nc.u64 %rd43, [%rd44];
	// end inline asm
	mov.b64 	%fd77, %rd43;
	add.s64 	%rd46, %rd36, 10240;
	// begin inline asm
	ld.global.nc.u64 %rd45, [%rd46];
	// end inline asm
	mov.b64 	%fd78, %rd45;
	add.s64 	%rd48, %rd36, 12288;
	// begin inline asm
	ld.global.nc.u64 %rd47, [%rd48];
	// end inline asm
	mov.b64 	%fd79, %rd47;
	add.s64 	%rd50, %rd36, 14336;
	// begin inline asm
	ld.global.nc.u64 %rd49, [%rd50];
	// end inline asm
	mov.b64 	%fd80, %rd49;
	setp.lt.f64 	%p12, %fd379, %fd73;
	selp.f64 	%fd81, %fd73, %fd379, %p12;
	setp.lt.f64 	%p13, %fd81, %fd74;
	selp.f64 	%fd82, %fd74, %fd81, %p13;
	setp.lt.f64 	%p14, %fd82, %fd75;
	selp.f64 	%fd83, %fd75, %fd82, %p14;
	setp.lt.f64 	%p15, %fd83, %fd76;
	selp.f64 	%fd84, %fd76, %fd83, %p15;
	setp.lt.f64 	%p16, %fd84, %fd77;
	selp.f64 	%fd85, %fd77, %fd84, %p16;
	setp.lt.f64 	%p17, %fd85, %fd78;
	selp.f64 	%fd86, %fd78, %fd85, %p17;
	setp.lt.f64 	%p18, %fd86, %fd79;
	selp.f64 	%fd87, %fd79, %fd86, %p18;
	setp.lt.f64 	%p19, %fd87, %fd80;
	selp.f64 	%fd379, %fd80, %fd87, %p19;
	sub.s32 	%r71, %r68, %r465;
	setp.lt.s32 	%p20, %r71, 2048;
	@%p20 bra 	$L__BB7_68;
	add.s32 	%r465, %r465, 2048;
	setp.le.s32 	%p21, %r465, %r48;
	@%p21 bra 	$L__BB7_58;
$L__BB7_60:
	setp.le.s32 	%p22, %r68, %r465;
	@%p22 bra 	$L__BB7_68;
	sub.s32 	%r52, %r68, %r465;
	setp.ge.s32 	%p23, %r47, %r52;
	@%p23 bra 	$L__BB7_68;
	not.b32 	%r72, %r47;
	add.s32 	%r73, %r68, %r72;
	sub.s32 	%r53, %r73, %r465;
	and.b32  	%r74, %r53, 768;
	setp.eq.s32 	%p24, %r74, 768;
	mov.u32 	%r469, %r47;
	@%p24 bra 	$L__BB7_65;
	add.s32 	%r467, %r47, %r465;
	shr.u32 	%r75, %r53, 8;
	add.s32 	%r76, %r75, 1;
	and.b32  	%r77, %r76, 3;
	neg.s32 	%r466, %r77;
	mov.u32 	%r469, %r47;
$L__BB7_64:
	.pragma "nounroll";
	mul.wide.u32 	%rd54, %r467, 8;
	add.s64 	%rd53, %rd15, %rd54;
	// begin inline asm
	ld.global.nc.u64 %rd52, [%rd53];
	// end inline asm
	mov.b64 	%fd89, %rd52;
	setp.lt.f64 	%p25, %fd379, %fd89;
	selp.f64 	%fd379, %fd89, %fd379, %p25;
	add.s32 	%r469, %r469, 256;
	add.s32 	%r467, %r467, 256;
	add.s32 	%r466, %r466, 1;
	setp.ne.s32 	%p26, %r466, 0;
	@%p26 bra 	$L__BB7_64;
$L__BB7_65:
	setp.lt.u32 	%p27, %r53, 768;
	@%p27 bra 	$L__BB7_68;
	cvt.u64.u32 	%rd55, %r469;
	cvt.u64.u32 	%rd56, %r465;
	add.s64 	%rd57, %rd55, %rd56;
	shl.b64 	%rd58, %rd57, 3;
	add.s64 	%rd59, %rd58, %rd15;
	add.s64 	%rd205, %rd59, 4096;
	add.s32 	%r470, %r469, %r465;
$L__BB7_67:
	mul.wide.u32 	%rd68, %r470, 8;
	add.s64 	%rd61, %rd15, %rd68;
	// begin inline asm
	ld.global.nc.u64 %rd60, [%rd61];
	// end inline asm
	mov.b64 	%fd90, %rd60;
	setp.lt.f64 	%p28, %fd379, %fd90;
	selp.f64 	%fd91, %fd90, %fd379, %p28;
	add.s64 	%rd63, %rd205, -2048;
	// begin inline asm
	ld.global.nc.u64 %rd62, [%rd63];
	// end inline asm
	mov.b64 	%fd92, %rd62;
	setp.lt.f64 	%p29, %fd91, %fd92;
	selp.f64 	%fd93, %fd92, %fd91, %p29;
	// begin inline asm
	ld.global.nc.u64 %rd64, [%rd205];
	// end inline asm
	mov.b64 	%fd94, %rd64;
	setp.lt.f64 	%p30, %fd93, %fd94;
	selp.f64 	%fd95, %fd94, %fd93, %p30;
	add.s64 	%rd67, %rd205, 2048;
	// begin inline asm
	ld.global.nc.u64 %rd66, [%rd67];
	// end inline asm
	mov.b64 	%fd96, %rd66;
	setp.lt.f64 	%p31, %fd95, %fd96;
	selp.f64 	%fd379, %fd96, %fd95, %p31;
	add.s32 	%r469, %r469, 1024;
	add.s64 	%rd205, %rd205, 8192;
	add.s32 	%r470, %r470, 1024;
	setp.lt.s32 	%p32, %r469, %r52;
	@%p32 bra 	$L__BB7_67;
$L__BB7_68:
	// begin inline asm
	mov.u32 %r78, %laneid;
	// end inline asm
	mov.b64 	%rd69, %fd379;
	mov.b64 	{%r80, %r85}, %rd69;
	mov.b32 	%r86, 1;
	mov.b32 	%r127, 31;
	mov.b32 	%r128, -1;
	// begin inline asm
	shfl.sync.down.b32 %r79, %r80, %r86, %r127, %r128;
	// end inline asm
	// begin inline asm
	shfl.sync.down.b32 %r84, %r85, %r86, %r127, %r128;
	// end inline asm
	mov.b64 	%rd70, {%r79, %r84};
	mov.b64 	%fd97, %rd70;
	setp.gt.s32 	%p33, %r78, 30;
	setp.lt.f64 	%p34, %fd379, %fd97;
	selp.f64 	%fd98, %fd97, %fd379, %p34;
	selp.f64 	%fd99, %fd379, %fd98, %p33;
	mov.b64 	%rd71, %fd99;
	mov.b64 	{%r90, %r95}, %rd71;
	mov.b32 	%r96, 2;
	// begin inline asm
	shfl.sync.down.b32 %r89, %r90, %r96, %r127, %r128;
	// end inline asm
	// begin inline asm
	shfl.sync.down.b32 %r94, %r95, %r96, %r127, %r128;
	// end inline asm
	mov.b64 	%rd72, {%r89, %r94};
	mov.b64 	%fd100, %rd72;
	setp.gt.s32 	%p35, %r78, 29;
	setp.lt.f64 	%p36, %fd99, %fd100;
	selp.f64 	%fd101, %fd100, %fd99, %p36;
	selp.f64 	%fd102, %fd99, %fd101, %p35;
	mov.b64 	%rd73, %fd102;
	mov.b64 	{%r100, %r105}, %rd73;
	mov.b32 	%r106, 4;
	// begin inline asm
	shfl.sync.down.b32 %r99, %r100, %r106, %r127, %r128;
	// end inline asm
	// begin inline asm
	shfl.sync.down.b32 %r104, %r105, %r106, %r127, %r128;
	// end inline asm
	mov.b64 	%rd74, {%r99, %r104};
	mov.b64 	%fd103, %rd74;
	setp.gt.s32 	%p37, %r78, 27;
	setp.lt.f64 	%p38, %fd102, %fd103;
	selp.f64 	%fd104, %fd103, %fd102, %p38;
	selp.f64 	%fd105, %fd102, %fd104, %p37;
	mov.b64 	%rd75, %fd105;
	mov.b64 	{%r110, %r115}, %rd75;
	mov.b32 	%r116, 8;
	// begin inline asm
	shfl.sync.down.b32 %r109, %r110, %r116, %r127, %r128;
	// end inline asm
	// begin inline asm
	shfl.sync.down.b32 %r114, %r115, %r116, %r127, %r128;
	// end inline asm
	mov.b64 	%rd76, {%r109, %r114};
	mov.b64 	%fd106, %rd76;
	setp.gt.s32 	%p39, %r78, 23;
	setp.lt.f64 	%p40, %fd105, %fd106;
	selp.f64 	%fd107, %fd106, %fd105, %p40;
	selp.f64 	%fd108, %fd105, %fd107, %p39;
	mov.b64 	%rd77, %fd108;
	mov.b64 	{%r120, %r125}, %rd77;
	mov.b32 	%r126, 16;
	// begin inline asm
	shfl.sync.down.b32 %r119, %r120, %r126, %r127, %r128;
	// end inline asm
	// begin inline asm
	shfl.sync.down.b32 %r124, %r125, %r126, %r127, %r128;
	// end inline asm
	mov.b64 	%rd78, {%r119, %r124};
	mov.b64 	%fd109, %rd78;
	setp.gt.s32 	%p41, %r78, 15;
	setp.lt.f64 	%p42, %fd108, %fd109;
	selp.f64 	%fd54, %fd109, %fd108, %p42;
	selp.f64 	%fd380, %fd108, %fd54, %p41;
	setp.ne.s32 	%p43, %r78, 0;
	@%p43 bra 	$L__BB7_70;
	shr.u32 	%r129, %r47, 2;
	and.b32  	%r130, %r129, 248;
	mov.u32 	%r131, _ZZN3cub18CUB_300001_SM_10006detail6reduce28DeviceReduceSingleTileKernelINS2_10policy_hubIdjN4cuda3__47maximumIvEEE10Policy1000EPdSB_iS8_ddNS5_3std3__410__identityEEEvT0_T1_T2_T3_T4_T6_E12temp_storage;
	add.s32 	%r132, %r131, %r130;
	st.shared.f64 	[%r132+8], %fd54;
$L__BB7_70:
	bar.sync 	0;
	setp.ne.s32 	%p44, %r47, 0;
	@%p44 bra 	$L__BB7_72;
	ld.shared.f64 	%fd110, [_ZZN3cub18CUB_300001_SM_10006detail6reduce28DeviceReduceSingleTileKernelINS2_10policy_hubIdjN4cuda3__47maximumIvEEE10Policy1000EPdSB_iS8_ddNS5_3std3__410__identityEEEvT0_T1_T2_T3_T4_T6_E12temp_storage+16];
	setp.lt.f64 	%p45, %fd380, %fd110;
	selp.f64 	%fd111, %fd110, %fd380, %p45;
	ld.shared.f64 	%fd112, [_ZZN3cub18CUB_300001_SM_10006detail6reduce28DeviceReduceSingleTileKernelINS2_10policy_hubIdjN4cuda3__47maximumIvEEE10Policy1000EPdSB_iS8_ddNS5_3std3__410__identityEEEvT0_T1_T2_T3_T4_T6_E12temp_storage+24];
	setp.lt.f64 	%p46, %fd111, %fd112;
	selp.f64 	%fd113, %fd112, %fd111, %p46;
	ld.shared.f64 	%fd114, [_ZZN3cub18CUB_300001_SM_10006detail6reduce28DeviceReduceSingleTileKernelINS2_10policy_hubIdjN4cuda3__47maximumIvEEE10Policy1000EPdSB_iS8_ddNS5_3std3__410__identityEEEvT0_T1_T2_T3_T4_T6_E12temp_storage+32];
	setp.lt.f64 	%p47, %fd113, %fd114;
	selp.f64 	%fd115, %fd114, %fd113, %p47;
	ld.shared.f64 	%fd116, [_ZZN3cub18CUB_300001_SM_10006detail6reduce28DeviceReduceSingleTileKernelINS2_10policy_hubIdjN4cuda3__47maximumIvEEE10Policy1000EPdSB_iS8_ddNS5_3std3__410__identityEEEvT0_T1_T2_T3_T4_T6_E12temp_storage+40];
	setp.lt.f64 	%p48, %fd115, %fd116;
	selp.f64 	%fd117, %fd116, %fd115, %p48;
	ld.shared.f64 	%fd118, [_ZZN3cub18CUB_300001_SM_10006detail6reduce28DeviceReduceSingleTileKernelINS2_10policy_hubIdjN4cuda3__47maximumIvEEE10Policy1000EPdSB_iS8_ddNS5_3std3__410__identityEEEvT0_T1_T2_T3_T4_T6_E12temp_storage+48];
	setp.lt.f64 	%p49, %fd117, %fd118;
	selp.f64 	%fd119, %fd118, %fd117, %p49;
	ld.shared.f64 	%fd120, [_ZZN3cub18CUB_300001_SM_10006detail6reduce28DeviceReduceSingleTileKernelINS2_10policy_hubIdjN4cuda3__47maximumIvEEE10Policy1000EPdSB_iS8_ddNS5_3std3__410__identityEEEvT0_T1_T2_T3_T4_T6_E12temp_storage+56];
	setp.lt.f64 	%p50, %fd119, %fd120;
	selp.f64 	%fd121, %fd120, %fd119, %p50;
	ld.shared.f64 	%fd122, [_ZZN3cub18CUB_300001_SM_10006detail6reduce28DeviceReduceSingleTileKernelINS2_10policy_hubIdjN4cuda3__47maximumIvEEE10Policy1000EPdSB_iS8_ddNS5_3std3__410__identityEEEvT0_T1_T2_T3_T4_T6_E12temp_storage+64];
	setp.lt.f64 	%p51, %fd121, %fd122;
	selp.f64 	%fd380, %fd122, %fd121, %p51;
$L__BB7_72:
	mov.u32 	%r444, %tid.x;
	setp.ne.s32 	%p217, %r444, 0;
	@%p217 bra 	$L__BB7_74;
	setp.lt.f64 	%p218, %fd58, %fd380;
	selp.f64 	%fd353, %fd380, %fd58, %p218;
	st.global.f64 	[%rd1], %fd353;
$L__BB7_74:
	ret;

}


// ===== COMPILED SASS (sm_100) =====

	.target	sm_100

	.elftype	@"ET_EXEC"


//--------------------- .note.nv.tkinfo           --------------------------
	.section	.note.nv.tkinfo,"",@"SHT_NOTE"
	.sectionflags	@"SHF_NOTE_NV_TKINFO"
	.tkinfo
        /*0018*/ 	.word	0x00000002
        /*0030*/ 	.string	""
        /*0030*/ 	.string	"ptxas"
        /*0030*/ 	.string	"Cuda compilation tools, release 13.0, V13.0.88"
        /*0030*/ 	.string	"Build cuda_13.0.r13.0/compiler.36424714_0"
        /*0030*/ 	.string	"-arch sm_100 -m 64 "



//--------------------- .note.nv.cuinfo           --------------------------
	.section	.note.nv.cuinfo,"",@"SHT_NOTE"
	.sectionflags	@"SHF_NOTE_NV_CUINFO"
        /*0018*/ 	.short	0x0002
        /*001a*/ 	.short	0x0064
        /*001c*/ 	.short	0x0082
	.zero		2


//--------------------- .nv.info                  --------------------------
	.section	.nv.info,"",@"SHT_CUDA_INFO"
	.align	4


	//----- nvinfo : EIATTR_REGCOUNT
	.align		4
        /*0000*/ 	.byte	0x04, 0x2f
        /*0002*/ 	.short	(.L_30 - .L_29)
	.align		4
.L_29:
        /*0004*/ 	.word	index@(_Z8makeGridPdi)
        /*0008*/ 	.word	0x00000008


	//----- nvinfo : EIATTR_FRAME_SIZE
	.align		4
.L_30:
        /*000c*/ 	.byte	0x04, 0x11
        /*000e*/ 	.short	(.L_32 - .L_31)
	.align		4
.L_31:
        /*0010*/ 	.word	index@(_Z8makeGridPdi)
        /*0014*/ 	.word	0x00000000


	//----- nvinfo : EIATTR_REGCOUNT
	.align		4
.L_32:
        /*0018*/ 	.byte	0x04, 0x2f
        /*001a*/ 	.short	(.L_34 - .L_33)
	.align		4
.L_33:
        /*001c*/ 	.word	index@(_Z10setBordersPdi)
        /*0020*/ 	.word	0x0000001a


	//----- nvinfo : EIATTR_FRAME_SIZE
	.align		4
.L_34:
        /*0024*/ 	.byte	0x04, 0x11
        /*0026*/ 	.short	(.L_36 - .L_35)
	.align		4
.L_35:
        /*0028*/ 	.word	index@($__internal_0_$__cuda_sm20_div_rn_f64_full)
        /*002c*/ 	.word	0x00000000


	//----- nvinfo : EIATTR_FRAME_SIZE
	.align		4
.L_36:
        /*0030*/ 	.byte	0x04, 0x11
        /*0032*/ 	.short	(.L_38 - .L_37)
	.align		4
.L_37:
        /*0034*/ 	.word	index@(_Z10setBordersPdi)
        /*0038*/ 	.word	0x00000000


	//----- nvinfo : EIATTR_REGCOUNT
	.align		4
.L_38:
        /*003c*/ 	.byte	0x04, 0x2f
        /*003e*/ 	.short	(.L_40 - .L_39)
	.align		4
.L_39:
        /*0040*/ 	.word	index@(_Z10calcMatrixPdS_i)
        /*0044*/ 	.word	0x00000012


	//----- nvinfo : EIATTR_FRAME_SIZE
	.align		4
.L_40:
        /*0048*/ 	.byte	0x04, 0x11
        /*004a*/ 	.short	(.L_42 - .L_41)
	.align		4
.L_41:
        /*004c*/ 	.word	index@(_Z10calcMatrixPdS_i)
        /*0050*/ 	.word	0x00000000


	//----- nvinfo : EIATTR_REGCOUNT
	.align		4
.L_42:
        /*0054*/ 	.byte	0x04, 0x2f
        /*0056*/ 	.short	(.L_44 - .L_43)
	.align		4
.L_43:
        /*0058*/ 	.word	index@(_Z10matrixDiffPdS_i)
        /*005c*/ 	.word	0x0000000c


	//----- nvinfo : EIATTR_FRAME_SIZE
	.align		4
.L_44:
        /*0060*/ 	.byte	0x04, 0x11
        /*0062*/ 	.short	(.L_46 - .L_45)
	.align		4
.L_45:
        /*0064*/ 	.word	index@(_Z10matrixDiffPdS_i)
        /*0068*/ 	.word	0x00000000


	//----- nvinfo : EIATTR_REGCOUNT
	.align		4
.L_46:
        /*006c*/ 	.byte	0x04, 0x2f
        /*006e*/ 	.short	(.L_48 - .L_47)
	.align		4
.L_47:
        /*0070*/ 	.word	index@(_ZN3cub18CUB_300001_SM_10006detail11EmptyKernelIvEEvv)
        /*0074*/ 	.word	0x00000004


	//----- nvinfo : EIATTR_FRAME_SIZE
	.align		4
.L_48:
        /*0078*/ 	.byte	0x04, 0x11
        /*007a*/ 	.short	(.L_50 - .L_49)
	.align		4
.L_49:
        /*007c*/ 	.word	index@(_ZN3cub18CUB_300001_SM_10006detail11EmptyKernelIvEEvv)
        /*0080*/ 	.word	0x00000000


	//----- nvinfo : EIATTR_REGCOUNT
	.align		4
.L_50:
        /*0084*/ 	.byte	0x04, 0x2f
        /*0086*/ 	.short	(.L_52 - .L_51)
	.align		4
.L_51:
        /*0088*/ 	.word	index@(_ZN3cub18CUB_300001_SM_10006detail6reduce28DeviceReduceSingleTileKernelINS2_10policy_hubIdjN4cuda3__47maximumIvEEE10Policy1000EPdSB_jS8_ddNS5_3std3__410__identityEEEvT0_T1_T2_T3_T4_T6_)
        /*008c*/ 	.word	0x0000002c


	//----- nvinfo : EIATTR_FRAME_SIZE
	.align		4
.L_52:
        /*0090*/ 	.byte	0x04, 0x11
        /*0092*/ 	.short	(.L_54 - .L_53)
	.align		4
.L_53:
        /*0094*/ 	.word	index@(_ZN3cub18CUB_300001_SM_10006detail6reduce28DeviceReduceSingleTileKernelINS2_10policy_hubIdjN4cuda3__47maximumIvEEE10Policy1000EPdSB_jS8_ddNS5_3std3__410__identityEEEvT0_T1_T2_T3_T4_T6_)
        /*0098*/ 	.word	0x00000000


	//----- nvinfo : EIATTR_REGCOUNT
	.align		4
.L_54:
        /*009c*/ 	.byte	0x04, 0x2f
        /*009e*/ 	.short	(.L_56 - .L_55)
	.align		4
.L_55:
        /*00a0*/ 	.word	index@(_ZN3cub18CUB_300001_SM_10006detail6reduce18DeviceReduceKernelINS2_10policy_hubIdjN4cuda3__47maximumIvEEE10Policy1000EPdjS8_dNS5_3std3__410__identityEEEvT0_PT3_T1_NS0_13GridEvenShareISI_EET2_T4_)
        /*00a4*/ 	.word	0x0000001c


	//----- nvinfo : EIATTR_FRAME_SIZE
	.align		4
.L_56:
        /*00a8*/ 	.byte	0x04, 0x11
        /*00aa*/ 	.short	(.L_58 - .L_57)
	.align		4
.L_57:
        /*00ac*/ 	.word	index@(_ZN3cub18CUB_300001_SM_10006detail6reduce18DeviceReduceKernelINS2_10policy_hubIdjN4cuda3__47maximumIvEEE10Policy1000EPdjS8_dNS5_3std3__410__identityEEEvT0_PT3_T1_NS0_13GridEvenShareISI_EET2_T4_)
        /*00b0*/ 	.word	0x00000000


	//----- nvinfo : EIATTR_REGCOUNT
	.align		4
.L_58:
        /*00b4*/ 	.byte	0x04, 0x2f
        /*00b6*/ 	.short	(.L_60 - .L_59)
	.align		4
.L_59:
        /*00b8*/ 	.word	index@(_ZN3cub18CUB_300001_SM_10006detail6reduce28DeviceReduceSingleTileKernelINS2_10policy_hubIdjN4cuda3__47maximumIvEEE10Policy1000EPdSB_iS8_ddNS5_3std3__410__identityEEEvT0_T1_T2_T3_T4_T6_)
        /*00bc*/ 	.word	0x00000030


	//----- nvinfo : EIATTR_FRAME_SIZE
	.align		4
.L_60:
        /*00c0*/ 	.byte	0x04, 0x11
        /*00c2*/ 	.short	(.L_62 - .L_61)
	.align		4
.L_61:
        /*00c4*/ 	.word	index@(_ZN3cub18CUB_300001_SM_10006detail6reduce28DeviceReduceSingleTileKernelINS2_10policy_hubIdjN4cuda3__47maximumIvEEE10Policy1000EPdSB_iS8_ddNS5_3std3__410__identityEEEvT0_T1_T2_T3_T4_T6_)
        /*00c8*/ 	.word	0x00000000


	//----- nvinfo : EIATTR_MIN_STACK_SIZE
	.align		4
.L_62:
        /*00cc*/ 	.byte	0x04, 0x12
        /*00ce*/ 	.short	(.L_64 - .L_63)
	.align		4
.L_63:
        /*00d0*/ 	.word	index@(_ZN3cub18CUB_300001_SM_10006detail6reduce28DeviceReduceSingleTileKernelINS2_10policy_hubIdjN4cuda3__47maximumIvEEE10Policy1000EPdSB_iS8_ddNS5_3std3__410__identityEEEvT0_T1_T2_T3_T4_T6_)
        /*00d4*/ 	.word	0x00000000


	//----- nvinfo : EIATTR_MIN_STACK_SIZE
	.align		4
.L_64:
        /*00d8*/ 	.byte	0x04, 0x12
        /*00da*/ 	.short	(.L_66 - .L_65)
	.align		4
.L_65:
        /*00dc*/ 	.word	index@(_ZN3cub18CUB_300001_SM_10006detail6reduce18DeviceReduceKernelINS2_10policy_hubIdjN4cuda3__47maximumIvEEE10Policy1000EPdjS8_dNS5_3std3__410__identityEEEvT0_PT3_T1_NS0_13GridEvenShareISI_EET2_T4_)
        /*00e0*/ 	.word	0x00000000


	//----- nvinfo : EIATTR_MIN_STACK_SIZE
	.align		4
.L_66:
        /*00e4*/ 	.byte	0x04, 0x12
        /*00e6*/ 	.short	(.L_68 - .L_67)
	.align		4
.L_67:
        /*00e8*/ 	.word	index@(_ZN3cub18CUB_300001_SM_10006detail6reduce28DeviceReduceSingleTileKernelINS2_10policy_hubIdjN4cuda3__47maximumIvEEE10Policy1000EPdSB_jS8_ddNS5_3std3__410__identityEEEvT0_T1_T2_T3_T4_T6_)
        /*00ec*/ 	.word	0x00000000


	//----- nvinfo : EIATTR_MIN_STACK_SIZE
	.align		4
.L_68:
        /*00f0*/ 	.byte	0x04, 0x12
        /*00f2*/ 	.short	(.L_70 - .L_69)
	.align		4
.L_69:
        /*00f4*/ 	.word	index@(_ZN3cub18CUB_300001_SM_10006detail11EmptyKernelIvEEvv)
        /*00f8*/ 	.word	0x00000000


	//----- nvinfo : EIATTR_MIN_STACK_SIZE
	.align		4
.L_70:
        /*00fc*/ 	.byte	0x04, 0x12
        /*00fe*/ 	.short	(.L_72 - .L_71)
	.align		4
.L_71:
        /*0100*/ 	.word	index@(_Z10matrixDiffPdS_i)
        /*0104*/ 	.word	0x00000000


	//----- nvinfo : EIATTR_MIN_STACK_SIZE
	.align		4
.L_72:
        /*0108*/ 	.byte	0x04, 0x12
        /*010a*/ 	.short	(.L_74 - .L_73)
	.align		4
.L_73:
        /*010c*/ 	.word	index@(_Z10calcMatrixPdS_i)
        /*0110*/ 	.word	0x00000000


	//----- nvinfo : EIATTR_MIN_STACK_SIZE
	.align		4
.L_74:
        /*0114*/ 	.byte	0x04, 0x12
        /*0116*/ 	.short	(.L_76 - .L_75)
	.align		4
.L_75:
        /*0118*/ 	.word	index@(_Z10setBordersPdi)
        /*011c*/ 	.word	0x00000000


	//----- nvinfo : EIATTR_MIN_STACK_SIZE
	.align		4
.L_76:
        /*0120*/ 	.byte	0x04, 0x12
        /*0122*/ 	.short	(.L_78 - .L_77)
	.align		4
.L_77:
        /*0124*/ 	.word	index@(_Z8makeGridPdi)
        /*0128*/ 	.word	0x00000000
.L_78:


//--------------------- .nv.compat                --------------------------
	.section	.nv.compat,"",@"SHT_CUDA_COMPAT_INFO"
	.align	4
        /*0000*/ 	.byte	0x02, 0x09, 0x00, 0x00, 0x02, 0x02, 0x01, 0x00, 0x02, 0x05, 0x05, 0x00, 0x03, 0x07, 0x01, 0x01
        /*0010*/ 	.byte	0x02, 0x03, 0x00, 0x00, 0x02, 0x06, 0x01, 0x00, 0x04, 0x0b, 0x08, 0x00, 0x01, 0x00, 0x00, 0x00
        /*0020*/ 	.byte	0x00, 0x00, 0x00, 0x00


//--------------------- .nv.info._ZN3cub18CUB_300001_SM_10006detail6reduce28DeviceReduceSingleTileKernelINS2_10policy_hubIdjN4cuda3__47maximumIvEEE10Policy1000EPdSB_iS8_ddNS5_3std3__410__identityEEEvT0_T1_T2_T3_T4_T6_ --------------------------
	.section	.nv.info._ZN3cub18CUB_300001_SM_10006detail6reduce28DeviceReduceSingleTileKernelINS2_10policy_hubIdjN4cuda3__47maximumIvEEE10Policy1000EPdSB_iS8_ddNS5_3std3__410__identityEEEvT0_T1_T2_T3_T4_T6_,"",@"SHT_CUDA_INFO"
	.sectionflags	@""
	.align	4


	//----- nvinfo : EIATTR_CUDA_API_VERSION
	.align		4
        /*0000*/ 	.byte	0x04, 0x37
        /*0002*/ 	.short	(.L_80 - .L_79)
.L_79:
        /*0004*/ 	.word	0x00000082


	//----- nvinfo : EIATTR_KPARAM_INFO
	.align		4
.L_80:
        /*0008*/ 	.byte	0x04, 0x17
        /*000a*/ 	.short	(.L_82 - .L_81)
.L_81:
        /*000c*/ 	.word	0x00000000
        /*0010*/ 	.short	0x0005
        /*0012*/ 	.short	0x0020
        /*0014*/ 	.byte	0x00, 0xf0, 0x05, 0x00


	//----- nvinfo : EIATTR_KPARAM_INFO
	.align		4
.L_82:
        /*0018*/ 	.byte	0x04, 0x17
        /*001a*/ 	.short	(.L_84 - .L_83)
.L_83:
        /*001c*/ 	.word	0x00000000
        /*0020*/ 	.short	0x0004
        /*0022*/ 	.short	0x0018
        /*0024*/ 	.byte	0x00, 0xf0, 0x21, 0x00


	//----- nvinfo : EIATTR_KPARAM_INFO
	.align		4
.L_84:
        /*0028*/ 	.byte	0x04, 0x17
        /*002a*/ 	.short	(.L_86 - .L_85)
.L_85:
        /*002c*/ 	.word	0x00000000
        /*0030*/ 	.short	0x0003
        /*0032*/ 	.short	0x0014
        /*0034*/ 	.byte	0x00, 0xf0, 0x05, 0x00


	//----- nvinfo : EIATTR_KPARAM_INFO
	.align		4
.L_86:
        /*0038*/ 	.byte	0x04, 0x17
        /*003a*/ 	.short	(.L_88 - .L_87)
.L_87:
        /*003c*/ 	.word	0x00000000
        /*0040*/ 	.short	0x0002
        /*0042*/ 	.short	0x0010
        /*0044*/ 	.byte	0x00, 0xf0, 0x11, 0x00


	//----- nvinfo : EIATTR_KPARAM_INFO
	.align		4
.L_88:
        /*0048*/ 	.byte	0x04, 0x17
        /*004a*/ 	.short	(.L_90 - .L_89)
.L_89:
        /*004c*/ 	.word	0x00000000
        /*0050*/ 	.short	0x0001
        /*0052*/ 	.short	0x0008
        /*0054*/ 	.byte	0x00, 0xf5, 0x21, 0x00


	//----- nvinfo : EIATTR_KPARAM_INFO
	.align		4
.L_90:
        /*0058*/ 	.byte	0x04, 0x17
        /*005a*/ 	.short	(.L_92 - .L_91)
.L_91:
        /*005c*/ 	.word	0x00000000
        /*0060*/ 	.short	0x0000
        /*0062*/ 	.short	0x0000
        /*0064*/ 	.byte	0x00, 0xf5, 0x21, 0x00


	//----- nvinfo : EIATTR_SPARSE_MMA_MASK
	.align		4
.L_92:
        /*0068*/ 	.byte	0x03, 0x50
        /*006a*/ 	.short	0x0000


	//----- nvinfo : EIATTR_MAXREG_COUNT
	.align		4
        /*006c*/ 	.byte	0x03, 0x1b
        /*006e*/ 	.short	0x00ff


	//----- nvinfo : EIATTR_NUM_BARRIERS
	.align		4
        /*0070*/ 	.byte	0x02, 0x4c
        /*0072*/ 	.byte	0x01
	.zero		1


	//----- nvinfo : EIATTR_MERCURY_ISA_VERSION
	.align		4
        /*0074*/ 	.byte	0x03, 0x5f
        /*0076*/ 	.short	0x0101


	//----- nvinfo : EIATTR_COOP_GROUP_MASK_REGIDS
	.align		4
        /*0078*/ 	.byte	0x04, 0x29
        /*007a*/ 	.short	(.L_94 - .L_93)


	//   ....[0]....
.L_93:
        /*007c*/ 	.word	0xffffffff


	//   ....[1]....
        /*0080*/ 	.word	0xffffffff


	//   ....[2]....
        /*0084*/ 	.word	0xffffffff


	//   ....[3]....
        /*0088*/ 	.word	0xffffffff


	//   ....[4]....
        /*008c*/ 	.word	0xffffffff


	//   ....[5]....
        /*0090*/ 	.word	0xffffffff


	//   ....[6]....
        /*0094*/ 	.word	0xffffffff


	//   ....[7]....
        /*0098*/ 	.word	0xffffffff


	//   ....[8]....
        /*009c*/ 	.word	0xffffffff


	//   ....[9]....
        /*00a0*/ 	.word	0xffffffff


	//   ....[10]....
        /*00a4*/ 	.word	0xffffffff


	//   ....[11]....
        /*00a8*/ 	.word	0xffffffff


	//   ....[12]....
        /*00ac*/ 	.word	0xffffffff


	//   ....[13]....
        /*00b0*/ 	.word	0xffffffff


	//   ....[14]....
        /*00b4*/ 	.word	0xffffffff


	//   ....[15]....
        /*00b8*/ 	.word	0xffffffff


	//   ....[16]....
        /*00bc*/ 	.word	0xffffffff


	//   ....[17]....
        /*00c0*/ 	.word	0xffffffff


	//   ....[18]....
        /*00c4*/ 	.word	0xffffffff


	//   ....[19]....
        /*00c8*/ 	.word	0xffffffff


	//   ....[20]....
        /*00cc*/ 	.word	0xffffffff


	//   ....[21]....
        /*00d0*/ 	.word	0xffffffff


	//   ....[22]....
        /*00d4*/ 	.word	0xffffffff


	//   ....[23]....
        /*00d8*/ 	.word	0xffffffff


	//   ....[24]....
        /*00dc*/ 	.word	0xffffffff


	//   ....[25]....
        /*00e0*/ 	.word	0xffffffff


	//   ....[26]....
        /*00e4*/ 	.word	0xffffffff


	//   ....[27]....
        /*00e8*/ 	.word	0xffffffff


	//   ....[28]....
        /*00ec*/ 	.word	0xffffffff


	//   ....[29]....
        /*00f0*/ 	.word	0xffffffff


	//   ....[30]....
        /*00f4*/ 	.word	0xffffffff


	//   ....[31]....
        /*00f8*/ 	.word	0xffffffff


	//   ....[32]....
        /*00fc*/ 	.word	0xffffffff


	//   ....[33]....
        /*0100*/ 	.word	0xffffffff


	//   ....[34]....
        /*0104*/ 	.word	0xffffffff


	//   ....[35]....
        /*0108*/ 	.word	0xffffffff


	//   ....[36]....
        /*010c*/ 	.word	0xffffffff


	//   ....[37]....
        /*0110*/ 	.word	0xffffffff


	//   ....[38]....
        /*0114*/ 	.word	0xffffffff


	//   ....[39]....
        /*0118*/ 	.word	0xffffffff


	//   ....[40]....
        /*011c*/ 	.word	0xffffffff


	//   ....[41]....
        /*0120*/ 	.word	0xffffffff


	//   ....[42]....
        /*0124*/ 	.word	0xffffffff


	//   ....[43]....
        /*0128*/ 	.word	0xffffffff


	//   ....[44]....
        /*012c*/ 	.word	0xffffffff


	//   ....[45]....
        /*0130*/ 	.word	0xffffffff


	//   ....[46]....
        /*0134*/ 	.word	0xffffffff


	//   ....[47]....
        /*0138*/ 	.word	0xffffffff


	//   ....[48]....
        /*013c*/ 	.word	0xffffffff


	//   ....[49]....
        /*0140*/ 	.word	0xffffffff


	//   ....[50]....
        /*0144*/ 	.word	0xffffffff


	//   ....[51]....
        /*0148*/ 	.word	0xffffffff


	//   ....[52]....
        /*014c*/ 	.word	0xffffffff


	//   ....[53]....
        /*0150*/ 	.word	0xffffffff


	//   ....[54]....
        /*0154*/ 	.word	0xffffffff


	//   ....[55]....
        /*0158*/ 	.word	0xffffffff


	//   ....[56]....
        /*015c*/ 	.word	0xffffffff


	//   ....[57]....
        /*0160*/ 	.word	0xffffffff


	//   ....[58]....
        /*0164*/ 	.word	0xffffffff


	//   ....[59]....
        /*0168*/ 	.word	0xffffffff


	//----- nvinfo : EIATTR_COOP_GROUP_INSTR_OFFSETS
	.align		4
.L_94:
        /*016c*/ 	.byte	0x04, 0x28
        /*016e*/ 	.short	(.L_96 - .L_95)


	//   ....[0]....
.L_95:
        /*0170*/ 	.word	0x00000d30


	//   ....[1]....
        /*0174*/ 	.word	0x00000d40


	//   ....[2]....
        /*0178*/ 	.word	0x00000dd0


	//   ....[3]....
        /*017c*/ 	.word	0x00000e10


	//   ....[4]....
        /*0180*/ 	.word	0x00000e80


	//   ....[5]....
        /*0184*/ 	.word	0x00000ea0


	//   ....[6]....
        /*0188*/ 	.word	0x00000ef0


	//   ....[7]....
        /*018c*/ 	.word	0x00000f10


	//   ....[8]....
        /*0190*/ 	.word	0x00000f60


	//   ....[9]....
        /*0194*/ 	.word	0x00000f80


	//   ....[10]....
        /*0198*/ 	.word	0x00001280


	//   ....[11]....
        /*019c*/ 	.word	0x00001290


	//   ....[12]....
        /*01a0*/ 	.word	0x00001320


	//   ....[13]....
        /*01a4*/ 	.word	0x00001350


	//   ....[14]....
        /*01a8*/ 	.word	0x000013b0


	//   ....[15]....
        /*01ac*/ 	.word	0x000013e0


	//   ....[16]....
        /*01b0*/ 	.word	0x00001440


	//   ....[17]....
        /*01b4*/ 	.word	0x00001480


	//   ....[18]....
        /*01b8*/ 	.word	0x000014f0


	//   ....[19]....
        /*01bc*/ 	.word	0x00001530


	//   ....[20]....
        /*01c0*/ 	.word	0x00002960


	//   ....[21]....
        /*01c4*/ 	.word	0x00002970


	//   ....[22]....
        /*01c8*/ 	.word	0x00002a00


	//   ....[23]....
        /*01cc*/ 	.word	0x00002a30


	//   ....[24]....
        /*01d0*/ 	.word	0x00002aa0


	//   ....[25]....
        /*01d4*/ 	.word	0x00002ac0


	//   ....[26]....
        /*01d8*/ 	.word	0x00002b20


	//   ....[27]....
        /*01dc*/ 	.word	0x00002b30


	//   ....[28]....
        /*01e0*/ 	.word	0x00002b80


	//   ....[29]....
        /*01e4*/ 	.word	0x00002b90


	//   ....[30]....
        /*01e8*/ 	.word	0x00003a20


	//   ....[31]....
        /*01ec*/ 	.word	0x00003a30


	//   ....[32]....
        /*01f0*/ 	.word	0x00003ac0


	//   ....[33]....
        /*01f4*/ 	.word	0x00003b00


	//   ....[34]....
        /*01f8*/ 	.word	0x00003b80


	//   ....[35]....
        /*01fc*/ 	.word	0x00003bc0


	//   ....[36]....
        /*0200*/ 	.word	0x00003c20


	//   ....[37]....
        /*0204*/ 	.word	0x00003c50


	//   ....[38]....
        /*0208*/ 	.word	0x00003ca0


	//   ....[39]....
        /*020c*/ 	.word	0x00003cd0


	//   ....[40]....
        /*0210*/ 	.word	0x00003fb0


	//   ....[41]....
        /*0214*/ 	.word	0x00003fc0


	//   ....[42]....
        /*0218*/ 	.word	0x00004050


	//   ....[43]....
        /*021c*/ 	.word	0x00004080


	//   ....[44]....
        /*0220*/ 	.word	0x000040d0


	//   ....[45]....
        /*0224*/ 	.word	0x00004100


	//   ....[46]....
        /*0228*/ 	.word	0x00004170


	//   ....[47]....
        /*022c*/ 	.word	0x000041b0


	//   ....[48]....
        /*0230*/ 	.word	0x00004220


	//   ....[49]....
        /*0234*/ 	.word	0x00004250


	//   ....[50]....
        /*0238*/ 	.word	0x00005700


	//   ....[51]....
        /*023c*/ 	.word	0x00005710


	//   ....[52]....
        /*0240*/ 	.word	0x000057a0


	//   ....[53]....
        /*0244*/ 	.word	0x000057e0


	//   ....[54]....
        /*0248*/ 	.word	0x00005860


	//   ....[55]....
        /*024c*/ 	.word	0x000058a0


	//   ....[56]....
        /*0250*/ 	.word	0x00005900


	//   ....[57]....
        /*0254*/ 	.word	0x00005930


	//   ....[58]....
        /*0258*/ 	.word	0x00005980


	//   ....[59]....
        /*025c*/ 	.word	0x000059b0


	//----- nvinfo : EIATTR_VRC_CTA_INIT_COUNT
	.align		4
.L_96:
        /*0260*/ 	.byte	0x02, 0x4a
	.zero		1
	.zero		1


	//----- nvinfo : EIATTR_EXIT_INSTR_OFFSETS
	.align		4
        /*0264*/ 	.byte	0x04, 0x1c
        /*0266*/ 	.short	(.L_98 - .L_97)


	//   ....[0]....
.L_97:
        /*0268*/ 	.word	0x00000080


	//   ....[1]....
        /*026c*/ 	.word	0x000000c0


	//   ....[2]....
        /*0270*/ 	.word	0x00005c20


	//   ....[3]....
        /*0274*/ 	.word	0x00005ca0


	//----- nvinfo : EIATTR_MAX_THREADS
	.align		4
.L_98:
        /*0278*/ 	.byte	0x04, 0x05
        /*027a*/ 	.short	(.L_100 - .L_99)
.L_99:
        /*027c*/ 	.word	0x00000100
        /*0280*/ 	.word	0x00000001
        /*0284*/ 	.word	0x00000001


	//----- nvinfo : EIATTR_CRS_STACK_SIZE
	.align		4
.L_100:
        /*0288*/ 	.byte	0x04, 0x1e
        /*028a*/ 	.short	(.L_102 - .L_101)
.L_101:
        /*028c*/ 	.word	0x00000000


	//----- nvinfo : EIATTR_CBANK_PARAM_SIZE
	.align		4
.L_102:
        /*0290*/ 	.byte	0x03, 0x19
        /*0292*/ 	.short	0x0021


	//----- nvinfo : EIATTR_PARAM_CBANK
	.align		4
        /*0294*/ 	.byte	0x04, 0x0a
        /*0296*/ 	.short	(.L_104 - .L_103)
	.align		4
.L_103:
        /*0298*/ 	.word	index@(.nv.constant0._ZN3cub18CUB_300001_SM_10006detail6reduce28DeviceReduceSingleTileKernelINS2_10policy_hubIdjN4cuda3__47maximumIvEEE10Policy1000EPdSB_iS8_ddNS5_3std3__410__identityEEEvT0_T1_T2_T3_T4_T6_)
        /*029c*/ 	.short	0x0380
        /*029e*/ 	.short	0x0021


	//----- nvinfo : EIATTR_SW_WAR
	.align		4
.L_104:
        /*02a0*/ 	.byte	0x04, 0x36
        /*02a2*/ 	.short	(.L_106 - .L_105)
.L_105:
        /*02a4*/ 	.word	0x00000008
.L_106:


//--------------------- .nv.info._ZN3cub18CUB_300001_SM_10006detail6reduce18DeviceReduceKernelINS2_10policy_hubIdjN4cuda3__47maximumIvEEE10Policy1000EPdjS8_dNS5_3std3__410__identityEEEvT0_PT3_T1_NS0_13GridEvenShareISI_EET2_T4_ --------------------------
	.section	.nv.info._ZN3cub18CUB_300001_SM_10006detail6reduce18DeviceReduceKernelINS2_10policy_hubIdjN4cuda3__47maximumIvEEE10Policy1000EPdjS8_dNS5_3std3__410__identityEEEvT0_PT3_T1_NS0_13GridEvenShareISI_EET2_T4_,"",@"SHT_CUDA_INFO"
	.sectionflags	@""
	.align	4


	//----- nvinfo : EIATTR_CUDA_API_VERSION
	.align		4
        /*0000*/ 	.byte	0x04, 0x37
        /*0002*/ 	.short	(.L_108 - .L_107)
.L_107:
        /*0004*/ 	.word	0x00000082


	//----- nvinfo : EIATTR_KPARAM_INFO
	.align		4
.L_108:
        /*0008*/ 	.byte	0x04, 0x17
        /*000a*/ 	.short	(.L_110 - .L_109)
.L_109:
        /*000c*/ 	.word	0x00000000
        /*0010*/ 	.short	0x0005
        /*0012*/ 	.short	0x003d
        /*0014*/ 	.byte	0x00, 0xf0, 0x05, 0x00


	//----- nvinfo : EIATTR_KPARAM_INFO
	.align		4
.L_110:
        /*0018*/ 	.byte	0x04, 0x17
        /*001a*/ 	.short	(.L_112 - .L_111)
.L_111:
        /*001c*/ 	.word	0x00000000
        /*0020*/ 	.short	0x0004
        /*0022*/ 	.short	0x003c
        /*0024*/ 	.byte	0x00, 0xf0, 0x05, 0x00


	//----- nvinfo : EIATTR_KPARAM_INFO
	.align		4
.L_112:
        /*0028*/ 	.byte	0x04, 0x17
        /*002a*/ 	.short	(.L_114 - .L_113)
.L_113:
        /*002c*/ 	.word	0x00000000
        /*0030*/ 	.short	0x0003
        /*0032*/ 	.short	0x0014
        /*0034*/ 	.byte	0x00, 0xf0, 0xa1, 0x00


	//----- nvinfo : EIATTR_KPARAM_INFO
	.align		4
.L_114:
        /*0038*/ 	.byte	0x04, 0x17
        /*003a*/ 	.short	(.L_116 - .L_115)
.L_115:
        /*003c*/ 	.word	0x00000000
        /*0040*/ 	.short	0x0002
        /*0042*/ 	.short	0x0010
        /*0044*/ 	.byte	0x00, 0xf0, 0x11, 0x00


	//----- nvinfo : EIATTR_KPARAM_INFO
	.align		4
.L_116:
        /*0048*/ 	.byte	0x04, 0x17
        /*004a*/ 	.short	(.L_118 - .L_117)
.L_117:
        /*004c*/ 	.word	0x00000000
        /*0050*/ 	.short	0x0001
        /*0052*/ 	.short	0x0008
        /*0054*/ 	.byte	0x00, 0xf5, 0x21, 0x00


	//----- nvinfo : EIATTR_KPARAM_INFO
	.align		4
.L_118:
        /*0058*/ 	.byte	0x04, 0x17
        /*005a*/ 	.short	(.L_120 - .L_119)
.L_119:
        /*005c*/ 	.word	0x00000000
        /*0060*/ 	.short	0x0000
        /*0062*/ 	.short	0x0000
        /*0064*/ 	.byte	0x00, 0xf5, 0x21, 0x00


	//----- nvinfo : EIATTR_SPARSE_MMA_MASK
	.align		4
.L_120:
        /*0068*/ 	.byte	0x03, 0x50
        /*006a*/ 	.short	0x0000


	//----- nvinfo : EIATTR_MAXREG_COUNT
	.align		4
        /*006c*/ 	.byte	0x03, 0x1b
        /*006e*/ 	.short	0x00ff


	//----- nvinfo : EIATTR_NUM_BARRIERS
	.align		4
        /*0070*/ 	.byte	0x02, 0x4c
        /*0072*/ 	.byte	0x01
	.zero		1


	//----- nvinfo : EIATTR_MERCURY_ISA_VERSION
	.align		4
        /*0074*/ 	.byte	0x03, 0x5f
        /*0076*/ 	.short	0x0101


	//----- nvinfo : EIATTR_COOP_GROUP_MASK_REGIDS
	.align		4
        /*0078*/ 	.byte	0x04, 0x29
        /*007a*/ 	.short	(.L_122 - .L_121)


	//   ....[0]....
.L_121:
        /*007c*/ 	.word	0xffffffff


	//   ....[1]....
        /*0080*/ 	.word	0xffffffff


	//   ....[2]....
        /*0084*/ 	.word	0xffffffff


	//   ....[3]....
        /*0088*/ 	.word	0xffffffff


	//   ....[4]....
        /*008c*/ 	.word	0xffffffff


	//   ....[5]....
        /*0090*/ 	.word	0xffffffff


	//   ....[6]....
        /*0094*/ 	.word	0xffffffff


	//   ....[7]....
        /*0098*/ 	.word	0xffffffff


	//   ....[8]....
        /*009c*/ 	.word	0xffffffff


	//   ....[9]....
        /*00a0*/ 	.word	0xffffffff


	//   ....[10]....
        /*00a4*/ 	.word	0xffffffff


	//   ....[11]....
        /*00a8*/ 	.word	0xffffffff


	//   ....[12]....
        /*00ac*/ 	.word	0xffffffff


	//   ....[13]....
        /*00b0*/ 	.word	0xffffffff


	//   ....[14]....
        /*00b4*/ 	.word	0xffffffff


	//   ....[15]....
        /*00b8*/ 	.word	0xffffffff


	//   ....[16]....
        /*00bc*/ 	.word	0xffffffff


	//   ....[17]....
        /*00c0*/ 	.word	0xffffffff


	//   ....[18]....
        /*00c4*/ 	.word	0xffffffff


	//   ....[19]....
        /*00c8*/ 	.word	0xffffffff


	//   ....[20]....
        /*00cc*/ 	.word	0xffffffff


	//   ....[21]....
        /*00d0*/ 	.word	0xffffffff


	//   ....[22]....
        /*00d4*/ 	.word	0xffffffff


	//   ....[23]....
        /*00d8*/ 	.word	0xffffffff


	//   ....[24]....
        /*00dc*/ 	.word	0xffffffff


	//   ....[25]....
        /*00e0*/ 	.word	0xffffffff


	//   ....[26]....
        /*00e4*/ 	.word	0xffffffff


	//   ....[27]....
        /*00e8*/ 	.word	0xffffffff


	//   ....[28]....
        /*00ec*/ 	.word	0xffffffff


	//   ....[29]....
        /*00f0*/ 	.word	0xffffffff


	//   ....[30]....
        /*00f4*/ 	.word	0xffffffff


	//   ....[31]....
        /*00f8*/ 	.word	0xffffffff


	//   ....[32]....
        /*00fc*/ 	.word	0xffffffff


	//   ....[33]....
        /*0100*/ 	.word	0xffffffff


	//   ....[34]....
        /*0104*/ 	.word	0xffffffff


	//   ....[35]....
        /*0108*/ 	.word	0xffffffff


	//   ....[36]....
        /*010c*/ 	.word	0xffffffff


	//   ....[37]....
        /*0110*/ 	.word	0xffffffff


	//   ....[38]....
        /*0114*/ 	.word	0xffffffff


	//   ....[39]....
        /*0118*/ 	.word	0xffffffff


	//   ....[40]....
        /*011c*/ 	.word	0xffffffff


	//   ....[41]....
        /*0120*/ 	.word	0xffffffff


	//   ....[42]....
        /*0124*/ 	.word	0xffffffff


	//   ....[43]....
        /*0128*/ 	.word	0xffffffff


	//   ....[44]....
        /*012c*/ 	.word	0xffffffff


	//   ....[45]....
        /*0130*/ 	.word	0xffffffff


	//   ....[46]....
        /*0134*/ 	.word	0xffffffff


	//   ....[47]....
        /*0138*/ 	.word	0xffffffff


	//   ....[48]....
        /*013c*/ 	.word	0xffffffff


	//   ....[49]....
        /*0140*/ 	.word	0xffffffff


	//   ....[50]....
        /*0144*/ 	.word	0xffffffff


	//   ....[51]....
        /*0148*/ 	.word	0xffffffff


	//   ....[52]....
        /*014c*/ 	.word	0xffffffff


	//   ....[53]....
        /*0150*/ 	.word	0xffffffff


	//   ....[54]....
        /*0154*/ 	.word	0xffffffff


	//   ....[55]....
        /*0158*/ 	.word	0xffffffff


	//   ....[56]....
        /*015c*/ 	.word	0xffffffff


	//   ....[57]....
        /*0160*/ 	.word	0xffffffff


	//   ....[58]....
        /*0164*/ 	.word	0xffffffff


	//   ....[59]....
        /*0168*/ 	.word	0xffffffff


	//----- nvinfo : EIATTR_COOP_GROUP_INSTR_OFFSETS
	.align		4
.L_122:
        /*016c*/ 	.byte	0x04, 0x28
        /*016e*/ 	.short	(.L_124 - .L_123)


	//   ....[0]....
.L_123:
        /*0170*/ 	.word	0x000005c0


	//   ....[1]....
        /*0174*/ 	.word	0x000005d0


	//   ....[2]....
        /*0178*/ 	.word	0x00000660


	//   ....[3]....
        /*017c*/ 	.word	0x00000670


	//   ....[4]....
        /*0180*/ 	.word	0x000006d0


	//   ....[5]....
        /*0184*/ 	.word	0x00000700


	//   ....[6]....
        /*0188*/ 	.word	0x00000780


	//   ....[7]....
        /*018c*/ 	.word	0x00000790


	//   ....[8]....
        /*0190*/ 	.word	0x000007e0


	//   ....[9]....
        /*0194*/ 	.word	0x000007f0


	//   ....[10]....
        /*0198*/ 	.word	0x00000ad0


	//   ....[11]....
        /*019c*/ 	.word	0x00000ae0


	//   ....[12]....
        /*01a0*/ 	.word	0x00000b70


	//   ....[13]....
        /*01a4*/ 	.word	0x00000b90


	//   ....[14]....
        /*01a8*/ 	.word	0x00000bf0


	//   ....[15]....
        /*01ac*/ 	.word	0x00000c10


	//   ....[16]....
        /*01b0*/ 	.word	0x00000c70


	//   ....[17]....
        /*01b4*/ 	.word	0x00000ca0


	//   ....[18]....
        /*01b8*/ 	.word	0x00000d20


	//   ....[19]....
        /*01bc*/ 	.word	0x00000d40


	//   ....[20]....
        /*01c0*/ 	.word	0x00001b60


	//   ....[21]....
        /*01c4*/ 	.word	0x00001b70


	//   ....[22]....
        /*01c8*/ 	.word	0x00001c00


	//   ....[23]....
        /*01cc*/ 	.word	0x00001c30


	//   ....[24]....
        /*01d0*/ 	.word	0x00001ca0


	//   ....[25]....
        /*01d4*/ 	.word	0x00001cc0


	//   ....[26]....
        /*01d8*/ 	.word	0x00001d20


	//   ....[27]....
        /*01dc*/ 	.word	0x00001d30


	//   ....[28]....
        /*01e0*/ 	.word	0x00001d80


	//   ....[29]....
        /*01e4*/ 	.word	0x00001d90


	//   ....[30]....
        /*01e8*/ 	.word	0x00002530


	//   ....[31]....
        /*01ec*/ 	.word	0x00002540


	//   ....[32]....
        /*01f0*/ 	.word	0x000025d0


	//   ....[33]....
        /*01f4*/ 	.word	0x000025e0


	//   ....[34]....
        /*01f8*/ 	.word	0x00002640


	//   ....[35]....
        /*01fc*/ 	.word	0x00002670


	//   ....[36]....
        /*0200*/ 	.word	0x000026f0


	//   ....[37]....
        /*0204*/ 	.word	0x00002700


	//   ....[38]....
        /*0208*/ 	.word	0x00002750


	//   ....[39]....
        /*020c*/ 	.word	0x00002760


	//   ....[40]....
        /*0210*/ 	.word	0x00002a60


	//   ....[41]....
        /*0214*/ 	.word	0x00002a70


	//   ....[42]....
        /*0218*/ 	.word	0x00002b00


	//   ....[43]....
        /*021c*/ 	.word	0x00002b20


	//   ....[44]....
        /*0220*/ 	.word	0x00002b80


	//   ....[45]....
        /*0224*/ 	.word	0x00002ba0


	//   ....[46]....
        /*0228*/ 	.word	0x00002c00


	//   ....[47]....
        /*022c*/ 	.word	0x00002c40


	//   ....[48]....
        /*0230*/ 	.word	0x00002cc0


	//   ....[49]....
        /*0234*/ 	.word	0x00002ce0


	//   ....[50]....
        /*0238*/ 	.word	0x00003b40


	//   ....[51]....
        /*023c*/ 	.word	0x00003b50


	//   ....[52]....
        /*0240*/ 	.word	0x00003be0


	//   ....[53]....
        /*0244*/ 	.word	0x00003bf0


	//   ....[54]....
        /*0248*/ 	.word	0x00003c50


	//   ....[55]....
        /*024c*/ 	.word	0x00003c80


	//   ....[56]....
        /*0250*/ 	.word	0x00003d00


	//   ....[57]....
        /*0254*/ 	.word	0x00003d10


	//   ....[58]....
        /*0258*/ 	.word	0x00003d60


	//   ....[59]....
        /*025c*/ 	.word	0x00003d70


	//----- nvinfo : EIATTR_VRC_CTA_INIT_COUNT
	.align		4
.L_124:
        /*0260*/ 	.byte	0x02, 0x4a
	.zero		1
	.zero		1


	//----- nvinfo : EIATTR_EXIT_INSTR_OFFSETS
	.align		4
        /*0264*/ 	.byte	0x04, 0x1c
        /*0266*/ 	.short	(.L_126 - .L_125)


	//   ....[0]....
.L_125:
        /*0268*/ 	.word	0x00003fe0


	//   ....[1]....
        /*026c*/ 	.word	0x00004040


	//----- nvinfo : EIATTR_MAX_THREADS
	.align		4
.L_126:
        /*0270*/ 	.byte	0x04, 0x05
        /*0272*/ 	.short	(.L_128 - .L_127)
.L_127:
        /*0274*/ 	.word	0x00000100
        /*0278*/ 	.word	0x00000001
        /*027c*/ 	.word	0x00000001


	//----- nvinfo : EIATTR_CRS_STACK_SIZE
	.align		4
.L_128:
        /*0280*/ 	.byte	0x04, 0x1e
        /*0282*/ 	.short	(.L_130 - .L_129)
.L_129:
        /*0284*/ 	.word	0x00000000


	//----- nvinfo : EIATTR_CBANK_PARAM_SIZE
	.align		4
.L_130:
        /*0288*/ 	.byte	0x03, 0x19
        /*028a*/ 	.short	0x003e


	//----- nvinfo : EIATTR_PARAM_CBANK
	.align		4
        /*028c*/ 	.byte	0x04, 0x0a
        /*028e*/ 	.short	(.L_132 - .L_131)
	.align		4
.L_131:
        /*0290*/ 	.word	index@(.nv.constant0._ZN3cub18CUB_300001_SM_10006detail6reduce18DeviceReduceKernelINS2_10policy_hubIdjN4cuda3__47maximumIvEEE10Policy1000EPdjS8_dNS5_3std3__410__identityEEEvT0_PT3_T1_NS0_13GridEvenShareISI_EET2_T4_)
        /*0294*/ 	.short	0x0380
        /*0296*/ 	.short	0x003e


	//----- nvinfo : EIATTR_SW_WAR
	.align		4
.L_132:
        /*0298*/ 	.byte	0x04, 0x36
        /*029a*/ 	.short	(.L_134 - .L_133)
.L_133:
        /*029c*/ 	.word	0x00000008
.L_134:


//--------------------- .nv.info._ZN3cub18CUB_300001_SM_10006detail6reduce28DeviceReduceSingleTileKernelINS2_10policy_hubIdjN4cuda3__47maximumIvEEE10Policy1000EPdSB_jS8_ddNS5_3std3__410__identityEEEvT0_T1_T2_T3_T4_T6_ --------------------------
	.section	.nv.info._ZN3cub18CUB_300001_SM_10006detail6reduce28DeviceReduceSingleTileKernelINS2_10policy_hubIdjN4cuda3__47maximumIvEEE10Policy1000EPdSB_jS8_ddNS5_3std3__410__identityEEEvT0_T1_T2_T3_T4_T6_,"",@"SHT_CUDA_INFO"
	.sectionflags	@""
	.align	4


	//----- nvinfo : EIATTR_CUDA_API_VERSION
	.align		4
        /*0000*/ 	.byte	0x04, 0x37
        /*0002*/ 	.short	(.L_136 - .L_135)
.L_135:
        /*0004*/ 	.word	0x00000082


	//----- nvinfo : EIATTR_KPARAM_INFO
	.align		4
.L_136:
        /*0008*/ 	.byte	0x04, 0x17
        /*000a*/ 	.short	(.L_138 - .L_137)
.L_137:
        /*000c*/ 	.word	0x00000000
        /*0010*/ 	.short	0x0005
        /*0012*/ 	.short	0x0020
        /*0014*/ 	.byte	0x00, 0xf0, 0x05, 0x00


	//----- nvinfo : EIATTR_KPARAM_INFO
	.align		4
.L_138:
        /*0018*/ 	.byte	0x04, 0x17
        /*001a*/ 	.short	(.L_140 - .L_139)
.L_139:
        /*001c*/ 	.word	0x00000000
        /*0020*/ 	.short	0x0004
        /*0022*/ 	.short	0x0018
        /*0024*/ 	.byte	0x00, 0xf0, 0x21, 0x00


	//----- nvinfo : EIATTR_KPARAM_INFO
	.align		4
.L_140:
        /*0028*/ 	.byte	0x04, 0x17
        /*002a*/ 	.short	(.L_142 - .L_141)
.L_141:
        /*002c*/ 	.word	0x00000000
        /*0030*/ 	.short	0x0003
        /*0032*/ 	.short	0x0014
        /*0034*/ 	.byte	0x00, 0xf0, 0x05, 0x00


	//----- nvinfo : EIATTR_KPARAM_INFO
	.align		4
.L_142:
        /*0038*/ 	.byte	0x04, 0x17
        /*003a*/ 	.short	(.L_144 - .L_143)
.L_143:
        /*003c*/ 	.word	0x00000000
        /*0040*/ 	.short	0x0002
        /*0042*/ 	.short	0x0010
        /*0044*/ 	.byte	0x00, 0xf0, 0x11, 0x00


	//----- nvinfo : EIATTR_KPARAM_INFO
	.align		4
.L_144:
        /*0048*/ 	.byte	0x04, 0x17
        /*004a*/ 	.short	(.L_146 - .L_145)
.L_145:
        /*004c*/ 	.word	0x00000000
        /*0050*/ 	.short	0x0001
        /*0052*/ 	.short	0x0008
        /*0054*/ 	.byte	0x00, 0xf5, 0x21, 0x00


	//----- nvinfo : EIATTR_KPARAM_INFO
	.align		4
.L_146:
        /*0058*/ 	.byte	0x04, 0x17
        /*005a*/ 	.short	(.L_148 - .L_147)
.L_147:
        /*005c*/ 	.word	0x00000000
        /*0060*/ 	.short	0x0000
        /*0062*/ 	.short	0x0000
        /*0064*/ 	.byte	0x00, 0xf5, 0x21, 0x00


	//----- nvinfo : EIATTR_SPARSE_MMA_MASK
	.align		4
.L_148:
        /*0068*/ 	.byte	0x03, 0x50
        /*006a*/ 	.short	0x0000


	//----- nvinfo : EIATTR_MAXREG_COUNT
	.align		4
        /*006c*/ 	.byte	0x03, 0x1b
        /*006e*/ 	.short	0x00ff


	//----- nvinfo : EIATTR_NUM_BARRIERS
	.align		4
        /*0070*/ 	.byte	0x02, 0x4c
        /*0072*/ 	.byte	0x01
	.zero		1


	//----- nvinfo : EIATTR_MERCURY_ISA_VERSION
	.align		4
        /*0074*/ 	.byte	0x03, 0x5f
        /*0076*/ 	.short	0x0101


	//----- nvinfo : EIATTR_COOP_GROUP_MASK_REGIDS
	.align		4
        /*0078*/ 	.byte	0x04, 0x29
        /*007a*/ 	.short	(.L_150 - .L_149)


	//   ....[0]....
.L_149:
        /*007c*/ 	.word	0xffffffff


	//   ....[1]....
        /*0080*/ 	.word	0xffffffff


	//   ....[2]....
        /*0084*/ 	.word	0xffffffff


	//   ....[3]....
        /*0088*/ 	.word	0xffffffff


	//   ....[4]....
        /*008c*/ 	.word	0xffffffff


	//   ....[5]....
        /*0090*/ 	.word	0xffffffff


	//   ....[6]....
        /*0094*/ 	.word	0xffffffff


	//   ....[7]....
        /*0098*/ 	.word	0xffffffff


	//   ....[8]....
        /*009c*/ 	.word	0xffffffff


	//   ....[9]....
        /*00a0*/ 	.word	0xffffffff


	//   ....[10]....
        /*00a4*/ 	.word	0xffffffff


	//   ....[11]....
        /*00a8*/ 	.word	0xffffffff


	//   ....[12]....
        /*00ac*/ 	.word	0xffffffff


	//   ....[13]....
        /*00b0*/ 	.word	0xffffffff


	//   ....[14]....
        /*00b4*/ 	.word	0xffffffff


	//   ....[15]....
        /*00b8*/ 	.word	0xffffffff


	//   ....[16]....
        /*00bc*/ 	.word	0xffffffff


	//   ....[17]....
        /*00c0*/ 	.word	0xffffffff


	//   ....[18]....
        /*00c4*/ 	.word	0xffffffff


	//   ....[19]....
        /*00c8*/ 	.word	0xffffffff


	//   ....[20]....
        /*00cc*/ 	.word	0xffffffff


	//   ....[21]....
        /*00d0*/ 	.word	0xffffffff


	//   ....[22]....
        /*00d4*/ 	.word	0xffffffff


	//   ....[23]....
        /*00d8*/ 	.word	0xffffffff


	//   ....[24]....
        /*00dc*/ 	.word	0xffffffff


	//   ....[25]....
        /*00e0*/ 	.word	0xffffffff


	//   ....[26]....
        /*00e4*/ 	.word	0xffffffff


	//   ....[27]....
        /*00e8*/ 	.word	0xffffffff


	//   ....[28]....
        /*00ec*/ 	.word	0xffffffff


	//   ....[29]....
        /*00f0*/ 	.word	0xffffffff


	//   ....[30]....
        /*00f4*/ 	.word	0xffffffff


	//   ....[31]....
        /*00f8*/ 	.word	0xffffffff


	//   ....[32]....
        /*00fc*/ 	.word	0xffffffff


	//   ....[33]....
        /*0100*/ 	.word	0xffffffff


	//   ....[34]....
        /*0104*/ 	.word	0xffffffff


	//   ....[35]....
        /*0108*/ 	.word	0xffffffff


	//   ....[36]....
        /*010c*/ 	.word	0xffffffff


	//   ....[37]....
        /*0110*/ 	.word	0xffffffff


	//   ....[38]....
        /*0114*/ 	.word	0xffffffff


	//   ....[39]....
        /*0118*/ 	.word	0xffffffff


	//   ....[40]....
        /*011c*/ 	.word	0xffffffff


	//   ....[41]....
        /*0120*/ 	.word	0xffffffff


	//   ....[42]....
        /*0124*/ 	.word	0xffffffff


	//   ....[43]....
        /*0128*/ 	.word	0xffffffff


	//   ....[44]....
        /*012c*/ 	.word	0xffffffff


	//   ....[45]....
        /*0130*/ 	.word	0xffffffff


	//   ....[46]....
        /*0134*/ 	.word	0xffffffff


	//   ....[47]....
        /*0138*/ 	.word	0xffffffff


	//   ....[48]....
        /*013c*/ 	.word	0xffffffff


	//   ....[49]....
        /*0140*/ 	.word	0xffffffff


	//   ....[50]....
        /*0144*/ 	.word	0xffffffff


	//   ....[51]....
        /*0148*/ 	.word	0xffffffff


	//   ....[52]....
        /*014c*/ 	.word	0xffffffff


	//   ....[53]....
        /*0150*/ 	.word	0xffffffff


	//   ....[54]....
        /*0154*/ 	.word	0xffffffff


	//   ....[55]....
        /*0158*/ 	.word	0xffffffff


	//   ....[56]....
        /*015c*/ 	.word	0xffffffff


	//   ....[57]....
        /*0160*/ 	.word	0xffffffff


	//   ....[58]....
        /*0164*/ 	.word	0xffffffff


	//   ....[59]....
        /*0168*/ 	.word	0xffffffff


	//----- nvinfo : EIATTR_COOP_GROUP_INSTR_OFFSETS
	.align		4
.L_150:
        /*016c*/ 	.byte	0x04, 0x28
        /*016e*/ 	.short	(.L_152 - .L_151)


	//   ....[0]....
.L_151:
        /*0170*/ 	.word	0x00000cb0


	//   ....[1]....
        /*0174*/ 	.word	0x00000cc0


	//   ....[2]....
        /*0178*/ 	.word	0x00000d50


	//   ....[3]....
        /*017c*/ 	.word	0x00000d90


	//   ....[4]....
        /*0180*/ 	.word	0x00000e10


	//   ....[5]....
        /*0184*/ 	.word	0x00000e40


	//   ....[6]....
        /*0188*/ 	.word	0x00000e90


	//   ....[7]....
        /*018c*/ 	.word	0x00000ec0


	//   ....[8]....
        /*0190*/ 	.word	0x00000f10


	//   ....[9]....
        /*0194*/ 	.word	0x00000f40


	//   ....[10]....
        /*0198*/ 	.word	0x00001240


	//   ....[11]....
        /*019c*/ 	.word	0x00001250


	//   ....[12]....
        /*01a0*/ 	.word	0x000012e0


	//   ....[13]....
        /*01a4*/ 	.word	0x00001310


	//   ....[14]....
        /*01a8*/ 	.word	0x00001370


	//   ....[15]....
        /*01ac*/ 	.word	0x000013a0


	//   ....[16]....
        /*01b0*/ 	.word	0x00001400


	//   ....[17]....
        /*01b4*/ 	.word	0x00001440


	//   ....[18]....
        /*01b8*/ 	.word	0x000014b0


	//   ....[19]....
        /*01bc*/ 	.word	0x000014f0


	//   ....[20]....
        /*01c0*/ 	.word	0x00002180


	//   ....[21]....
        /*01c4*/ 	.word	0x00002190


	//   ....[22]....
        /*01c8*/ 	.word	0x00002220


	//   ....[23]....
        /*01cc*/ 	.word	0x00002250


	//   ....[24]....
        /*01d0*/ 	.word	0x000022c0


	//   ....[25]....
        /*01d4*/ 	.word	0x000022e0


	//   ....[26]....
        /*01d8*/ 	.word	0x00002340


	//   ....[27]....
        /*01dc*/ 	.word	0x00002350


	//   ....[28]....
        /*01e0*/ 	.word	0x000023a0


	//   ....[29]....
        /*01e4*/ 	.word	0x000023b0


	//   ....[30]....
        /*01e8*/ 	.word	0x000031c0


	//   ....[31]....
        /*01ec*/ 	.word	0x000031d0


	//   ....[32]....
        /*01f0*/ 	.word	0x00003260


	//   ....[33]....
        /*01f4*/ 	.word	0x000032a0


	//   ....[34]....
        /*01f8*/ 	.word	0x00003320


	//   ....[35]....
        /*01fc*/ 	.word	0x00003360


	//   ....[36]....
        /*0200*/ 	.word	0x000033c0


	//   ....[37]....
        /*0204*/ 	.word	0x000033f0


	//   ....[38]....
        /*0208*/ 	.word	0x00003440


	//   ....[39]....
        /*020c*/ 	.word	0x00003470


	//   ....[40]....
        /*0210*/ 	.word	0x00003750


	//   ....[41]....
        /*0214*/ 	.word	0x00003760


	//   ....[42]....
        /*0218*/ 	.word	0x000037f0


	//   ....[43]....
        /*021c*/ 	.word	0x00003820


	//   ....[44]....
        /*0220*/ 	.word	0x00003870


	//   ....[45]....
        /*0224*/ 	.word	0x000038a0


	//   ....[46]....
        /*0228*/ 	.word	0x00003910


	//   ....[47]....
        /*022c*/ 	.word	0x00003950


	//   ....[48]....
        /*0230*/ 	.word	0x000039c0


	//   ....[49]....
        /*0234*/ 	.word	0x000039f0


	//   ....[50]....
        /*0238*/ 	.word	0x00004730


	//   ....[51]....
        /*023c*/ 	.word	0x00004740


	//   ....[52]....
        /*0240*/ 	.word	0x000047d0


	//   ....[53]....
        /*0244*/ 	.word	0x00004800


	//   ....[54]....
        /*0248*/ 	.word	0x00004870


	//   ....[55]....
        /*024c*/ 	.word	0x00004890


	//   ....[56]....
        /*0250*/ 	.word	0x000048f0


	//   ....[57]....
        /*0254*/ 	.word	0x00004900


	//   ....[58]....
        /*0258*/ 	.word	0x00004950


	//   ....[59]....
        /*025c*/ 	.word	0x00004960


	//----- nvinfo : EIATTR_VRC_CTA_INIT_COUNT
	.align		4
.L_152:
        /*0260*/ 	.byte	0x02, 0x4a
	.zero		1
	.zero		1


	//----- nvinfo : EIATTR_EXIT_INSTR_OFFSETS
	.align		4
        /*0264*/ 	.byte	0x04, 0x1c
        /*0266*/ 	.short	(.L_154 - .L_153)


	//   ....[0]....
.L_153:
        /*0268*/ 	.word	0x00000080


	//   ....[1]....
        /*026c*/ 	.word	0x000000c0


	//   ....[2]....
        /*0270*/ 	.word	0x00004bd0


	//   ....[3]....
        /*0274*/ 	.word	0x00004c50


	//----- nvinfo : EIATTR_MAX_THREADS
	.align		4
.L_154:
        /*0278*/ 	.byte	0x04, 0x05
        /*027a*/ 	.short	(.L_156 - .L_155)
.L_155:
        /*027c*/ 	.word	0x00000100
        /*0280*/ 	.word	0x00000001
        /*0284*/ 	.word	0x00000001


	//----- nvinfo : EIATTR_CRS_STACK_SIZE
	.align		4
.L_156:
        /*0288*/ 	.byte	0x04, 0x1e
        /*028a*/ 	.short	(.L_158 - .L_157)
.L_157:
        /*028c*/ 	.word	0x00000000


	//----- nvinfo : EIATTR_CBANK_PARAM_SIZE
	.align		4
.L_158:
        /*0290*/ 	.byte	0x03, 0x19
        /*0292*/ 	.short	0x0021


	//----- nvinfo : EIATTR_PARAM_CBANK
	.align		4
        /*0294*/ 	.byte	0x04, 0x0a
        /*0296*/ 	.short	(.L_160 - .L_159)
	.align		4
.L_159:
        /*0298*/ 	.word	index@(.nv.constant0._ZN3cub18CUB_300001_SM_10006detail6reduce28DeviceReduceSingleTileKernelINS2_10policy_hubIdjN4cuda3__47maximumIvEEE10Policy1000EPdSB_jS8_ddNS5_3std3__410__identityEEEvT0_T1_T2_T3_T4_T6_)
        /*029c*/ 	.short	0x0380
        /*029e*/ 	.short	0x0021


	//----- nvinfo : EIATTR_SW_WAR
	.align		4
.L_160:
        /*02a0*/ 	.byte	0x04, 0x36
        /*02a2*/ 	.short	(.L_162 - .L_161)
.L_161:
        /*02a4*/ 	.word	0x00000008
.L_162:


//--------------------- .nv.info._ZN3cub18CUB_300001_SM_10006detail11EmptyKernelIvEEvv --------------------------
	.section	.nv.info._ZN3cub18CUB_300001_SM_10006detail11EmptyKernelIvEEvv,"",@"SHT_CUDA_INFO"
	.sectionflags	@""
	.align	4


	//----- nvinfo : EIATTR_CUDA_API_VERSION
	.align		4
        /*0000*/ 	.byte	0x04, 0x37
        /*0002*/ 	.short	(.L_164 - .L_163)
.L_163:
        /*0004*/ 	.word	0x00000082


	//----- nvinfo : EIATTR_SPARSE_MMA_MASK
	.align		4
.L_164:
        /*0008*/ 	.byte	0x03, 0x50
        /*000a*/ 	.short	0x0000


	//----- nvinfo : EIATTR_MAXREG_COUNT
	.align		4
        /*000c*/ 	.byte	0x03, 0x1b
        /*000e*/ 	.short	0x00ff


	//----- nvinfo : EIATTR_MERCURY_ISA_VERSION
	.align		4
        /*0010*/ 	.byte	0x03, 0x5f
        /*0012*/ 	.short	0x0101


	//----- nvinfo : EIATTR_VRC_CTA_INIT_COUNT
	.align		4
        /*0014*/ 	.byte	0x02, 0x4a
	.zero		1
	.zero		1


	//----- nvinfo : EIATTR_EXIT_INSTR_OFFSETS
	.align		4
        /*0018*/ 	.byte	0x04, 0x1c
        /*001a*/ 	.short	(.L_166 - .L_165)


	//   ....[0]....
.L_165:
        /*001c*/ 	.word	0x00000010


	//----- nvinfo : EIATTR_SW_WAR
	.align		4
.L_166:
        /*0020*/ 	.byte	0x04, 0x36
        /*0022*/ 	.short	(.L_168 - .L_167)
.L_167:
        /*0024*/ 	.word	0x00000008
.L_168:


//--------------------- .nv.info._Z10matrixDiffPdS_i --------------------------
	.section	.nv.info._Z10matrixDiffPdS_i,"",@"SHT_CUDA_INFO"
	.sectionflags	@""
	.align	4


	//----- nvinfo : EIATTR_CUDA_API_VERSION
	.align		4
        /*0000*/ 	.byte	0x04, 0x37
        /*0002*/ 	.short	(.L_170 - .L_169)
.L_169:
        /*0004*/ 	.word	0x00000082


	//----- nvinfo : EIATTR_KPARAM_INFO
	.align		4
.L_170:
        /*0008*/ 	.byte	0x04, 0x17
        /*000a*/ 	.short	(.L_172 - .L_171)
.L_171:
        /*000c*/ 	.word	0x00000000
        /*0010*/ 	.short	0x0002
        /*0012*/ 	.short	0x0010
        /*0014*/ 	.byte	0x00, 0xf0, 0x11, 0x00


	//----- nvinfo : EIATTR_KPARAM_INFO
	.align		4
.L_172:
        /*0018*/ 	.byte	0x04, 0x17
        /*001a*/ 	.short	(.L_174 - .L_173)
.L_173:
        /*001c*/ 	.word	0x00000000
        /*0020*/ 	.short	0x0001
        /*0022*/ 	.short	0x0008
        /*0024*/ 	.byte	0x00, 0xf5, 0x21, 0x00


	//----- nvinfo : EIATTR_KPARAM_INFO
	.align		4
.L_174:
        /*0028*/ 	.byte	0x04, 0x17
        /*002a*/ 	.short	(.L_176 - .L_175)
.L_175:
        /*002c*/ 	.word	0x00000000
        /*0030*/ 	.short	0x0000
        /*0032*/ 	.short	0x0000
        /*0034*/ 	.byte	0x00, 0xf5, 0x21, 0x00


	//----- nvinfo : EIATTR_SPARSE_MMA_MASK
	.align		4
.L_176:
        /*0038*/ 	.byte	0x03, 0x50
        /*003a*/ 	.short	0x0000


	//----- nvinfo : EIATTR_MAXREG_COUNT
	.align		4
        /*003c*/ 	.byte	0x03, 0x1b
        /*003e*/ 	.short	0x00ff


	//----- nvinfo : EIATTR_MERCURY_ISA_VERSION
	.align		4
        /*0040*/ 	.byte	0x03, 0x5f
        /*0042*/ 	.short	0x0101


	//----- nvinfo : EIATTR_VRC_CTA_INIT_COUNT
	.align		4
        /*0044*/ 	.byte	0x02, 0x4a
	.zero		1
	.zero		1


	//----- nvinfo : EIATTR_EXIT_INSTR_OFFSETS
	.align		4
        /*0048*/ 	.byte	0x04, 0x1c
        /*004a*/ 	.short	(.L_178 - .L_177)


	//   ....[0]....
.L_177:
        /*004c*/ 	.word	0x00000150


	//----- nvinfo : EIATTR_CBANK_PARAM_SIZE
	.align		4
.L_178:
        /*0050*/ 	.byte	0x03, 0x19
        /*0052*/ 	.short	0x0014


	//----- nvinfo : EIATTR_PARAM_CBANK
	.align		4
        /*0054*/ 	.byte	0x04, 0x0a
        /*0056*/ 	.short	(.L_180 - .L_179)
	.align		4
.L_179:
        /*0058*/ 	.word	index@(.nv.constant0._Z10matrixDiffPdS_i)
        /*005c*/ 	.short	0x0380
        /*005e*/ 	.short	0x0014


	//----- nvinfo : EIATTR_SW_WAR
	.align		4
.L_180:
        /*0060*/ 	.byte	0x04, 0x36
        /*0062*/ 	.short	(.L_182 - .L_181)
.L_181:
        /*0064*/ 	.word	0x00000008
.L_182:


//--------------------- .nv.info._Z10calcMatrixPdS_i --------------------------
	.section	.nv.info._Z10calcMatrixPdS_i,"",@"SHT_CUDA_INFO"
	.sectionflags	@""
	.align	4


	//----- nvinfo : EIATTR_CUDA_API_VERSION
	.align		4
        /*0000*/ 	.byte	0x04, 0x37
        /*0002*/ 	.short	(.L_184 - .L_183)
.L_183:
        /*0004*/ 	.word	0x00000082


	//----- nvinfo : EIATTR_KPARAM_INFO
	.align		4
.L_184:
        /*0008*/ 	.byte	0x04, 0x17
        /*000a*/ 	.short	(.L_186 - .L_185)
.L_185:
        /*000c*/ 	.word	0x00000000
        /*0010*/ 	.short	0x0002
        /*0012*/ 	.short	0x0010
        /*0014*/ 	.byte	0x00, 0xf0, 0x11, 0x00


	//----- nvinfo : EIATTR_KPARAM_INFO
	.align		4
.L_186:
        /*0018*/ 	.byte	0x04, 0x17
        /*001a*/ 	.short	(.L_188 - .L_187)
.L_187:
        /*001c*/ 	.word	0x00000000
        /*0020*/ 	.short	0x0001
        /*0022*/ 	.short	0x0008
        /*0024*/ 	.byte	0x00, 0xf5, 0x21, 0x00


	//----- nvinfo : EIATTR_KPARAM_INFO
	.align		4
.L_188:
        /*0028*/ 	.byte	0x04, 0x17
        /*002a*/ 	.short	(.L_190 - .L_189)
.L_189:
        /*002c*/ 	.word	0x00000000
        /*0030*/ 	.short	0x0000
        /*0032*/ 	.short	0x0000
        /*0034*/ 	.byte	0x00, 0xf5, 0x21, 0x00


	//----- nvinfo : EIATTR_SPARSE_MMA_MASK
	.align		4
.L_190:
        /*0038*/ 	.byte	0x03, 0x50
        /*003a*/ 	.short	0x0000


	//----- nvinfo : EIATTR_MAXREG_COUNT
	.align		4
        /*003c*/ 	.byte	0x03, 0x1b
        /*003e*/ 	.short	0x00ff


	//----- nvinfo : EIATTR_MERCURY_ISA_VERSION
	.align		4
        /*0040*/ 	.byte	0x03, 0x5f
        /*0042*/ 	.short	0x0101


	//----- nvinfo : EIATTR_VRC_CTA_INIT_COUNT
	.align		4
        /*0044*/ 	.byte	0x02, 0x4a
	.zero		1
	.zero		1


	//----- nvinfo : EIATTR_EXIT_INSTR_OFFSETS
	.align		4
        /*0048*/ 	.byte	0x04, 0x1c
        /*004a*/ 	.short	(.L_192 - .L_191)


	//   ....[0]....
.L_191:
        /*004c*/ 	.word	0x000000f0


	//   ....[1]....
        /*0050*/ 	.word	0x00000290


	//----- nvinfo : EIATTR_CBANK_PARAM_SIZE
	.align		4
.L_192:
        /*0054*/ 	.byte	0x03, 0x19
        /*0056*/ 	.short	0x0014


	//----- nvinfo : EIATTR_PARAM_CBANK
	.align		4
        /*0058*/ 	.byte	0x04, 0x0a
        /*005a*/ 	.short	(.L_194 - .L_193)
	.align		4
.L_193:
        /*005c*/ 	.word	index@(.nv.constant0._Z10calcMatrixPdS_i)
        /*0060*/ 	.short	0x0380
        /*0062*/ 	.short	0x0014


	//----- nvinfo : EIATTR_SW_WAR
	.align		4
.L_194:
        /*0064*/ 	.byte	0x04, 0x36
        /*0066*/ 	.short	(.L_196 - .L_195)
.L_195:
        /*0068*/ 	.word	0x00000008
.L_196:


//--------------------- .nv.info._Z10setBordersPdi --------------------------
	.section	.nv.info._Z10setBordersPdi,"",@"SHT_CUDA_INFO"
	.sectionflags	@""
	.align	4


	//----- nvinfo : EIATTR_CUDA_API_VERSION
	.align		4
        /*0000*/ 	.byte	0x04, 0x37
        /*0002*/ 	.short	(.L_198 - .L_197)
.L_197:
        /*0004*/ 	.word	0x00000082


	//----- nvinfo : EIATTR_KPARAM_INFO
	.align		4
.L_198:
        /*0008*/ 	.byte	0x04, 0x17
        /*000a*/ 	.short	(.L_200 - .L_199)
.L_199:
        /*000c*/ 	.word	0x00000000
        /*0010*/ 	.short	0x0001
        /*0012*/ 	.short	0x0008
        /*0014*/ 	.byte	0x00, 0xf0, 0x11, 0x00


	//----- nvinfo : EIATTR_KPARAM_INFO
	.align		4
.L_200:
        /*0018*/ 	.byte	0x04, 0x17
        /*001a*/ 	.short	(.L_202 - .L_201)
.L_201:
        /*001c*/ 	.word	0x00000000
        /*0020*/ 	.short	0x0000
        /*0022*/ 	.short	0x0000
        /*0024*/ 	.byte	0x00, 0xf5, 0x21, 0x00


	//----- nvinfo : EIATTR_SPARSE_MMA_MASK
	.align		4
.L_202:
        /*0028*/ 	.byte	0x03, 0x50
        /*002a*/ 	.short	0x0000


	//----- nvinfo : EIATTR_MAXREG_COUNT
	.align		4
        /*002c*/ 	.byte	0x03, 0x1b
        /*002e*/ 	.short	0x00ff


	//----- nvinfo : EIATTR_MERCURY_ISA_VERSION
	.align		4
        /*0030*/ 	.byte	0x03, 0x5f
        /*0032*/ 	.short	0x0101


	//----- nvinfo : EIATTR_VRC_CTA_INIT_COUNT
	.align		4
        /*0034*/ 	.byte	0x02, 0x4a
	.zero		1
	.zero		1


	//----- nvinfo : EIATTR_EXIT_INSTR_OFFSETS
	.align		4
        /*0038*/ 	.byte	0x04, 0x1c
        /*003a*/ 	.short	(.L_204 - .L_203)


	//   ....[0]....
.L_203:
        /*003c*/ 	.word	0x00000070


	//   ....[1]....
        /*0040*/ 	.word	0x000002d0


	//----- nvinfo : EIATTR_CRS_STACK_SIZE
	.align		4
.L_204:
        /*0044*/ 	.byte	0x04, 0x1e
        /*0046*/ 	.short	(.L_206 - .L_205)
.L_205:
        /*0048*/ 	.word	0x00000000


	//----- nvinfo : EIATTR_CBANK_PARAM_SIZE
	.align		4
.L_206:
        /*004c*/ 	.byte	0x03, 0x19
        /*004e*/ 	.short	0x000c


	//----- nvinfo : EIATTR_PARAM_CBANK
	.align		4
        /*0050*/ 	.byte	0x04, 0x0a
        /*0052*/ 	.short	(.L_208 - .L_207)
	.align		4
.L_207:
        /*0054*/ 	.word	index@(.nv.constant0._Z10setBordersPdi)
        /*0058*/ 	.short	0x0380
        /*005a*/ 	.short	0x000c


	//----- nvinfo : EIATTR_SW_WAR
	.align		4
.L_208:
        /*005c*/ 	.byte	0x04, 0x36
        /*005e*/ 	.short	(.L_210 - .L_209)
.L_209:
        /*0060*/ 	.word	0x00000008
.L_210:


//--------------------- .nv.info._Z8makeGridPdi   --------------------------
	.section	.nv.info._Z8makeGridPdi,"",@"SHT_CUDA_INFO"
	.sectionflags	@""
	.align	4


	//----- nvinfo : EIATTR_CUDA_API_VERSION
	.align		4
        /*0000*/ 	.byte	0x04, 0x37
        /*0002*/ 	.short	(.L_212 - .L_211)
.L_211:
        /*0004*/ 	.word	0x00000082


	//----- nvinfo : EIATTR_KPARAM_INFO
	.align		4
.L_212:
        /*0008*/ 	.byte	0x04, 0x17
        /*000a*/ 	.short	(.L_214 - .L_213)
.L_213:
        /*000c*/ 	.word	0x00000000
        /*0010*/ 	.short	0x0001
        /*0012*/ 	.short	0x0008
        /*0014*/ 	.byte	0x00, 0xf0, 0x11, 0x00


	//----- nvinfo : EIATTR_KPARAM_INFO
	.align		4
.L_214:
        /*0018*/ 	.byte	0x04, 0x17
        /*001a*/ 	.short	(.L_216 - .L_215)
.L_215:
        /*001c*/ 	.word	0x00000000
        /*0020*/ 	.short	0x0000
        /*0022*/ 	.short	0x0000
        /*0024*/ 	.byte	0x00, 0xf5, 0x21, 0x00


	//----- nvinfo : EIATTR_SPARSE_MMA_MASK
	.align		4
.L_216:
        /*0028*/ 	.byte	0x03, 0x50
        /*002a*/ 	.short	0x0000


	//----- nvinfo : EIATTR_MAXREG_COUNT
	.align		4
        /*002c*/ 	.byte	0x03, 0x1b
        /*002e*/ 	.short	0x00ff


	//----- nvinfo : EIATTR_MERCURY_ISA_VERSION
	.align		4
        /*0030*/ 	.byte	0x03, 0x5f
        /*0032*/ 	.short	0x0101


	//----- nvinfo : EIATTR_VRC_CTA_INIT_COUNT
	.align		4
        /*0034*/ 	.byte	0x02, 0x4a
	.zero		1
	.zero		1


	//----- nvinfo : EIATTR_EXIT_INSTR_OFFSETS
	.align		4
        /*0038*/ 	.byte	0x04, 0x1c
        /*003a*/ 	.short	(.L_218 - .L_217)


	//   ....[0]....
.L_217:
        /*003c*/ 	.word	0x000000c0


	//   ....[1]....
        /*0040*/ 	.word	0x00000120


	//----- nvinfo : EIATTR_CBANK_PARAM_SIZE
	.align		4
.L_218:
        /*0044*/ 	.byte	0x03, 0x19
        /*0046*/ 	.short	0x000c


	//----- nvinfo : EIATTR_PARAM_CBANK
	.align		4
        /*0048*/ 	.byte	0x04, 0x0a
        /*004a*/ 	.short	(.L_220 - .L_219)
	.align		4
.L_219:
        /*004c*/ 	.word	index@(.nv.constant0._Z8makeGridPdi)
        /*0050*/ 	.short	0x0380
        /*0052*/ 	.short	0x000c


	//----- nvinfo : EIATTR_SW_WAR
	.align		4
.L_220:
        /*0054*/ 	.byte	0x04, 0x36
        /*0056*/ 	.short	(.L_222 - .L_221)
.L_221:
        /*0058*/ 	.word	0x00000008
.L_222:


//--------------------- .nv.callgraph             --------------------------
	.section	.nv.callgraph,"",@"SHT_CUDA_CALLGRAPH"
	.align	4
	.sectionentsize	8
	.align		4
        /*0000*/ 	.word	0x00000000
	.align		4
        /*0004*/ 	.word	0xffffffff
	.align		4
        /*0008*/ 	.word	0x00000000
	.align		4
        /*000c*/ 	.word	0xfffffffe
	.align		4
        /*0010*/ 	.word	0x00000000
	.align		4
        /*0014*/ 	.word	0xfffffffd
	.align		4
        /*0018*/ 	.word	0x00000000
	.align		4
        /*001c*/ 	.word	0xfffffffc


//--------------------- .nv.constant4             --------------------------
	.section	.nv.constant4,"a",@progbits
	.align	8
	.align		8
.nv.constant4:
        /*0000*/ 	.dword	_ZN34_INTERNAL_cd347f49_4_k_cu_dcefd96c4cuda3std3__45__cpo5beginE
	.align		8
        /*0008*/ 	.dword	_ZN34_INTERNAL_cd347f49_4_k_cu_dcefd96c4cuda3std3__45__cpo3endE
	.align		8
        /*0010*/ 	.dword	_ZN34_INTERNAL_cd347f49_4_k_cu_dcefd96c4cuda3std3__45__cpo6cbeginE
	.align		8
        /*0018*/ 	.dword	_ZN34_INTERNAL_cd347f49_4_k_cu_dcefd96c4cuda3std3__45__cpo4cendE
	.align		8
        /*0020*/ 	.dword	_ZN34_INTERNAL_cd347f49_4_k_cu_dcefd96c4cuda3std3__45__cpo6rbeginE
	.align		8
        /*0028*/ 	.dword	_ZN34_INTERNAL_cd347f49_4_k_cu_dcefd96c4cuda3std3__45__cpo4rendE
	.align		8
        /*0030*/ 	.dword	_ZN34_INTERNAL_cd347f49_4_k_cu_dcefd96c4cuda3std3__45__cpo7crbeginE
	.align		8
        /*0038*/ 	.dword	_ZN34_INTERNAL_cd347f49_4_k_cu_dcefd96c4cuda3std3__45__cpo5crendE
	.align		8
        /*0040*/ 	.dword	_ZN34_INTERNAL_cd347f49_4_k_cu_dcefd96c4cuda3std3__436_GLOBAL__N__cd347f49_4_k_cu_dcefd96c6ignoreE
	.align		8
        /*0048*/ 	.dword	_ZN34_INTERNAL_cd347f49_4_k_cu_dcefd96c4cuda3std3__419piecewise_constructE
	.align		8
        /*0050*/ 	.dword	_ZN34_INTERNAL_cd347f49_4_k_cu_dcefd96c4cuda3std3__48in_placeE
	.align		8
        /*0058*/ 	.dword	_ZN34_INTERNAL_cd347f49_4_k_cu_dcefd96c4cuda3std3__420unreachable_sentinelE
	.align		8
        /*0060*/ 	.dword	_ZN34_INTERNAL_cd347f49_4_k_cu_dcefd96c4cuda3std3__47nulloptE
	.align		8
        /*0068*/ 	.dword	_ZN34_INTERNAL_cd347f49_4_k_cu_dcefd96c4cuda3std6ranges3__45__cpo4swapE
	.align		8
        /*0070*/ 	.dword	_ZN34_INTERNAL_cd347f49_4_k_cu_dcefd96c4cuda3std6ranges3__45__cpo9iter_moveE
	.align		8
        /*0078*/ 	.dword	_ZN34_INTERNAL_cd347f49_4_k_cu_dcefd96c4cuda3std6ranges3__45__cpo5beginE
	.align		8
        /*0080*/ 	.dword	_ZN34_INTERNAL_cd347f49_4_k_cu_dcefd96c4cuda3std6ranges3__45__cpo3endE
	.align		8
        /*0088*/ 	.dword	_ZN34_INTERNAL_cd347f49_4_k_cu_dcefd96c4cuda3std6ranges3__45__cpo6cbeginE
	.align		8
        /*0090*/ 	.dword	_ZN34_INTERNAL_cd347f49_4_k_cu_dcefd96c4cuda3std6ranges3__45__cpo4cendE
	.align		8
        /*0098*/ 	.dword	_ZN34_INTERNAL_cd347f49_4_k_cu_dcefd96c4cuda3std6ranges3__45__cpo7advanceE
	.align		8
        /*00a0*/ 	.dword	_ZN34_INTERNAL_cd347f49_4_k_cu_dcefd96c4cuda3std6ranges3__45__cpo9iter_swapE
	.align		8
        /*00a8*/ 	.dword	_ZN34_INTERNAL_cd347f49_4_k_cu_dcefd96c4cuda3std6ranges3__45__cpo4nextE
	.align		8
        /*00b0*/ 	.dword	_ZN34_INTERNAL_cd347f49_4_k_cu_dcefd96c4cuda3std6ranges3__45__cpo4prevE
	.align		8
        /*00b8*/ 	.dword	_ZN34_INTERNAL_cd347f49_4_k_cu_dcefd96c4cuda3std6ranges3__45__cpo4dataE
	.align		8
        /*00c0*/ 	.dword	_ZN34_INTERNAL_cd347f49_4_k_cu_dcefd96c4cuda3std6ranges3__45__cpo5cdataE
	.align		8
        /*00c8*/ 	.dword	_ZN34_INTERNAL_cd347f49_4_k_cu_dcefd96c4cuda3std6ranges3__45__cpo4sizeE
	.align		8
        /*00d0*/ 	.dword	_ZN34_INTERNAL_cd347f49_4_k_cu_dcefd96c4cuda3std6ranges3__45__cpo5ssizeE
	.align		8
        /*00d8*/ 	.dword	_ZN34_INTERNAL_cd347f49_4_k_cu_dcefd96c4cuda3std6ranges3__45__cpo8distanceE
	.align		8
        /*00e0*/ 	.dword	_ZN34_INTERNAL_cd347f49_4_k_cu_dcefd96c6thrust24THRUST_300001_SM_1000_NS6system6detail10sequential3seqE


//--------------------- .text._ZN3cub18CUB_300001_SM_10006detail6reduce28DeviceReduceSingleTileKernelINS2_10policy_hubIdjN4cuda3__47maximumIvEEE10Policy1000EPdSB_iS8_ddNS5_3std3__410__identityEEEvT0_T1_T2_T3_T4_T6_ --------------------------
	.section	.text._ZN3cub18CUB_300001_SM_10006detail6reduce28DeviceReduceSingleTileKernelINS2_10policy_hubIdjN4cuda3__47maximumIvEEE10Policy1000EPdSB_iS8_ddNS5_3std3__410__identityEEEvT0_T1_T2_T3_T4_T6_,"ax",@progbits
	.align	128
        .global         _ZN3cub18CUB_300001_SM_10006detail6reduce28DeviceReduceSingleTileKernelINS2_10policy_hubIdjN4cuda3__47maximumIvEEE10Policy1000EPdSB_iS8_ddNS5_3std3__410__identityEEEvT0_T1_T2_T3_T4_T6_
        .type           _ZN3cub18CUB_300001_SM_10006detail6reduce28DeviceReduceSingleTileKernelINS2_10policy_hubIdjN4cuda3__47maximumIvEEE10Policy1000EPdSB_iS8_ddNS5_3std3__410__identityEEEvT0_T1_T2_T3_T4_T6_,@function
        .size           _ZN3cub18CUB_300001_SM_10006detail6reduce28DeviceReduceSingleTileKernelINS2_10policy_hubIdjN4cuda3__47maximumIvEEE10Policy1000EPdSB_iS8_ddNS5_3std3__410__identityEEEvT0_T1_T2_T3_T4_T6_,(.L_x_159 - _ZN3cub18CUB_300001_SM_10006detail6reduce28DeviceReduceSingleTileKernelINS2_10policy_hubIdjN4cuda3__47maximumIvEEE10Policy1000EPdSB_iS8_ddNS5_3std3__410__identityEEEvT0_T1_T2_T3_T4_T6_)
        .other          _ZN3cub18CUB_300001_SM_10006detail6reduce28DeviceReduceSingleTileKernelINS2_10policy_hubIdjN4cuda3__47maximumIvEEE10Policy1000EPdSB_iS8_ddNS5_3std3__410__identityEEEvT0_T1_T2_T3_T4_T6_,@"STO_CUDA_ENTRY STV_DEFAULT"
_ZN3cub18CUB_300001_SM_10006detail6reduce28DeviceReduceSingleTileKernelINS2_10policy_hubIdjN4cuda3__47maximumIvEEE10Policy1000EPdSB_iS8_ddNS5_3std3__410__identityEEEvT0_T1_T2_T3_T4_T6_:
.text._ZN3cub18CUB_300001_SM_10006detail6reduce28DeviceReduceSingleTileKernelINS2_10policy_hubIdjN4cuda3__47maximumIvEEE10Policy1000EPdSB_iS8_ddNS5_3std3__410__identityEEEvT0_T1_T2_T3_T4_T6_:
[----:B------:R-:W-:Y:S01]  /*0000*/  LDC R1, c[0x0][0x37c] ;  /* 0x0000df00ff017b82 */ /* 0x000fe20000000800 */
[----:B------:R-:W0:Y:S01]  /*0010*/  LDCU UR4, c[0x0][0x390] ;  /* 0x00007200ff0477ac */ /* 0x000e220008000800 */
[----:B------:R-:W1:Y:S01]  /*0020*/  LDCU.64 UR6, c[0x0][0x358] ;  /* 0x00006b00ff0677ac */ /* 0x000e620008000a00 */
[----:B0-----:R-:W-:-:S05]  /*0030*/  IMAD.U32 R4, RZ, RZ, UR4 ;  /* 0x00000004ff047e24 */ /* 0x001fca000f8e00ff */
[----:B------:R-:W-:-:S13]  /*0040*/  ISETP.NE.AND P0, PT, R4, RZ, PT ;  /* 0x000000ff0400720c */ /* 0x000fda0003f05270 */
[----:B-1----:R-:W-:Y:S05]  /*0050*/  @P0 BRA `(.L_x_0) ;  /* 0x00000000001c0947 */ /* 0x002fea0003800000 */
[----:B------:R-:W0:Y:S02]  /*0060*/  S2R R0, SR_TID.X ;  /* 0x0000000000007919 */ /* 0x000e240000002100 */
[----:B0-----:R-:W-:-:S13]  /*0070*/  ISETP.NE.AND P0, PT, R0, RZ, PT ;  /* 0x000000ff0000720c */ /* 0x001fda0003f05270 */
[----:B------:R-:W-:Y:S05]  /*0080*/  @P0 EXIT ;  /* 0x000000000000094d */ /* 0x000fea0003800000 */
[----:B------:R-:W0:Y:S08]  /*0090*/  LDC.64 R2, c[0x0][0x388] ;  /* 0x0000e200ff027b82 */ /* 0x000e300000000a00 */
[----:B------:R-:W0:Y:S02]  /*00a0*/  LDC.64 R4, c[0x0][0x398] ;  /* 0x0000e600ff047b82 */ /* 0x000e240000000a00 */
[----:B0-----:R-:W-:Y:S01]  /*00b0*/  STG.E.64 desc[UR6][R2.64], R4 ;  /* 0x0000000402007986 */ /* 0x001fe2000c101b06 */
[----:B------:R-:W-:Y:S05]  /*00c0*/  EXIT ;  /* 0x000000000000794d */ /* 0x000fea0003800000 */
.L_x_0:
[----:B------:R-:W0:Y:S01]  /*00d0*/  LDCU UR4, c[0x0][0x380] ;  /* 0x00007000ff0477ac */ /* 0x000e220008000800 */
[----:B------:R-:W-:Y:S01]  /*00e0*/  BSSY.RECONVERGENT B0, `(.L_x_1) ;  /* 0x00005b3000007945 */ /* 0x000fe20003800200 */
[----:B0-----:R-:W-:-:S09]  /*00f0*/  ULOP3.LUT UP0, URZ, UR4, 0x1f, URZ, 0xc0, !UPT ;  /* 0x0000001f04ff7892 */ /* 0x001fd2000f80c0ff */
[----:B------:R-:W-:Y:S05]  /*0100*/  BRA.U UP0, `(.L_x_2) ;  /* 0x0000002d003c7547 */ /* 0x000fea000b800000 */
[----:B------:R-:W-:-:S13]  /*0110*/  ISETP.GT.AND P0, PT, R4, 0x7ff, PT ;  /* 0x000007ff0400780c */ /* 0x000fda0003f04270 */
[----:B------:R-:W-:Y:S05]  /*0120*/  @P0 BRA `(.L_x_3) ;  /* 0x0000001400e80947 */ /* 0x000fea0003800000 */
[----:B------:R-:W0:Y:S01]  /*0130*/  S2R R3, SR_TID.X ;  /* 0x0000000000037919 */ /* 0x000e220000002100 */
[----:B------:R-:W-:Y:S01]  /*0140*/  BSSY.RECONVERGENT B1, `(.L_x_4) ;  /* 0x0000009000017945 */ /* 0x000fe20003800200 */
[----:B------:R-:W-:Y:S02]  /*0150*/  CS2R R6, SRZ ;  /* 0x0000000000067805 */ /* 0x000fe4000001ff00 */
[----:B0-----:R-:W-:Y:S01]  /*0160*/  ISETP.GE.AND P0, PT, R3, R4, PT ;  /* 0x000000040300720c */ /* 0x001fe20003f06270 */
[----:B------:R-:W-:-:S12]  /*0170*/  IMAD.MOV.U32 R5, RZ, RZ, R3 ;  /* 0x000000ffff057224 */ /* 0x000fd800078e0003 */
[----:B------:R-:W-:Y:S05]  /*0180*/  @P0 BRA `(.L_x_5) ;  /* 0x0000000000100947 */ /* 0x000fea0003800000 */
[----:B------:R-:W0:Y:S02]  /*0190*/  LDC.64 R6, c[0x0][0x380] ;  /* 0x0000e000ff067b82 */ /* 0x000e240000000a00 */
[----:B0-----:R-:W-:-:S06]  /*01a0*/  IMAD.WIDE.U32 R6, R3, 0x8, R6 ;  /* 0x0000000803067825 */ /* 0x001fcc00078e0006 */
[----:B------:R-:W5:Y:S01]  /*01b0*/  LDG.E.64.CONSTANT R6, desc[UR6][R6.64] ;  /* 0x0000000606067981 */ /* 0x000f62000c1e9b00 */
[----:B------:R-:W-:-:S07]  /*01c0*/  VIADD R5, R3, 0x100 ;  /* 0x0000010003057836 */ /* 0x000fce0000000000 */
.L_x_5:
[----:B------:R-:W-:Y:S05]  /*01d0*/  BSYNC.RECONVERGENT B1 ;  /* 0x0000000000017941 */ /* 0x000fea0003800200 */
.L_x_4:
[----:B------:R-:W-:Y:S01]  /*01e0*/  ISETP.GE.AND P0, PT, R5, R4, PT ;  /* 0x000000040500720c */ /* 0x000fe20003f06270 */
[----:B------:R-:W-:-:S12]  /*01f0*/  BSSY.RECONVERGENT B1, `(.L_x_6) ;  /* 0x00000b0000017945 */ /* 0x000fd80003800200 */
[----:B------:R-:W-:Y:S05]  /*0200*/  @P0 BRA `(.L_x_7) ;  /* 0x0000000800b80947 */ /* 0x000fea0003800000 */
[----:B------:R-:W-:Y:S01]  /*0210*/  LOP3.LUT R9, RZ, R5, RZ, 0x33, !PT ;  /* 0x00000005ff097212 */ /* 0x000fe200078e33ff */
[----:B------:R-:W-:Y:S04]  /*0220*/  BSSY.RECONVERGENT B2, `(.L_x_8) ;  /* 0x0000019000027945 */ /* 0x000fe80003800200 */
[----:B------:R-:W-:-:S05]  /*0230*/  IMAD.IADD R0, R9, 0x1, R4 ;  /* 0x0000000109007824 */ /* 0x000fca00078e0204 */
[C---:B------:R-:W-:Y:S02]  /*0240*/  LOP3.LUT R2, R0.reuse, 0x300, RZ, 0xc0, !PT ;  /* 0x0000030000027812 */ /* 0x040fe400078ec0ff */
[----:B------:R-:W-:Y:S02]  /*0250*/  ISETP.GE.U32.AND P0, PT, R0, 0x300, PT ;  /* 0x000003000000780c */ /* 0x000fe40003f06070 */
[----:B------:R-:W-:-:S13]  /*0260*/  ISETP.NE.AND P1, PT, R2, 0x300, PT ;  /* 0x000003000200780c */ /* 0x000fda0003f25270 */
[----:B------:R-:W-:Y:S05]  /*0270*/  @!P1 BRA `(.L_x_9) ;  /* 0x00000000004c9947 */ /* 0x000fea0003800000 */
[----:B------:R-:W0:Y:S01]  /*0280*/  LDC.64 R8, c[0x0][0x380] ;  /* 0x0000e000ff087b82 */ /* 0x000e220000000a00 */
[----:B------:R-:W-:-:S04]  /*0290*/  LEA.HI R0, R0, 0x1, RZ, 0x18 ;  /* 0x0000000100007811 */ /* 0x000fc800078fc0ff */
[----:B------:R-:W-:-:S05]  /*02a0*/  LOP3.LUT R0, R0, 0x3, RZ, 0xc0, !PT ;  /* 0x0000000300007812 */ /* 0x000fca00078ec0ff */
[----:B------:R-:W-:Y:S02]  /*02b0*/  IMAD.MOV R0, RZ, RZ, -R0 ;  /* 0x000000ffff007224 */ /* 0x000fe400078e0a00 */
[----:B0-----:R-:W-:-:S04]  /*02c0*/  IMAD.WIDE.U32 R8, R5, 0x8, R8 ;  /* 0x0000000805087825 */ /* 0x001fc800078e0008 */
[----:B------:R-:W-:Y:S02]  /*02d0*/  IMAD.MOV.U32 R2, RZ, RZ, R8 ;  /* 0x000000ffff027224 */ /* 0x000fe400078e0008 */
[----:B------:R-:W-:-:S07]  /*02e0*/  IMAD.MOV.U32 R11, RZ, RZ, R9 ;  /* 0x000000ffff0b7224 */ /* 0x000fce00078e0009 */
.L_x_10:
[----:B------:R-:W-:Y:S02]  /*02f0*/  IMAD.MOV.U32 R8, RZ, RZ, R2 ;  /* 0x000000ffff087224 */ /* 0x000fe400078e0002 */
[----:B------:R-:W-:-:S06]  /*0300*/  IMAD.MOV.U32 R9, RZ, RZ, R11 ;  /* 0x000000ffff097224 */ /* 0x000fcc00078e000b */
[----:B------:R-:W2:Y:S01]  /*0310*/  LDG.E.64.CONSTANT R8, desc[UR6][R8.64] ;  /* 0x0000000608087981 */ /* 0x000ea2000c1e9b00 */
[----:B------:R-:W-:Y:S01]  /*0320*/  VIADD R0, R0, 0x1 ;  /* 0x0000000100007836 */ /* 0x000fe20000000000 */
[----:B------:R-:W-:Y:S01]  /*0330*/  IADD3 R2, P3, PT, R2, 0x800, RZ ;  /* 0x0000080002027810 */ /* 0x000fe20007f7e0ff */
[----:B------:R-:W-:-:S03]  /*0340*/  VIADD R5, R5, 0x100 ;  /* 0x0000010005057836 */ /* 0x000fc60000000000 */
[----:B------:R-:W-:Y:S01]  /*0350*/  ISETP.NE.AND P2, PT, R0, RZ, PT ;  /* 0x000000ff0000720c */ /* 0x000fe20003f45270 */
[----:B------:R-:W-:Y:S01]  /*0360*/  IMAD.X R11, RZ, RZ, R11, P3 ;  /* 0x000000ffff0b7224 */ /* 0x000fe200018e060b */
[----:B--2--5:R-:W-:-:S06]  /*0370*/  DSETP.GEU.AND P1, PT, R6, R8, PT ;  /* 0x000000080600722a */ /* 0x024fcc0003f2e000 */
[----:B------:R-:W-:Y:S02]  /*0380*/  FSEL R6, R8, R6, !P1 ;  /* 0x0000000608067208 */ /* 0x000fe40004800000 */
[----:B------:R-:W-:-:S03]  /*0390*/  FSEL R7, R9, R7, !P1 ;  /* 0x0000000709077208 */ /* 0x000fc60004800000 */
[----:B------:R-:W-:Y:S05]  /*03a0*/  @P2 BRA `(.L_x_10) ;  /* 0xfffffffc00d02947 */ /* 0x000fea000383ffff */
.L_x_9:
[----:B------:R-:W-:Y:S05]  /*03b0*/  BSYNC.RECONVERGENT B2 ;  /* 0x0000000000027941 */ /* 0x000fea0003800200 */
.L_x_8:
[----:B------:R-:W-:Y:S05]  /*03c0*/  @!P0 BRA `(.L_x_7) ;  /* 0x0000000800488947 */ /* 0x000fea0003800000 */
[----:B------:R-:W-:Y:S01]  /*03d0*/  IMAD.IADD R0, R4, 0x1, -R5 ;  /* 0x0000000104007824 */ /* 0x000fe200078e0a05 */
[----:B------:R-:W-:Y:S01]  /*03e0*/  BSSY.RECONVERGENT B2, `(.L_x_11) ;  /* 0x0000051000027945 */ /* 0x000fe20003800200 */
[----:B------:R-:W-:-:S03]  /*03f0*/  PLOP3.LUT P0, PT, PT, PT, PT, 0x80, 0x8 ;  /* 0x000000000008781c */ /* 0x000fc60003f0f070 */
[----:B------:R-:W-:-:S13]  /*0400*/  ISETP.GT.AND P1, PT, R0, 0xc00, PT ;  /* 0x00000c000000780c */ /* 0x000fda0003f24270 */
[----:B------:R-:W-:Y:S05]  /*0410*/  @!P1 BRA `(.L_x_12) ;  /* 0x0000000400349947 */ /* 0x000fea0003800000 */
[----:B------:R-:W0:Y:S01]  /*0420*/  LDC.64 R8, c[0x0][0x380] ;  /* 0x0000e000ff087b82 */ /* 0x000e220000000a00 */
[----:B------:R-:W-:Y:S01]  /*0430*/  PLOP3.LUT P0, PT, PT, PT, PT, 0x8, 0x80 ;  /* 0x000000000080781c */ /* 0x000fe20003f0e170 */
[----:B------:R-:W-:-:S12]  /*0440*/  VIADD R0, R4, 0xfffff400 ;  /* 0xfffff40004007836 */ /* 0x000fd80000000000 */
.L_x_13:
[----:B0-----:R-:W-:-:S05]  /*0450*/  IMAD.WIDE R30, R5, 0x8, R8 ;  /* 0x00000008051e7825 */ /* 0x001fca00078e0208 */
[----:B------:R-:W2:Y:S04]  /*0460*/  LDG.E.64.CONSTANT R10, desc[UR6][R30.64] ;  /* 0x000000061e0a7981 */ /* 0x000ea8000c1e9b00 */
[----:B------:R-:W3:Y:S04]  /*0470*/  LDG.E.64.CONSTANT R12, desc[UR6][R30.64+0x800] ;  /* 0x000800061e0c7981 */ /* 0x000ee8000c1e9b00 */
[----:B------:R-:W4:Y:S01]  /*0480*/  LDG.E.64.CONSTANT R14, desc[UR6][R30.64+0x1000] ;  /* 0x001000061e0e7981 */ /* 0x000f22000c1e9b00 */
[----:B------:R-:W-:-:S03]  /*0490*/  VIADD R39, R5, 0x400 ;  /* 0x0000040005277836 */ /* 0x000fc60000000000 */
[----:B------:R-:W4:Y:S01]  /*04a0*/  LDG.E.64.CONSTANT R16, desc[UR6][R30.64+0x1800] ;  /* 0x001800061e107981 */ /* 0x000f22000c1e9b00 */
[----:B------:R-:W-:-:S05]  /*04b0*/  IMAD.WIDE R38, R39, 0x8, R8 ;  /* 0x0000000827267825 */ /* 0x000fca00078e0208 */
[----:B------:R-:W4:Y:S04]  /*04c0*/  LDG.E.64.CONSTANT R18, desc[UR6][R38.64] ;  /* 0x0000000626127981 */ /* 0x000f28000c1e9b00 */
[----:B------:R-:W4:Y:S04]  /*04d0*/  LDG.E.64.CONSTANT R20, desc[UR6][R38.64+0x800] ;  /* 0x0008000626147981 */ /* 0x000f28000c1e9b00 */
        /* <DEDUP_REMOVED lines=12> */
[----:B------:R-:W4:Y:S04]  /*05a0*/  LDG.E.64.CONSTANT R38, desc[UR6][R44.64+0x1000] ;  /* 0x001000062c267981 */ /* 0x000f28000c1e9b00 */
[----:B------:R-:W4:Y:S01]  /*05b0*/  LDG.E.64.CONSTANT R40, desc[UR6][R44.64+0x1800] ;  /* 0x001800062c287981 */ /* 0x000f22000c1e9b00 */
[----:B------:R-:W-:-:S05]  /*05c0*/  VIADD R5, R5, 0x1000 ;  /* 0x0000100005057836 */ /* 0x000fca0000000000 */
[----:B------:R-:W-:Y:S01]  /*05d0*/  ISETP.GE.AND P2, PT, R5, R0, PT ;  /* 0x000000000500720c */ /* 0x000fe20003f46270 */
[----:B--2--5:R-:W-:-:S06]  /*05e0*/  DSETP.GEU.AND P1, PT, R6, R10, PT ;  /* 0x0000000a0600722a */ /* 0x024fcc0003f2e000 */
[----:B------:R-:W-:Y:S02]  /*05f0*/  FSEL R6, R10, R6, !P1 ;  /* 0x000000060a067208 */ /* 0x000fe40004800000 */
[----:B------:R-:W-:-:S06]  /*0600*/  FSEL R7, R11, R7, !P1 ;  /* 0x000000070b077208 */ /* 0x000fcc0004800000 */
[----:B---3--:R-:W-:-:S06]  /*0610*/  DSETP.GEU.AND P1, PT, R6, R12, PT ;  /* 0x0000000c0600722a */ /* 0x008fcc0003f2e000 */
[----:B------:R-:W-:Y:S02]  /*0620*/  FSEL R6, R12, R6, !P1 ;  /* 0x000000060c067208 */ /* 0x000fe40004800000 */
[----:B------:R-:W-:-:S06]  /*0630*/  FSEL R7, R13, R7, !P1 ;  /* 0x000000070d077208 */ /* 0x000fcc0004800000 */
[----:B----4-:R-:W-:-:S06]  /*0640*/  DSETP.GEU.AND P1, PT, R6, R14, PT ;  /* 0x0000000e0600722a */ /* 0x010fcc0003f2e000 */
[----:B------:R-:W-:Y:S02]  /*0650*/  FSEL R6, R14, R6, !P1 ;  /* 0x000000060e067208 */ /* 0x000fe40004800000 */
[----:B------:R-:W-:-:S06]  /*0660*/  FSEL R7, R15, R7, !P1 ;  /* 0x000000070f077208 */ /* 0x000fcc0004800000 */
[----:B------:R-:W-:-:S06]  /*0670*/  DSETP.GEU.AND P1, PT, R6, R16, PT ;  /* 0x000000100600722a */ /* 0x000fcc0003f2e000 */
        /* <DEDUP_REMOVED lines=37> */
[----:B------:R-:W-:Y:S01]  /*08d0*/  FSEL R7, R41, R7, !P1 ;  /* 0x0000000729077208 */ /* 0x000fe20004800000 */
[----:B------:R-:W-:Y:S06]  /*08e0*/  @!P2 BRA `(.L_x_13) ;  /* 0xfffffff800d8a947 */ /* 0x000fec000383ffff */
.L_x_12:
[----:B------:R-:W-:Y:S05]  /*08f0*/  BSYNC.RECONVERGENT B2 ;  /* 0x0000000000027941 */ /* 0x000fea0003800200 */
.L_x_11:
[----:B------:R-:W-:Y:S01]  /*0900*/  IMAD.IADD R0, R4, 0x1, -R5 ;  /* 0x0000000104007824 */ /* 0x000fe200078e0a05 */
[----:B------:R-:W-:Y:S04]  /*0910*/  BSSY.RECONVERGENT B2, `(.L_x_14) ;  /* 0x0000029000027945 */ /* 0x000fe80003800200 */
[----:B------:R-:W-:-:S13]  /*0920*/  ISETP.GT.AND P1, PT, R0, 0x400, PT ;  /* 0x000004000000780c */ /* 0x000fda0003f24270 */
[----:B------:R-:W-:Y:S05]  /*0930*/  @!P1 BRA `(.L_x_15) ;  /* 0x0000000000989947 */ /* 0x000fea0003800000 */
[----:B------:R-:W0:Y:S02]  /*0940*/  LDC.64 R18, c[0x0][0x380] ;  /* 0x0000e000ff127b82 */ /* 0x000e240000000a00 */
        /* <DEDUP_REMOVED lines=11> */
[----:B------:R-:W-:Y:S01]  /*0a00*/  VIADD R5, R5, 0x800 ;  /* 0x0000080005057836 */ /* 0x000fe20000000000 */
        /* <DEDUP_REMOVED lines=20> */
[----:B------:R-:W-:Y:S02]  /*0b50*/  FSEL R7, R25, R7, !P0 ;  /* 0x0000000719077208 */ /* 0x000fe40004000000 */
[----:B------:R-:W-:-:S04]  /*0b60*/  PLOP3.LUT P0, PT, PT, PT, PT, 0x8, 0x80 ;  /* 0x000000000080781c */ /* 0x000fc80003f0e170 */
[----:B------:R-:W-:-:S06]  /*0b70*/  DSETP.GEU.AND P1, PT, R6, R26, PT ;  /* 0x0000001a0600722a */ /* 0x000fcc0003f2e000 */
[----:B------:R-:W-:Y:S02]  /*0b80*/  FSEL R6, R26, R6, !P1 ;  /* 0x000000061a067208 */ /* 0x000fe40004800000 */
[----:B------:R-:W-:-:S07]  /*0b90*/  FSEL R7, R27, R7, !P1 ;  /* 0x000000071b077208 */ /* 0x000fce0004800000 */
.L_x_15:
[----:B------:R-:W-:Y:S05]  /*0ba0*/  BSYNC.RECONVERGENT B2 ;  /* 0x0000000000027941 */ /* 0x000fea0003800200 */
.L_x_14:
[----:B------:R-:W-:-:S13]  /*0bb0*/  ISETP.LT.OR P0, PT, R5, R4, P0 ;  /* 0x000000040500720c */ /* 0x000fda0000701670 */
[----:B------:R-:W-:Y:S05]  /*0bc0*/  @!P0 BRA `(.L_x_7) ;  /* 0x0000000000488947 */ /* 0x000fea0003800000 */
[----:B------:R-:W0:Y:S02]  /*0bd0*/  LDC.64 R8, c[0x0][0x380] ;  /* 0x0000e000ff087b82 */ /* 0x000e240000000a00 */
[----:B0-----:R-:W-:-:S05]  /*0be0*/  IMAD.WIDE R8, R5, 0x8, R8 ;  /* 0x0000000805087825 */ /* 0x001fca00078e0208 */
[----:B------:R-:W2:Y:S04]  /*0bf0*/  LDG.E.64.CONSTANT R10, desc[UR6][R8.64] ;  /* 0x00000006080a7981 */ /* 0x000ea8000c1e9b00 */
[----:B------:R-:W3:Y:S04]  /*0c00*/  LDG.E.64.CONSTANT R12, desc[UR6][R8.64+0x800] ;  /* 0x00080006080c7981 */ /* 0x000ee8000c1e9b00 */
[----:B------:R-:W4:Y:S04]  /*0c10*/  LDG.E.64.CONSTANT R14, desc[UR6][R8.64+0x1000] ;  /* 0x00100006080e7981 */ /* 0x000f28000c1e9b00 */
[----:B------:R-:W4:Y:S01]  /*0c20*/  LDG.E.64.CONSTANT R16, desc[UR6][R8.64+0x1800] ;  /* 0x0018000608107981 */ /* 0x000f22000c1e9b00 */
        /* <DEDUP_REMOVED lines=11> */
[----:B------:R-:W-:-:S07]  /*0ce0*/  FSEL R7, R17, R7, !P0 ;  /* 0x0000000711077208 */ /* 0x000fce0004000000 */
.L_x_7:
[----:B------:R-:W-:Y:S05]  /*0cf0*/  BSYNC.RECONVERGENT B1 ;  /* 0x0000000000017941 */ /* 0x000fea0003800200 */
.L_x_6:
[----:B------:R-:W-:-:S13]  /*0d00*/  ISETP.GE.AND P0, PT, R4, 0x100, PT ;  /* 0x000001000400780c */ /* 0x000fda0003f06270 */
[----:B------:R-:W-:Y:S05]  /*0d10*/  @!P0 BRA `(.L_x_16) ;  /* 0x00000004003c8947 */ /* 0x000fea0003800000 */
[----:B------:R-:W0:Y:S01]  /*0d20*/  S2R R8, SR_LANEID ;  /* 0x0000000000087919 */ /* 0x000e220000000000 */
[----:B-----5:R-:W-:Y:S04]  /*0d30*/  SHFL.DOWN PT, R4, R6, 0x1, 0x1f ;  /* 0x08201f0006047f89 */ /* 0x020fe800000e0000 */
[----:B------:R-:W1:Y:S02]  /*0d40*/  SHFL.DOWN PT, R5, R7, 0x1, 0x1f ;  /* 0x08201f0007057f89 */ /* 0x000e6400000e0000 */
[----:B-1----:R-:W-:Y:S01]  /*0d50*/  DSETP.GEU.AND P1, PT, R6, R4, PT ;  /* 0x000000040600722a */ /* 0x002fe20003f2e000 */
[C---:B0-----:R-:W-:Y:S02]  /*0d60*/  ISETP.GT.AND P0, PT, R8.reuse, 0x1e, PT ;  /* 0x0000001e0800780c */ /* 0x041fe40003f04270 */
[----:B------:R-:W-:-:S03]  /*0d70*/  ISETP.NE.AND P2, PT, R8, RZ, PT ;  /* 0x000000ff0800720c */ /* 0x000fc60003f45270 */
[----:B------:R-:W-:Y:S02]  /*0d80*/  FSEL R9, R4, R6, !P1 ;  /* 0x0000000604097208 */ /* 0x000fe40004800000 */
[----:B------:R-:W-:Y:S02]  /*0d90*/  FSEL R5, R5, R7, !P1 ;  /* 0x0000000705057208 */ /* 0x000fe40004800000 */
[----:B------:R-:W-:Y:S02]  /*0da0*/  FSEL R6, R6, R9, P0 ;  /* 0x0000000906067208 */ /* 0x000fe40000000000 */
[----:B------:R-:W-:Y:S02]  /*0db0*/  FSEL R11, R7, R5, P0 ;  /* 0x00000005070b7208 */ /* 0x000fe40000000000 */
[----:B------:R-:W-:Y:S01]  /*0dc0*/  ISETP.GT.AND P0, PT, R8, 0x1d, PT ;  /* 0x0000001d0800780c */ /* 0x000fe20003f04270 */
[----:B------:R-:W-:Y:S01]  /*0dd0*/  SHFL.DOWN PT, R4, R6, 0x2, 0x1f ;  /* 0x08401f0006047f89 */ /* 0x000fe200000e0000 */
[----:B------:R-:W-:Y:S01]  /*0de0*/  @!P2 MOV R2, 0x400 ;  /* 0x000004000002a802 */ /* 0x000fe20000000f00 */
[----:B------:R-:W-:Y:S01]  /*0df0*/  IMAD.MOV.U32 R7, RZ, RZ, R11 ;  /* 0x000000ffff077224 */ /* 0x000fe200078e000b */
[----:B------:R-:W-:Y:S01]  /*0e00*/  @!P2 SHF.R.U32.HI R0, RZ, 0x2, R3 ;  /* 0x00000002ff00a819 */ /* 0x000fe20000011603 */
[----:B------:R-:W0:Y:S03]  /*0e10*/  SHFL.DOWN PT, R5, R11, 0x2, 0x1f ;  /* 0x08401f000b057f89 */ /* 0x000e2600000e0000 */
[----:B------:R-:W-:Y:S01]  /*0e20*/  @!P2 LOP3.LUT R0, R0, 0xf8, RZ, 0xc0, !PT ;  /* 0x000000f80000a812 */ /* 0x000fe200078ec0ff */
[----:B------:R-:W1:Y:S01]  /*0e30*/  @!P2 S2R R9, SR_CgaCtaId ;  /* 0x000000000009a919 */ /* 0x000e620000008800 */
[----:B0-----:R-:W-:-:S06]  /*0e40*/  DSETP.GEU.AND P1, PT, R6, R4, PT ;  /* 0x000000040600722a */ /* 0x001fcc0003f2e000 */
[----:B------:R-:W-:Y:S02]  /*0e50*/  @!P0 FSEL R6, R4, R6, !P1 ;  /* 0x0000000604068208 */ /* 0x000fe40004800000 */
[----:B------:R-:W-:Y:S02]  /*0e60*/  @!P0 FSEL R11, R5, R11, !P1 ;  /* 0x0000000b050b8208 */ /* 0x000fe40004800000 */
[----:B------:R-:W-:Y:S01]  /*0e70*/  ISETP.GT.AND P0, PT, R8, 0x1b, PT ;  /* 0x0000001b0800780c */ /* 0x000fe20003f04270 */
[----:B------:R-:W-:Y:S02]  /*0e80*/  SHFL.DOWN PT, R4, R6, 0x4, 0x1f ;  /* 0x08801f0006047f89 */ /* 0x000fe400000e0000 */
[----:B------:R-:W-:Y:S02]  /*0e90*/  IMAD.MOV.U32 R7, RZ, RZ, R11 ;  /* 0x000000ffff077224 */ /* 0x000fe400078e000b */
[----:B------:R-:W0:Y:S04]  /*0ea0*/  SHFL.DOWN PT, R5, R11, 0x4, 0x1f ;  /* 0x08801f000b057f89 */ /* 0x000e2800000e0000 */
        /* <DEDUP_REMOVED lines=14> */
[----:B0-----:R-:W-:Y:S01]  /*0f90*/  DSETP.GEU.AND P0, PT, R6, R4, PT ;  /* 0x000000040600722a */ /* 0x001fe20003f0e000 */
[----:B-1----:R-:W-:-:S05]  /*0fa0*/  @!P2 LEA R7, R9, R2, 0x18 ;  /* 0x000000020907a211 */ /* 0x002fca00078ec0ff */
[----:B------:R-:W-:Y:S01]  /*0fb0*/  FSEL R4, R4, R6, !P0 ;  /* 0x0000000604047208 */ /* 0x000fe20004000000 */
[----:B------:R-:W-:Y:S01]  /*0fc0*/  @!P2 IMAD.IADD R9, R0, 0x1, R7 ;  /* 0x000000010009a824 */ /* 0x000fe200078e0207 */
[----:B------:R-:W-:Y:S02]  /*0fd0*/  FSEL R5, R5, R11, !P0 ;  /* 0x0000000b05057208 */ /* 0x000fe40004000000 */
[----:B------:R-:W-:Y:S02]  /*0fe0*/  ISETP.NE.AND P0, PT, R3, RZ, PT ;  /* 0x000000ff0300720c */ /* 0x000fe40003f05270 */
[----:B------:R-:W-:Y:S01]  /*0ff0*/  FSEL R6, R6, R4, P1 ;  /* 0x0000000406067208 */ /* 0x000fe20000800000 */
[----:B------:R3:W-:Y:S01]  /*1000*/  @!P2 STS.64 [R9+0x8], R4 ;  /* 0x000008040900a388 */ /* 0x0007e20000000a00 */
[----:B------:R-:W-:Y:S01]  /*1010*/  FSEL R7, R11, R5, P1 ;  /* 0x000000050b077208 */ /* 0x000fe20000800000 */
[----:B------:R-:W-:Y:S08]  /*1020*/  BAR.SYNC.DEFER_BLOCKING 0x0 ;  /* 0x0000000000007b1d */ /* 0x000ff00000010000 */
[----:B------:R-:W-:Y:S05]  /*1030*/  @P0 BRA `(.L_x_17) ;  /* 0x0000004800f40947 */ /* 0x000fea0003800000 */
[----:B------:R-:W0:Y:S01]  /*1040*/  S2UR UR5, SR_CgaCtaId ;  /* 0x00000000000579c3 */ /* 0x000e220000008800 */
[----:B------:R-:W-:Y:S02]  /*1050*/  UMOV UR4, 0x400 ;  /* 0x0000040000047882 */ /* 0x000fe40000000000 */
[----:B0-----:R-:W-:-:S09]  /*1060*/  ULEA UR4, UR5, UR4, 0x18 ;  /* 0x0000000405047291 */ /* 0x001fd2000f8ec0ff */
[----:B---3--:R-:W0:Y:S04]  /*1070*/  LDS.128 R8, [UR4+0x10] ;  /* 0x00001004ff087984 */ /* 0x008e280008000c00 */
[----:B------:R-:W1:Y:S01]  /*1080*/  LDS.128 R12, [UR4+0x20] ;  /* 0x00002004ff0c7984 */ /* 0x000e620008000c00 */
[----:B0-----:R-:W-:-:S06]  /*1090*/  DSETP.GEU.AND P1, PT, R6, R8, PT ;  /* 0x000000080600722a */ /* 0x001fcc0003f2e000 */
[----:B------:R-:W-:Y:S02]  /*10a0*/  FSEL R2, R8, R6, !P1 ;  /* 0x0000000608027208 */ /* 0x000fe40004800000 */
[----:B------:R-:W-:Y:S02]  /*10b0*/  FSEL R3, R9, R7, !P1 ;  /* 0x0000000709037208 */ /* 0x000fe40004800000 */
[----:B------:R-:W0:Y:S04]  /*10c0*/  LDS.128 R4, [UR4+0x30] ;  /* 0x00003004ff047984 */ /* 0x000e280008000c00 */
[----:B------:R-:W-:-:S06]  /*10d0*/  DSETP.GEU.AND P1, PT, R2, R10, PT ;  /* 0x0000000a0200722a */ /* 0x000fcc0003f2e000 */
[----:B------:R-:W-:Y:S02]  /*10e0*/  FSEL R2, R10, R2, !P1 ;  /* 0x000000020a027208 */ /* 0x000fe40004800000 */
[----:B------:R-:W-:-:S06]  /*10f0*/  FSEL R3, R11, R3, !P1 ;  /* 0x000000030b037208 */ /* 0x000fcc0004800000 */
[----:B-1----:R-:W-:-:S06]  /*1100*/  DSETP.GEU.AND P1, PT, R2, R12, PT ;  /* 0x0000000c0200722a */ /* 0x002fcc0003f2e000 */
[----:B------:R-:W-:Y:S02]  /*1110*/  FSEL R8, R12, R2, !P1 ;  /* 0x000000020c087208 */ /* 0x000fe40004800000 */
[----:B------:R-:W-:Y:S02]  /*1120*/  FSEL R9, R13, R3, !P1 ;  /* 0x000000030d097208 */ /* 0x000fe40004800000 */
[----:B------:R-:W1:Y:S04]  /*1130*/  LDS.64 R2, [UR4+0x40] ;  /* 0x00004004ff027984 */ /* 0x000e680008000a00 */
[----:B------:R-:W-:-:S06]  /*1140*/  DSETP.GEU.AND P1, PT, R8, R14, PT ;  /* 0x0000000e0800722a */ /* 0x000fcc0003f2e000 */
[----:B------:R-:W-:Y:S02]  /*1150*/  FSEL R8, R14, R8, !P1 ;  /* 0x000000080e087208 */ /* 0x000fe40004800000 */
[----:B------:R-:W-:-:S06]  /*1160*/  FSEL R9, R15, R9, !P1 ;  /* 0x000000090f097208 */ /* 0x000fcc0004800000 */
[----:B0-----:R-:W-:-:S06]  /*1170*/  DSETP.GEU.AND P1, PT, R8, R4, PT ;  /* 0x000000040800722a */ /* 0x001fcc0003f2e000 */
[----:B------:R-:W-:Y:S02]  /*1180*/  FSEL R4, R4, R8, !P1 ;  /* 0x0000000804047208 */ /* 0x000fe40004800000 */
[----:B------:R-:W-:-:S06]  /*1190*/  FSEL R5, R5, R9, !P1 ;  /* 0x0000000905057208 */ /* 0x000fcc0004800000 */
[----:B------:R-:W-:-:S06]  /*11a0*/  DSETP.GEU.AND P1, PT, R4, R6, PT ;  /* 0x000000060400722a */ /* 0x000fcc0003f2e000 */
[----:B------:R-:W-:Y:S02]  /*11b0*/  FSEL R4, R6, R4, !P1 ;  /* 0x0000000406047208 */ /* 0x000fe40004800000 */
[----:B------:R-:W-:-:S06]  /*11c0*/  FSEL R5, R7, R5, !P1 ;  /* 0x0000000507057208 */ /* 0x000fcc0004800000 */
[----:B-1----:R-:W-:-:S06]  /*11d0*/  DSETP.GEU.AND P1, PT, R4, R2, PT ;  /* 0x000000020400722a */ /* 0x002fcc0003f2e000 */
[----:B------:R-:W-:Y:S02]  /*11e0*/  FSEL R6, R2, R4, !P1 ;  /* 0x0000000402067208 */ /* 0x000fe40004800000 */
[----:B------:R-:W-:Y:S01]  /*11f0*/  FSEL R7, R3, R5, !P1 ;  /* 0x0000000503077208 */ /* 0x000fe20004800000 */
[----:B------:R-:W-:Y:S06]  /*1200*/  BRA `(.L_x_17) ;  /* 0x0000004800807947 */ /* 0x000fec0003800000 */
.L_x_16:
[----:B------:R-:W-:Y:S01]  /*1210*/  LOP3.LUT R0, R3, 0x3e0, RZ, 0xc0, !PT ;  /* 0x000003e003007812 */ /* 0x000fe200078ec0ff */
[----:B------:R-:W0:Y:S03]  /*1220*/  S2R R10, SR_LANEID ;  /* 0x00000000000a7919 */ /* 0x000e260000000000 */
[----:B------:R-:W-:Y:S01]  /*1230*/  LOP3.LUT R9, RZ, R0, RZ, 0x33, !PT ;  /* 0x00000000ff097212 */ /* 0x000fe200078e33ff */
[----:B------:R-:W-:-:S04]  /*1240*/  VIADD R5, R0, 0x20 ;  /* 0x0000002000057836 */ /* 0x000fc80000000000 */
[----:B------:R-:W-:Y:S01]  /*1250*/  IMAD.IADD R9, R9, 0x1, R4 ;  /* 0x0000000109097824 */ /* 0x000fe200078e0204 */
[----:B------:R-:W-:-:S04]  /*1260*/  ISETP.GT.AND P0, PT, R5, R4, PT ;  /* 0x000000040500720c */ /* 0x000fc80003f04270 */
[----:B------:R-:W-:-:S05]  /*1270*/  SEL R5, R9, 0x1f, P0 ;  /* 0x0000001f09057807 */ /* 0x000fca0000000000 */
[----:B-----5:R-:W-:Y:S04]  /*1280*/  SHFL.DOWN PT, R8, R6, 0x1, R5 ;  /* 0x0820000006087989 */ /* 0x020fe800000e0005 */
[----:B------:R-:W1:Y:S01]  /*1290*/  SHFL.DOWN PT, R9, R7, 0x1, R5 ;  /* 0x0820000007097989 */ /* 0x000e6200000e0005 */
[C---:B0-----:R-:W-:Y:S01]  /*12a0*/  ISETP.GE.AND P0, PT, R10.reuse, R5, PT ;  /* 0x000000050a00720c */ /* 0x041fe20003f06270 */
[----:B------:R-:W-:Y:S01]  /*12b0*/  VIADD R0, R10, 0x2 ;  /* 0x000000020a007836 */ /* 0x000fe20000000000 */
[----:B-1----:R-:W-:-:S06]  /*12c0*/  DSETP.GEU.AND P1, PT, R6, R8, PT ;  /* 0x000000080600722a */ /* 0x002fcc0003f2e000 */
[-C--:B------:R-:W-:Y:S02]  /*12d0*/  FSEL R11, R8, R6.reuse, !P1 ;  /* 0x00000006080b7208 */ /* 0x080fe40004800000 */
[-C--:B------:R-:W-:Y:S02]  /*12e0*/  FSEL R9, R9, R7.reuse, !P1 ;  /* 0x0000000709097208 */ /* 0x080fe40004800000 */
[----:B------:R-:W-:Y:S02]  /*12f0*/  FSEL R2, R11, R6, !P0 ;  /* 0x000000060b027208 */ /* 0x000fe40004000000 */
[----:B------:R-:W-:Y:S02]  /*1300*/  FSEL R11, R9, R7, !P0 ;  /* 0x00000007090b7208 */ /* 0x000fe40004000000 */
[----:B------:R-:W-:Y:S01]  /*1310*/  ISETP.GT.AND P0, PT, R0, R5, PT ;  /* 0x000000050000720c */ /* 0x000fe20003f04270 */
[----:B------:R-:W-:Y:S01]  /*1320*/  SHFL.DOWN PT, R8, R2, 0x2, R5 ;  /* 0x0840000002087989 */ /* 0x000fe200000e0005 */
[----:B------:R-:W-:-:S02]  /*1330*/  IMAD.MOV.U32 R6, RZ, RZ, R2 ;  /* 0x000000ffff067224 */ /* 0x000fc400078e0002 */
[----:B------:R-:W-:Y:S01]  /*1340*/  IMAD.MOV.U32 R7, RZ, RZ, R11 ;  /* 0x000000ffff077224 */ /* 0x000fe200078e000b */
[----:B------:R-:W0:Y:S01]  /*1350*/  SHFL.DOWN PT, R9, R11, 0x2, R5 ;  /* 0x084000000b097989 */ /* 0x000e2200000e0005 */
[----:B------:R-:W-:-:S04]  /*1360*/  VIADD R0, R10, 0x4 ;  /* 0x000000040a007836 */ /* 0x000fc80000000000 */
[----:B0-----:R-:W-:-:S06]  /*1370*/  DSETP.GEU.AND P1, PT, R6, R8, PT ;  /* 0x000000080600722a */ /* 0x001fcc0003f2e000 */
[----:B------:R-:W-:Y:S02]  /*1380*/  @!P0 FSEL R2, R8, R2, !P1 ;  /* 0x0000000208028208 */ /* 0x000fe40004800000 */
[----:B------:R-:W-:Y:S02]  /*1390*/  @!P0 FSEL R11, R9, R11, !P1 ;  /* 0x0000000b090b8208 */ /* 0x000fe40004800000 */
[----:B------:R-:W-:Y:S01]  /*13a0*/  ISETP.GT.AND P0, PT, R0, R5, PT ;  /* 0x000000050000720c */ /* 0x000fe20003f04270 */
[----:B------:R-:W-:Y:S01]  /*13b0*/  SHFL.DOWN PT, R6, R2, 0x4, R5 ;  /* 0x0880000002067989 */ /* 0x000fe200000e0005 */
[----:B------:R-:W-:Y:S02]  /*13c0*/  IMAD.MOV.U32 R8, RZ, RZ, R2 ;  /* 0x000000ffff087224 */ /* 0x000fe400078e0002 */
        /* <DEDUP_REMOVED lines=8> */
[----:B------:R-:W-:Y:S01]  /*1450*/  IMAD.MOV.U32 R8, RZ, RZ, R2 ;  /* 0x000000ffff087224 */ /* 0x000fe200078e0002 */
[C---:B------:R-:W-:Y:S01]  /*1460*/  ISETP.NE.AND P0, PT, R10.reuse, RZ, PT ;  /* 0x000000ff0a00720c */ /* 0x040fe20003f05270 */
[----:B------:R-:W-:Y:S01]  /*1470*/  IMAD.MOV.U32 R9, RZ, RZ, R11 ;  /* 0x000000ffff097224 */ /* 0x000fe200078e000b */
[----:B------:R-:W0:Y:S01]  /*1480*/  SHFL.DOWN PT, R7, R11, 0x8, R5 ;  /* 0x090000000b077989 */ /* 0x000e2200000e0005 */
[----:B------:R-:W-:-:S10]  /*1490*/  VIADD R0, R10, 0x10 ;  /* 0x000000100a007836 */ /* 0x000fd40000000000 */
[----:B------:R-:W1:Y:S01]  /*14a0*/  @!P0 S2R R13, SR_CgaCtaId ;  /* 0x00000000000d8919 */ /* 0x000e620000008800 */
[----:B0-----:R-:W-:-:S06]  /*14b0*/  DSETP.GEU.AND P2, PT, R8, R6, PT ;  /* 0x000000060800722a */ /* 0x001fcc0003f4e000 */
[----:B------:R-:W-:Y:S02]  /*14c0*/  @!P1 FSEL R2, R6, R2, !P2 ;  /* 0x0000000206029208 */ /* 0x000fe40005000000 */
[----:B------:R-:W-:Y:S02]  /*14d0*/  @!P1 FSEL R11, R7, R11, !P2 ;  /* 0x0000000b070b9208 */ /* 0x000fe40005000000 */
[----:B------:R-:W-:Y:S01]  /*14e0*/  ISETP.GT.AND P1, PT, R0, R5, PT ;  /* 0x000000050000720c */ /* 0x000fe20003f24270 */
[----:B------:R-:W-:Y:S01]  /*14f0*/  SHFL.DOWN PT, R6, R2, 0x10, R5 ;  /* 0x0a00000002067989 */ /* 0x000fe200000e0005 */
[----:B------:R-:W-:Y:S01]  /*1500*/  IMAD.MOV.U32 R8, RZ, RZ, R2 ;  /* 0x000000ffff087224 */ /* 0x000fe200078e0002 */
[----:B------:R-:W-:Y:S01]  /*1510*/  @!P0 SHF.R.U32.HI R0, RZ, 0x2, R3 ;  /* 0x00000002ff008819 */ /* 0x000fe20000011603 */
[----:B------:R-:W-:Y:S01]  /*1520*/  IMAD.MOV.U32 R9, RZ, RZ, R11 ;  /* 0x000000ffff097224 */ /* 0x000fe200078e000b */
[----:B------:R-:W0:Y:S02]  /*1530*/  SHFL.DOWN PT, R7, R11, 0x10, R5 ;  /* 0x0a0000000b077989 */ /* 0x000e2400000e0005 */
[----:B------:R-:W-:-:S03]  /*1540*/  @!P0 LOP3.LUT R0, R0, 0xf8, RZ, 0xc0, !PT ;  /* 0x000000f800008812 */ /* 0x000fc600078ec0ff */
[----:B0-----:R-:W-:Y:S01]  /*1550*/  DSETP.GEU.AND P2, PT, R8, R6, PT ;  /* 0x000000060800722a */ /* 0x001fe20003f4e000 */
[----:B------:R-:W-:-:S04]  /*1560*/  @!P0 MOV R8, 0x400 ;  /* 0x0000040000088802 */ /* 0x000fc80000000f00 */
[----:B-1----:R-:W-:Y:S02]  /*1570*/  @!P0 LEA R13, R13, R8, 0x18 ;  /* 0x000000080d0d8211 */ /* 0x002fe400078ec0ff */
[----:B------:R-:W-:Y:S02]  /*1580*/  @!P1 FSEL R2, R6, R2, !P2 ;  /* 0x0000000206029208 */ /* 0x000fe40005000000 */
[----:B------:R-:W-:Y:S01]  /*1590*/  @!P1 FSEL R11, R7, R11, !P2 ;  /* 0x0000000b070b9208 */ /* 0x000fe20005000000 */
[----:B------:R-:W-:Y:S02]  /*15a0*/  @!P0 IMAD.IADD R13, R0, 0x1, R13 ;  /* 0x00000001000d8824 */ /* 0x000fe400078e020d */
[----:B------:R-:W-:Y:S02]  /*15b0*/  IMAD.MOV.U32 R6, RZ, RZ, R2 ;  /* 0x000000ffff067224 */ /* 0x000fe400078e0002 */
[----:B------:R-:W-:-:S05]  /*15c0*/  IMAD.MOV.U32 R7, RZ, RZ, R11 ;  /* 0x000000ffff077224 */ /* 0x000fca00078e000b */
[----:B------:R3:W-:Y:S01]  /*15d0*/  @!P0 STS.64 [R13+0x8], R6 ;  /* 0x000008060d008388 */ /* 0x0007e20000000a00 */
[----:B------:R-:W-:Y:S01]  /*15e0*/  BAR.SYNC.DEFER_BLOCKING 0x0 ;  /* 0x0000000000007b1d */ /* 0x000fe20000010000 */
[----:B------:R-:W-:-:S13]  /*15f0*/  ISETP.NE.AND P0, PT, R3, RZ, PT ;  /* 0x000000ff0300720c */ /* 0x000fda0003f05270 */
[----:B---3--:R-:W-:Y:S05]  /*1600*/  @P0 BRA `(.L_x_17) ;  /* 0x0000004400800947 */ /* 0x008fea0003800000 */
[----:B------:R-:W0:Y:S01]  /*1610*/  S2UR UR5, SR_CgaCtaId ;  /* 0x00000000000579c3 */ /* 0x000e220000008800 */
[----:B------:R-:W-:Y:S01]  /*1620*/  UMOV UR4, 0x400 ;  /* 0x0000040000047882 */ /* 0x000fe20000000000 */
[----:B------:R-:W-:Y:S01]  /*1630*/  ISETP.GT.AND P2, PT, R4, 0x20, PT ;  /* 0x000000200400780c */ /* 0x000fe20003f44270 */
[----:B0-----:R-:W-:-:S09]  /*1640*/  ULEA UR4, UR5, UR4, 0x18 ;  /* 0x0000000405047291 */ /* 0x001fd2000f8ec0ff */
[----:B------:R-:W0:Y:S04]  /*1650*/  LDS.128 R16, [UR4+0x10] ;  /* 0x00001004ff107984 */ /* 0x000e280008000c00 */
[----:B------:R-:W1:Y:S04]  /*1660*/  LDS.128 R12, [UR4+0x20] ;  /* 0x00002004ff0c7984 */ /* 0x000e680008000c00 */
[----:B------:R-:W2:Y:S01]  /*1670*/  LDS.128 R8, [UR4+0x30] ;  /* 0x00003004ff087984 */ /* 0x000ea20008000c00 */
[----:B0-----:R-:W-:-:S06]  /*1680*/  DSETP.GEU.AND P1, PT, R6, R16, PT ;  /* 0x000000100600722a */ /* 0x001fcc0003f2e000 */
[-C--:B------:R-:W-:Y:S02]  /*1690*/  FSEL R3, R16, R6.reuse, !P1 ;  /* 0x0000000610037208 */ /* 0x080fe40004800000 */
[-C--:B------:R-:W-:Y:S02]  /*16a0*/  FSEL R17, R17, R7.reuse, !P1 ;  /* 0x0000000711117208 */ /* 0x080fe40004800000 */
[----:B------:R-:W-:Y:S02]  /*16b0*/  FSEL R6, R3, R6, P2 ;  /* 0x0000000603067208 */ /* 0x000fe40001000000 */
[----:B------:R-:W-:Y:S02]  /*16c0*/  FSEL R7, R17, R7, P2 ;  /* 0x0000000711077208 */ /* 0x000fe40001000000 */
[C---:B------:R-:W-:Y:S01]  /*16d0*/  ISETP.GT.AND P1, PT, R4.reuse, 0x40, PT ;  /* 0x000000400400780c */ /* 0x040fe20003f24270 */
[----:B------:R-:W-:Y:S01]  /*16e0*/  IMAD.MOV.U32 R2, RZ, RZ, R6 ;  /* 0x000000ffff027224 */ /* 0x000fe200078e0006 */
[----:B------:R-:W-:Y:S01]  /*16f0*/  ISETP.GT.AND P2, PT, R4, 0x60, PT ;  /* 0x000000600400780c */ /* 0x000fe20003f44270 */
[----:B------:R-:W-:-:S06]  /*1700*/  IMAD.MOV.U32 R3, RZ, RZ, R7 ;  /* 0x000000ffff037224 */ /* 0x000fcc00078e0007 */
[----:B------:R-:W-:-:S06]  /*1710*/  DSETP.GEU.AND P3, PT, R2, R18, PT ;  /* 0x000000120200722a */ /* 0x000fcc0003f6e000 */
[----:B------:R-:W-:Y:S02]  /*1720*/  @P1 FSEL R6, R18, R6, !P3 ;  /* 0x0000000612061208 */ /* 0x000fe40005800000 */
[----:B------:R-:W-:Y:S02]  /*1730*/  @P1 FSEL R7, R19, R7, !P3 ;  /* 0x0000000713071208 */ /* 0x000fe40005800000 */
[----:B------:R-:W-:Y:S01]  /*1740*/  ISETP.GT.AND P1, PT, R4, 0x80, PT ;  /* 0x000000800400780c */ /* 0x000fe20003f24270 */
[----:B------:R-:W-:Y:S02]  /*1750*/  IMAD.MOV.U32 R2, RZ, RZ, R6 ;  /* 0x000000ffff027224 */ /* 0x000fe400078e0006 */
[----:B------:R-:W-:-:S06]  /*1760*/  IMAD.MOV.U32 R3, RZ, RZ, R7 ;  /* 0x000000ffff037224 */ /* 0x000fcc00078e0007 */
[----:B-1----:R-:W-:Y:S01]  /*1770*/  DSETP.GEU.AND P3, PT, R2, R12, PT ;  /* 0x0000000c0200722a */ /* 0x002fe20003f6e000 */
[----:B------:R-:W0:Y:S05]  /*1780*/  LDS.64 R2, [UR4+0x40] ;  /* 0x00004004ff027984 */ /* 0x000e2a0008000a00 */
[----:B------:R-:W-:Y:S02]  /*1790*/  @P2 FSEL R6, R12, R6, !P3 ;  /* 0x000000060c062208 */ /* 0x000fe40005800000 */
[----:B------:R-:W-:Y:S02]  /*17a0*/  @P2 FSEL R7, R13, R7, !P3 ;  /* 0x000000070d072208 */ /* 0x000fe40005800000 */
[----:B------:R-:W-:-:S04]  /*17b0*/  ISETP.GT.AND P2, PT, R4, 0xa0, PT ;  /* 0x000000a00400780c */ /* 0x000fc80003f44270 */
[----:B------:R-:W-:-:S06]  /*17c0*/  DSETP.GEU.AND P3, PT, R6, R14, PT ;  /* 0x0000000e0600722a */ /* 0x000fcc0003f6e000 */
[----:B------:R-:W-:Y:S02]  /*17d0*/  @P1 FSEL R6, R14, R6, !P3 ;  /* 0x000000060e061208 */ /* 0x000fe40005800000 */
[----:B------:R-:W-:Y:S02]  /*17e0*/  @P1 FSEL R7, R15, R7, !P3 ;  /* 0x000000070f071208 */ /* 0x000fe40005800000 */
[----:B------:R-:W-:-:S04]  /*17f0*/  ISETP.GT.AND P1, PT, R4, 0xc0, PT ;  /* 0x000000c00400780c */ /* 0x000fc80003f24270 */
[----:B--2---:R-:W-:-:S06]  /*1800*/  DSETP.GEU.AND P3, PT, R6, R8, PT ;  /* 0x000000080600722a */ /* 0x004fcc0003f6e000 */
[----:B------:R-:W-:Y:S02]  /*1810*/  @P2 FSEL R6, R8, R6, !P3 ;  /* 0x0000000608062208 */ /* 0x000fe40005800000 */
[----:B------:R-:W-:Y:S02]  /*1820*/  @P2 FSEL R7, R9, R7, !P3 ;  /* 0x0000000709072208 */ /* 0x000fe40005800000 */
[----:B------:R-:W-:-:S04]  /*1830*/  ISETP.GT.AND P2, PT, R4, 0xe0, PT ;  /* 0x000000e00400780c */ /* 0x000fc80003f44270 */
[----:B------:R-:W-:-:S06]  /*1840*/  DSETP.GEU.AND P3, PT, R6, R10, PT ;  /* 0x0000000a0600722a */ /* 0x000fcc0003f6e000 */
[----:B------:R-:W-:Y:S02]  /*1850*/  @P1 FSEL R6, R10, R6, !P3 ;  /* 0x000000060a061208 */ /* 0x000fe40005800000 */
[----:B------:R-:W-:-:S03]  /*1860*/  @P1 FSEL R7, R11, R7, !P3 ;  /* 0x000000070b071208 */ /* 0x000fc60005800000 */
[----:B------:R-:W-:Y:S02]  /*1870*/  IMAD.MOV.U32 R4, RZ, RZ, R6 ;  /* 0x000000ffff047224 */ /* 0x000fe400078e0006 */
[----:B------:R-:W-:-:S06]  /*1880*/  IMAD.MOV.U32 R5, RZ, RZ, R7 ;  /* 0x000000ffff057224 */ /* 0x000fcc00078e0007 */
[----:B0-----:R-:W-:-:S06]  /*1890*/  DSETP.GEU.AND P1, PT, R4, R2, PT ;  /* 0x000000020400722a */ /* 0x001fcc0003f2e000 */
[----:B------:R-:W-:Y:S02]  /*18a0*/  @P2 FSEL R6, R2, R6, !P1 ;  /* 0x0000000602062208 */ /* 0x000fe40004800000 */
[----:B------:R-:W-:Y:S01]  /*18b0*/  @P2 FSEL R7, R3, R7, !P1 ;  /* 0x0000000703072208 */ /* 0x000fe20004800000 */
[----:B------:R-:W-:Y:S06]  /*18c0*/  BRA `(.L_x_17) ;  /* 0x0000004000d07947 */ /* 0x000fec0003800000 */
.L_x_3:
[----:B------:R-:W0:Y:S01]  /*18d0*/  S2R R0, SR_TID.X ;  /* 0x0000000000007919 */ /* 0x000e220000002100 */
[----:B------:R-:W1:Y:S02]  /*18e0*/  LDCU.64 UR4, c[0x0][0x380] ;  /* 0x00007000ff0477ac */ /* 0x000e640008000a00 */
[----:B-1----:R-:W-:Y:S02]  /*18f0*/  IMAD.U32 R2, RZ, RZ, UR4 ;  /* 0x00000004ff027e24 */ /* 0x002fe4000f8e00ff */
[----:B------:R-:W-:Y:S02]  /*1900*/  IMAD.U32 R3, RZ, RZ, UR5 ;  /* 0x00000005ff037e24 */ /* 0x000fe4000f8e00ff */
[----:B0-----:R-:W-:-:S04]  /*1910*/  IMAD.SHL.U32 R5, R0, 0x4, RZ ;  /* 0x0000000400057824 */ /* 0x001fc800078e00ff */
[----:B------:R-:W-:-:S05]  /*1920*/  IMAD.WIDE.U32 R6, R5, 0x8, R2 ;  /* 0x0000000805067825 */ /* 0x000fca00078e0002 */
[----:B------:R-:W2:Y:S04]  /*1930*/  LDG.E.128.CONSTANT R20, desc[UR6][R6.64] ;  /* 0x0000000606147981 */ /* 0x000ea8000c1e9d00 */
[----:B------:R-:W3:Y:S04]  /*1940*/  LDG.E.128.CONSTANT R12, desc[UR6][R6.64+0x10] ;  /* 0x00001006060c7981 */ /* 0x000ee8000c1e9d00 */
[----:B------:R-:W4:Y:S04]  /*1950*/  LDG.E.128.CONSTANT R8, desc[UR6][R6.64+0x2000] ;  /* 0x0020000606087981 */ /* 0x000f28000c1e9d00 */
[----:B------:R0:W5:Y:S01]  /*1960*/  LDG.E.128.CONSTANT R16, desc[UR6][R6.64+0x2010] ;  /* 0x0020100606107981 */ /* 0x000162000c1e9d00 */
[----:B------:R-:W-:Y:S01]  /*1970*/  ISETP.GE.U32.AND P1, PT, R4, 0x1000, PT ;  /* 0x000010000400780c */ /* 0x000fe20003f26070 */
[----:B------:R-:W-:Y:S01]  /*1980*/  UMOV UR4, 0x800 ;  /* 0x0000080000047882 */ /* 0x000fe20000000000 */
[----:B--2---:R-:W-:-:S06]  /*1990*/  DSETP.GEU.AND P0, PT, R20, R22, PT ;  /* 0x000000161400722a */ /* 0x004fcc0003f0e000 */
[----:B------:R-:W-:Y:S02]  /*19a0*/  FSEL R20, R22, R20, !P0 ;  /* 0x0000001416147208 */ /* 0x000fe40004000000 */
[----:B------:R-:W-:-:S06]  /*19b0*/  FSEL R21, R23, R21, !P0 ;  /* 0x0000001517157208 */ /* 0x000fcc0004000000 */
[----:B---3--:R-:W-:-:S06]  /*19c0*/  DSETP.GEU.AND P0, PT, R20, R12, PT ;  /* 0x0000000c1400722a */ /* 0x008fcc0003f0e000 */
[----:B------:R-:W-:Y:S02]  /*19d0*/  FSEL R12, R12, R20, !P0 ;  /* 0x000000140c0c7208 */ /* 0x000fe40004000000 */
[----:B------:R-:W-:-:S06]  /*19e0*/  FSEL R13, R13, R21, !P0 ;  /* 0x000000150d0d7208 */ /* 0x000fcc0004000000 */
[----:B------:R-:W-:-:S06]  /*19f0*/  DSETP.GEU.AND P0, PT, R12, R14, PT ;  /* 0x0000000e0c00722a */ /* 0x000fcc0003f0e000 */
[----:B------:R-:W-:Y:S02]  /*1a00*/  FSEL R12, R14, R12, !P0 ;  /* 0x0000000c0e0c7208 */ /* 0x000fe40004000000 */
[----:B------:R-:W-:-:S06]  /*1a10*/  FSEL R13, R15, R13, !P0 ;  /* 0x0000000d0f0d7208 */ /* 0x000fcc0004000000 */
[----:B----4-:R-:W-:-:S06]  /*1a20*/  DSETP.GEU.AND P0, PT, R12, R8, PT ;  /* 0x000000080c00722a */ /* 0x010fcc0003f0e000 */
[----:B0-----:R-:W-:Y:S02]  /*1a30*/  FSEL R6, R8, R12, !P0 ;  /* 0x0000000c08067208 */ /* 0x001fe40004000000 */
[----:B------:R-:W-:-:S06]  /*1a40*/  FSEL R7, R9, R13, !P0 ;  /* 0x0000000d09077208 */ /* 0x000fcc0004000000 */
[----:B------:R-:W-:-:S06]  /*1a50*/  DSETP.GEU.AND P0, PT, R6, R10, PT ;  /* 0x0000000a0600722a */ /* 0x000fcc0003f0e000 */
[----:B------:R-:W-:Y:S02]  /*1a60*/  FSEL R6, R10, R6, !P0 ;  /* 0x000000060a067208 */ /* 0x000fe40004000000 */
[----:B------:R-:W-:-:S06]  /*1a70*/  FSEL R7, R11, R7, !P0 ;  /* 0x000000070b077208 */ /* 0x000fcc0004000000 */
[----:B-----5:R-:W-:-:S06]  /*1a80*/  DSETP.GEU.AND P0, PT, R6, R16, PT ;  /* 0x000000100600722a */ /* 0x020fcc0003f0e000 */
[----:B------:R-:W-:Y:S02]  /*1a90*/  FSEL R6, R16, R6, !P0 ;  /* 0x0000000610067208 */ /* 0x000fe40004000000 */
[----:B------:R-:W-:-:S06]  /*1aa0*/  FSEL R7, R17, R7, !P0 ;  /* 0x0000000711077208 */ /* 0x000fcc0004000000 */
[----:B------:R-:W-:-:S06]  /*1ab0*/  DSETP.GEU.AND P0, PT, R6, R18, PT ;  /* 0x000000120600722a */ /* 0x000fcc0003f0e000 */
[----:B------:R-:W-:Y:S02]  /*1ac0*/  FSEL R6, R18, R6, !P0 ;  /* 0x0000000612067208 */ /* 0x000fe40004000000 */
[----:B------:R-:W-:Y:S01]  /*1ad0*/  FSEL R7, R19, R7, !P0 ;  /* 0x0000000713077208 */ /* 0x000fe20004000000 */
[----:B------:R-:W-:Y:S06]  /*1ae0*/  @!P1 BRA `(.L_x_18) ;  /* 0x0000000000a49947 */ /* 0x000fec0003800000 */
[----:B------:R-:W0:Y:S01]  /*1af0*/  LDC R24, c[0x0][0x390] ;  /* 0x0000e400ff187b82 */ /* 0x000e220000000800 */
[----:B------:R-:W-:Y:S01]  /*1b00*/  VIADD R25, R4, 0xfffff800 ;  /* 0xfffff80004197836 */ /* 0x000fe20000000000 */
[----:B------:R-:W-:-:S06]  /*1b10*/  UMOV UR4, 0x800 ;  /* 0x0000080000047882 */ /* 0x000fcc0000000000 */
[----:B------:R-:W1:Y:S02]  /*1b20*/  LDC.64 R2, c[0x0][0x380] ;  /* 0x0000e000ff027b82 */ /* 0x000e640000000a00 */
.L_x_20:
[----:B------:R-:W-:-:S04]  /*1b30*/  VIADD R27, R5, UR4 ;  /* 0x00000004051b7c36 */ /* 0x000fc80008000000 */
[----:B-1----:R-:W-:-:S05]  /*1b40*/  IMAD.WIDE.U32 R26, R27, 0x8, R2 ;  /* 0x000000081b1a7825 */ /* 0x002fca00078e0002 */
[----:B------:R-:W2:Y:S04]  /*1b50*/  LDG.E.128.CONSTANT R12, desc[UR6][R26.64] ;  /* 0x000000061a0c7981 */ /* 0x000ea8000c1e9d00 */
[----:B------:R-:W3:Y:S04]  /*1b60*/  LDG.E.128.CONSTANT R16, desc[UR6][R26.64+0x10] ;  /* 0x000010061a107981 */ /* 0x000ee8000c1e9d00 */
[----:B------:R-:W4:Y:S04]  /*1b70*/  LDG.E.128.CONSTANT R20, desc[UR6][R26.64+0x2000] ;  /* 0x002000061a147981 */ /* 0x000f28000c1e9d00 */
[----:B------:R-:W5:Y:S01]  /*1b80*/  LDG.E.128.CONSTANT R8, desc[UR6][R26.64+0x2010] ;  /* 0x002010061a087981 */ /* 0x000f62000c1e9d00 */
[----:B0-----:R-:W-:Y:S01]  /*1b90*/  IMAD.MOV.U32 R4, RZ, RZ, R24 ;  /* 0x000000ffff047224 */ /* 0x001fe200078e0018 */
[----:B--2---:R-:W-:-:S06]  /*1ba0*/  DSETP.GEU.AND P0, PT, R6, R12, PT ;  /* 0x0000000c0600722a */ /* 0x004fcc0003f0e000 */
[----:B------:R-:W-:Y:S02]  /*1bb0*/  FSEL R6, R12, R6, !P0 ;  /* 0x000000060c067208 */ /* 0x000fe40004000000 */
[----:B------:R-:W-:-:S06]  /*1bc0*/  FSEL R7, R13, R7, !P0 ;  /* 0x000000070d077208 */ /* 0x000fcc0004000000 */
[----:B------:R-:W-:-:S06]  /*1bd0*/  DSETP.GEU.AND P0, PT, R6, R14, PT ;  /* 0x0000000e0600722a */ /* 0x000fcc0003f0e000 */
        /* <DEDUP_REMOVED lines=14> */
[----:B-----5:R-:W-:-:S06]  /*1cc0*/  DSETP.GEU.AND P0, PT, R6, R8, PT ;  /* 0x000000080600722a */ /* 0x020fcc0003f0e000 */
[----:B------:R-:W-:Y:S01]  /*1cd0*/  FSEL R6, R8, R6, !P0 ;  /* 0x0000000608067208 */ /* 0x000fe20004000000 */
[----:B------:R-:W-:Y:S01]  /*1ce0*/  VIADD R8, R4, -UR4 ;  /* 0x8000000404087c36 */ /* 0x000fe20008000000 */
[----:B------:R-:W-:-:S04]  /*1cf0*/  FSEL R7, R9, R7, !P0 ;  /* 0x0000000709077208 */ /* 0x000fc80004000000 */
[----:B------:R-:W-:Y:S02]  /*1d00*/  ISETP.GE.AND P1, PT, R8, 0x800, PT ;  /* 0x000008000800780c */ /* 0x000fe40003f26270 */
[----:B------:R-:W-:-:S06]  /*1d10*/  DSETP.GEU.AND P0, PT, R6, R10, PT ;  /* 0x0000000a0600722a */ /* 0x000fcc0003f0e000 */
[----:B------:R-:W-:Y:S02]  /*1d20*/  FSEL R6, R10, R6, !P0 ;  /* 0x000000060a067208 */ /* 0x000fe40004000000 */
[----:B------:R-:W-:-:S03]  /*1d30*/  FSEL R7, R11, R7, !P0 ;  /* 0x000000070b077208 */ /* 0x000fc60004000000 */
[----:B------:R-:W-:Y:S05]  /*1d40*/  @!P1 BRA `(.L_x_19) ;  /* 0x0000000c00009947 */ /* 0x000fea0003800000 */
[----:B------:R-:W-:-:S06]  /*1d50*/  UIADD3 UR4, UPT, UPT, UR4, 0x800, URZ ;  /* 0x0000080004047890 */ /* 0x000fcc000fffe0ff */
[----:B------:R-:W-:-:S13]  /*1d60*/  ISETP.LT.AND P0, PT, R25, UR4, PT ;  /* 0x0000000419007c0c */ /* 0x000fda000bf01270 */
[----:B------:R-:W-:Y:S05]  /*1d70*/  @!P0 BRA `(.L_x_20) ;  /* 0xfffffffc006c8947 */ /* 0x000fea000383ffff */
.L_x_18:
[----:B------:R-:W-:-:S13]  /*1d80*/  ISETP.LE.AND P0, PT, R4, UR4, PT ;  /* 0x0000000404007c0c */ /* 0x000fda000bf03270 */
[----:B------:R-:W-:Y:S05]  /*1d90*/  @P0 BRA `(.L_x_19) ;  /* 0x0000000800ec0947 */ /* 0x000fea0003800000 */
[----:B------:R-:W-:Y:S01]  /*1da0*/  VIADD R41, R4, -UR4 ;  /* 0x8000000404297c36 */ /* 0x000fe20008000000 */
[----:B------:R-:W-:Y:S04]  /*1db0*/  BSSY.RECONVERGENT B1, `(.L_x_19) ;  /* 0x00000b9000017945 */ /* 0x000fe80003800200 */
[----:B------:R-:W-:-:S13]  /*1dc0*/  ISETP.GE.AND P0, PT, R0, R41, PT ;  /* 0x000000290000720c */ /* 0x000fda0003f06270 */
[----:B------:R-:W-:Y:S05]  /*1dd0*/  @P0 BRA `(.L_x_21) ;  /* 0x0000000800d80947 */ /* 0x000fea0003800000 */
[----:B------:R-:W-:Y:S01]  /*1de0*/  LOP3.LUT R5, RZ, R0, RZ, 0x33, !PT ;  /* 0x00000000ff057212 */ /* 0x000fe200078e33ff */
[----:B------:R-:W-:Y:S01]  /*1df0*/  BSSY.RECONVERGENT B2, `(.L_x_22) ;  /* 0x0000016000027945 */ /* 0x000fe20003800200 */
[----:B------:R-:W-:Y:S02]  /*1e00*/  IMAD.MOV.U32 R40, RZ, RZ, R0 ;  /* 0x000000ffff287224 */ /* 0x000fe400078e0000 */
[----:B------:R-:W-:-:S04]  /*1e10*/  IADD3 R4, PT, PT, R4, -UR4, R5 ;  /* 0x8000000404047c10 */ /* 0x000fc8000fffe005 */
[C---:B------:R-:W-:Y:S02]  /*1e20*/  LOP3.LUT R5, R4.reuse, 0x300, RZ, 0xc0, !PT ;  /* 0x0000030004057812 */ /* 0x040fe400078ec0ff */
[----:B------:R-:W-:Y:S02]  /*1e30*/  ISETP.GE.U32.AND P2, PT, R4, 0x300, PT ;  /* 0x000003000400780c */ /* 0x000fe40003f46070 */
[----:B------:R-:W-:-:S13]  /*1e40*/  ISETP.NE.AND P0, PT, R5, 0x300, PT ;  /* 0x000003000500780c */ /* 0x000fda0003f05270 */
[----:B------:R-:W-:Y:S05]  /*1e50*/  @!P0 BRA `(.L_x_23) ;  /* 0x00000000003c8947 */ /* 0x000fea0003800000 */
[----:B------:R-:W-:Y:S01]  /*1e60*/  LEA.HI R4, R4, 0x1, RZ, 0x18 ;  /* 0x0000000104047811 */ /* 0x000fe200078fc0ff */
[----:B------:R-:W-:Y:S02]  /*1e70*/  VIADD R9, R0, UR4 ;  /* 0x0000000400097c36 */ /* 0x000fe40008000000 */
[----:B------:R-:W-:Y:S01]  /*1e80*/  IMAD.MOV.U32 R40, RZ, RZ, R0 ;  /* 0x000000ffff287224 */ /* 0x000fe200078e0000 */
[----:B------:R-:W-:-:S05]  /*1e90*/  LOP3.LUT R4, R4, 0x3, RZ, 0xc0, !PT ;  /* 0x0000000304047812 */ /* 0x000fca00078ec0ff */
[----:B------:R-:W-:-:S07]  /*1ea0*/  IMAD.MOV R8, RZ, RZ, -R4 ;  /* 0x000000ffff087224 */ /* 0x000fce00078e0a04 */
.L_x_24:
[----:B------:R-:W-:-:S06]  /*1eb0*/  IMAD.WIDE.U32 R4, R9, 0x8, R2 ;  /* 0x0000000809047825 */ /* 0x000fcc00078e0002 */
[----:B------:R-:W2:Y:S01]  /*1ec0*/  LDG.E.64.CONSTANT R4, desc[UR6][R4.64] ;  /* 0x0000000604047981 */ /* 0x000ea2000c1e9b00 */
[----:B------:R-:W-:Y:S02]  /*1ed0*/  VIADD R8, R8, 0x1 ;  /* 0x0000000108087836 */ /* 0x000fe40000000000 */
[----:B------:R-:W-:Y:S02]  /*1ee0*/  VIADD R40, R40, 0x100 ;  /* 0x0000010028287836 */ /* 0x000fe40000000000 */
[----:B------:R-:W-:Y:S01]  /*1ef0*/  VIADD R9, R9, 0x100 ;  /* 0x0000010009097836 */ /* 0x000fe20000000000 */
[----:B------:R-:W-:Y:S01]  /*1f00*/  ISETP.NE.AND P1, PT, R8, RZ, PT ;  /* 0x000000ff0800720c */ /* 0x000fe20003f25270 */
[----:B--2---:R-:W-:-:S06]  /*1f10*/  DSETP.GEU.AND P0, PT, R6, R4, PT ;  /* 0x000000040600722a */ /* 0x004fcc0003f0e000 */
[----:B------:R-:W-:Y:S02]  /*1f20*/  FSEL R6, R4, R6, !P0 ;  /* 0x0000000604067208 */ /* 0x000fe40004000000 */
[----:B------:R-:W-:-:S04]  /*1f30*/  FSEL R7, R5, R7, !P0 ;  /* 0x0000000705077208 */ /* 0x000fc80004000000 */
[----:B------:R-:W-:Y:S05]  /*1f40*/  @P1 BRA `(.L_x_24) ;  /* 0xfffffffc00d81947 */ /* 0x000fea000383ffff */
.L_x_23:
[----:B------:R-:W-:Y:S05]  /*1f50*/  BSYNC.RECONVERGENT B2 ;  /* 0x0000000000027941 */ /* 0x000fea0003800200 */
.L_x_22:
[----:B------:R-:W-:Y:S05]  /*1f60*/  @!P2 BRA `(.L_x_21) ;  /* 0x000000080074a947 */ /* 0x000fea0003800000 */
[----:B------:R-:W0:Y:S01]  /*1f70*/  LDCU.64 UR8, c[0x0][0x380] ;  /* 0x00007000ff0877ac */ /* 0x000e220008000a00 */
[----:B------:R-:W-:Y:S01]  /*1f80*/  IMAD.IADD R9, R41, 0x1, -R40 ;  /* 0x0000000129097824 */ /* 0x000fe200078e0a28 */
[C---:B------:R-:W-:Y:S01]  /*1f90*/  IADD3 R5, P0, PT, R40.reuse, UR4, RZ ;  /* 0x0000000428057c10 */ /* 0x040fe2000ff1e0ff */
[----:B------:R-:W-:Y:S01]  /*1fa0*/  BSSY.RECONVERGENT B2, `(.L_x_25) ;  /* 0x0000059000027945 */ /* 0x000fe20003800200 */
[----:B------:R-:W-:Y:S02]  /*1fb0*/  VIADD R43, R40, UR4 ;  /* 0x00000004282b7c36 */ /* 0x000fe40008000000 */
[----:B------:R-:W-:Y:S01]  /*1fc0*/  ISETP.GT.AND P1, PT, R9, 0xc00, PT ;  /* 0x00000c000900780c */ /* 0x000fe20003f24270 */
[----:B------:R-:W-:Y:S01]  /*1fd0*/  IMAD.X R8, RZ, RZ, RZ, P0 ;  /* 0x000000ffff087224 */ /* 0x000fe200000e06ff */
[----:B0-----:R-:W-:-:S04]  /*1fe0*/  LEA R4, P0, R5, UR8, 0x3 ;  /* 0x0000000805047c11 */ /* 0x001fc8000f8018ff */
[----:B------:R-:W-:Y:S02]  /*1ff0*/  LEA.HI.X R5, R5, UR9, R8, 0x3, P0 ;  /* 0x0000000905057c11 */ /* 0x000fe400080f1c08 */
[----:B------:R-:W-:-:S05]  /*2000*/  IADD3 R4, P0, PT, R4, 0x1000, RZ ;  /* 0x0000100004047810 */ /* 0x000fca0007f1e0ff */
[----:B------:R-:W-:Y:S01]  /*2010*/  IMAD.X R5, RZ, RZ, R5, P0 ;  /* 0x000000ffff057224 */ /* 0x000fe200000e0605 */
[----:B------:R-:W-:Y:S01]  /*2020*/  PLOP3.LUT P0, PT, PT, PT, PT, 0x80, 0x8 ;  /* 0x000000000008781c */ /* 0x000fe20003f0f070 */
[----:B------:R-:W-:-:S12]  /*2030*/  @!P1 BRA `(.L_x_26) ;  /* 0x00000004003c9947 */ /* 0x000fd80003800000 */
[----:B------:R-:W-:Y:S01]  /*2040*/  PLOP3.LUT P0, PT, PT, PT, PT, 0x8, 0x80 ;  /* 0x000000000080781c */ /* 0x000fe20003f0e170 */
[----:B------:R-:W-:-:S12]  /*2050*/  VIADD R45, R41, 0xfffff400 ;  /* 0xfffff400292d7836 */ /* 0x000fd80000000000 */
.L_x_27:
[C---:B------:R-:W-:Y:S01]  /*2060*/  IMAD.WIDE.U32 R38, R43.reuse, 0x8, R2 ;  /* 0x000000082b267825 */ /* 0x040fe200078e0002 */
[----:B------:R-:W2:Y:S04]  /*2070*/  LDG.E.64.CONSTANT R8, desc[UR6][R4.64+-0x800] ;  /* 0xfff8000604087981 */ /* 0x000ea8000c1e9b00 */
[----:B------:R-:W3:Y:S04]  /*2080*/  LDG.E.64.CONSTANT R10, desc[UR6][R4.64] ;  /* 0x00000006040a7981 */ /* 0x000ee8000c1e9b00 */
[----:B------:R-:W4:Y:S01]  /*2090*/  LDG.E.64.CONSTANT R38, desc[UR6][R38.64] ;  /* 0x0000000626267981 */ /* 0x000f22000c1e9b00 */
[----:B------:R-:W-:-:S03]  /*20a0*/  VIADD R15, R43, 0x400 ;  /* 0x000004002b0f7836 */ /* 0x000fc60000000000 */
[----:B------:R-:W5:Y:S01]  /*20b0*/  LDG.E.64.CONSTANT R12, desc[UR6][R4.64+0x800] ;  /* 0x00080006040c7981 */ /* 0x000f62000c1e9b00 */
[----:B------:R-:W-:-:S03]  /*20c0*/  IMAD.WIDE.U32 R14, R15, 0x8, R2 ;  /* 0x000000080f0e7825 */ /* 0x000fc600078e0002 */
[----:B------:R-:W5:Y:S04]  /*20d0*/  LDG.E.64.CONSTANT R16, desc[UR6][R4.64+0x1800] ;  /* 0x0018000604107981 */ /* 0x000f68000c1e9b00 */
[----:B------:R-:W5:Y:S04]  /*20e0*/  LDG.E.64.CONSTANT R14, desc[UR6][R14.64] ;  /* 0x000000060e0e7981 */ /* 0x000f68000c1e9b00 */
[----:B------:R-:W5:Y:S01]  /*20f0*/  LDG.E.64.CONSTANT R18, desc[UR6][R4.64+0x2000] ;  /* 0x0020000604127981 */ /* 0x000f62000c1e9b00 */
        /* <DEDUP_REMOVED lines=11> */
[----:B------:R-:W5:Y:S04]  /*21b0*/  LDG.E.64.CONSTANT R34, desc[UR6][R4.64+0x6000] ;  /* 0x0060000604227981 */ /* 0x000f68000c1e9b00 */
[----:B------:R0:W5:Y:S01]  /*21c0*/  LDG.E.64.CONSTANT R36, desc[UR6][R4.64+0x6800] ;  /* 0x0068000604247981 */ /* 0x000162000c1e9b00 */
[----:B------:R-:W-:-:S05]  /*21d0*/  VIADD R40, R40, 0x1000 ;  /* 0x0000100028287836 */ /* 0x000fca0000000000 */
[----:B------:R-:W-:Y:S02]  /*21e0*/  ISETP.GE.AND P2, PT, R40, R45, PT ;  /* 0x0000002d2800720c */ /* 0x000fe40003f46270 */
[----:B0-----:R-:W-:Y:S01]  /*21f0*/  IADD3 R4, P3, PT, R4, 0x8000, RZ ;  /* 0x0000800004047810 */ /* 0x001fe20007f7e0ff */
[----:B------:R-:W-:-:S04]  /*2200*/  VIADD R43, R43, 0x1000 ;  /* 0x000010002b2b7836 */ /* 0x000fc80000000000 */
[----:B------:R-:W-:Y:S01]  /*2210*/  IMAD.X R5, RZ, RZ, R5, P3 ;  /* 0x000000ffff057224 */ /* 0x000fe200018e0605 */
[----:B----4-:R-:W-:-:S06]  /*2220*/  DSETP.GEU.AND P1, PT, R6, R38, PT ;  /* 0x000000260600722a */ /* 0x010fcc0003f2e000 */
[----:B------:R-:W-:Y:S02]  /*2230*/  FSEL R6, R38, R6, !P1 ;  /* 0x0000000626067208 */ /* 0x000fe40004800000 */
[----:B------:R-:W-:-:S06]  /*2240*/  FSEL R7, R39, R7, !P1 ;  /* 0x0000000727077208 */ /* 0x000fcc0004800000 */
[----:B--2---:R-:W-:-:S06]  /*2250*/  DSETP.GEU.AND P1, PT, R6, R8, PT ;  /* 0x000000080600722a */ /* 0x004fcc0003f2e000 */
[----:B------:R-:W-:Y:S02]  /*2260*/  FSEL R6, R8, R6, !P1 ;  /* 0x0000000608067208 */ /* 0x000fe40004800000 */
[----:B------:R-:W-:-:S06]  /*2270*/  FSEL R7, R9, R7, !P1 ;  /* 0x0000000709077208 */ /* 0x000fcc0004800000 */
[----:B---3--:R-:W-:-:S06]  /*2280*/  DSETP.GEU.AND P1, PT, R6, R10, PT ;  /* 0x0000000a0600722a */ /* 0x008fcc0003f2e000 */
[----:B------:R-:W-:Y:S02]  /*2290*/  FSEL R6, R10, R6, !P1 ;  /* 0x000000060a067208 */ /* 0x000fe40004800000 */
[----:B------:R-:W-:-:S06]  /*22a0*/  FSEL R7, R11, R7, !P1 ;  /* 0x000000070b077208 */ /* 0x000fcc0004800000 */
[----:B-----5:R-:W-:-:S06]  /*22b0*/  DSETP.GEU.AND P1, PT, R6, R12, PT ;  /* 0x0000000c0600722a */ /* 0x020fcc0003f2e000 */
        /* <DEDUP_REMOVED lines=39> */
.L_x_26:
[----:B------:R-:W-:Y:S05]  /*2530*/  BSYNC.RECONVERGENT B2 ;  /* 0x0000000000027941 */ /* 0x000fea0003800200 */
.L_x_25:
[----:B------:R-:W-:Y:S01]  /*2540*/  IMAD.IADD R8, R41, 0x1, -R40 ;  /* 0x0000000129087824 */ /* 0x000fe200078e0a28 */
[----:B------:R-:W-:Y:S04]  /*2550*/  BSSY.RECONVERGENT B2, `(.L_x_28) ;  /* 0x000002b000027945 */ /* 0x000fe80003800200 */
[----:B------:R-:W-:-:S13]  /*2560*/  ISETP.GT.AND P1, PT, R8, 0x400, PT ;  /* 0x000004000800780c */ /* 0x000fda0003f24270 */
[----:B------:R-:W-:Y:S05]  /*2570*/  @!P1 BRA `(.L_x_29) ;  /* 0x0000000000a09947 */ /* 0x000fea0003800000 */
        /* <DEDUP_REMOVED lines=9> */
[----:B------:R-:W5:Y:S04]  /*2610*/  LDG.E.64.CONSTANT R22, desc[UR6][R4.64+0x2000] ;  /* 0x0020000604167981 */ /* 0x000f68000c1e9b00 */
[----:B------:R0:W5:Y:S01]  /*2620*/  LDG.E.64.CONSTANT R8, desc[UR6][R4.64+0x2800] ;  /* 0x0028000604087981 */ /* 0x000162000c1e9b00 */
[----:B------:R-:W-:-:S02]  /*2630*/  VIADD R40, R40, 0x800 ;  /* 0x0000080028287836 */ /* 0x000fc40000000000 */
[----:B------:R-:W-:Y:S01]  /*2640*/  VIADD R43, R43, 0x800 ;  /* 0x000008002b2b7836 */ /* 0x000fe20000000000 */
[----:B0-----:R-:W-:-:S05]  /*2650*/  IADD3 R4, P2, PT, R4, 0x4000, RZ ;  /* 0x0000400004047810 */ /* 0x001fca0007f5e0ff */
        /* <DEDUP_REMOVED lines=22> */
[----:B------:R-:W-:Y:S01]  /*27c0*/  DSETP.GEU.AND P1, PT, R6, R8, PT ;  /* 0x000000080600722a */ /* 0x000fe20003f2e000 */
[----:B------:R-:W-:-:S05]  /*27d0*/  PLOP3.LUT P0, PT, PT, PT, PT, 0x8, 0x80 ;  /* 0x000000000080781c */ /* 0x000fca0003f0e170 */
[----:B------:R-:W-:Y:S02]  /*27e0*/  FSEL R6, R8, R6, !P1 ;  /* 0x0000000608067208 */ /* 0x000fe40004800000 */
[----:B------:R-:W-:-:S07]  /*27f0*/  FSEL R7, R9, R7, !P1 ;  /* 0x0000000709077208 */ /* 0x000fce0004800000 */
.L_x_29:
[----:B------:R-:W-:Y:S05]  /*2800*/  BSYNC.RECONVERGENT B2 ;  /* 0x0000000000027941 */ /* 0x000fea0003800200 */
.L_x_28:
[----:B------:R-:W-:-:S13]  /*2810*/  ISETP.LT.OR P0, PT, R40, R41, P0 ;  /* 0x000000292800720c */ /* 0x000fda0000701670 */
[----:B------:R-:W-:Y:S05]  /*2820*/  @!P0 BRA `(.L_x_21) ;  /* 0x0000000000448947 */ /* 0x000fea0003800000 */
[----:B------:R-:W-:Y:S01]  /*2830*/  IMAD.WIDE.U32 R2, R43, 0x8, R2 ;  /* 0x000000082b027825 */ /* 0x000fe200078e0002 */
[----:B------:R-:W2:Y:S04]  /*2840*/  LDG.E.64.CONSTANT R8, desc[UR6][R4.64+-0x800] ;  /* 0xfff8000604087981 */ /* 0x000ea8000c1e9b00 */
[----:B------:R-:W3:Y:S04]  /*2850*/  LDG.E.64.CONSTANT R10, desc[UR6][R4.64] ;  /* 0x00000006040a7981 */ /* 0x000ee8000c1e9b00 */
[----:B------:R-:W4:Y:S04]  /*2860*/  LDG.E.64.CONSTANT R2, desc[UR6][R2.64] ;  /* 0x0000000602027981 */ /* 0x000f28000c1e9b00 */
[----:B------:R-:W5:Y:S01]  /*2870*/  LDG.E.64.CONSTANT R12, desc[UR6][R4.64+0x800] ;  /* 0x00080006040c7981 */ /* 0x000f62000c1e9b00 */
        /* <DEDUP_REMOVED lines=11> */
[----:B------:R-:W-:-:S07]  /*2930*/  FSEL R7, R13, R3, !P0 ;  /* 0x000000030d077208 */ /* 0x000fce0004000000 */
.L_x_21:
[----:B------:R-:W-:Y:S05]  /*2940*/  BSYNC.RECONVERGENT B1 ;  /* 0x0000000000017941 */ /* 0x000fea0003800200 */
.L_x_19:
[----:B------:R-:W0:Y:S01]  /*2950*/  S2R R10, SR_LANEID ;  /* 0x00000000000a7919 */ /* 0x000e220000000000 */
[----:B------:R-:W-:Y:S04]  /*2960*/  SHFL.DOWN PT, R2, R6, 0x1, 0x1f ;  /* 0x08201f0006027f89 */ /* 0x000fe800000e0000 */
        /* <DEDUP_REMOVED lines=10> */
[----:B------:R-:W-:-:S02]  /*2a10*/  @!P2 MOV R7, 0x400 ;  /* 0x000004000007a802 */ /* 0x000fc40000000f00 */
        /* <DEDUP_REMOVED lines=8> */
[----:B------:R-:W-:Y:S01]  /*2aa0*/  SHFL.DOWN PT, R2, R4, 0x4, 0x1f ;  /* 0x08801f0004027f89 */ /* 0x000fe200000e0000 */
[----:B-1----:R-:W-:-:S03]  /*2ab0*/  @!P2 LEA R7, R8, R7, 0x18 ;  /* 0x000000070807a211 */ /* 0x002fc600078ec0ff */
[----:B------:R-:W0:Y:S02]  /*2ac0*/  SHFL.DOWN PT, R3, R5, 0x4, 0x1f ;  /* 0x08801f0005037f89 */ /* 0x000e2400000e0000 */
[----:B------:R-:W-:Y:S01]  /*2ad0*/  @!P2 IMAD.IADD R9, R6, 0x1, R7 ;  /* 0x000000010609a824 */ /* 0x000fe200078e0207 */
[----:B0-----:R-:W-:-:S06]  /*2ae0*/  DSETP.GEU.AND P0, PT, R4, R2, PT ;  /* 0x000000020400722a */ /* 0x001fcc0003f0e000 */
[----:B------:R-:W-:Y:S02]  /*2af0*/  @!P1 FSEL R4, R2, R4, !P0 ;  /* 0x0000000402049208 */ /* 0x000fe40004000000 */
[----:B------:R-:W-:Y:S02]  /*2b00*/  @!P1 FSEL R5, R3, R5, !P0 ;  /* 0x0000000503059208 */ /* 0x000fe40004000000 */
[----:B------:R-:W-:Y:S01]  /*2b10*/  ISETP.GT.AND P1, PT, R10, 0x17, PT ;  /* 0x000000170a00780c */ /* 0x000fe20003f24270 */
[----:B------:R-:W-:Y:S04]  /*2b20*/  SHFL.DOWN PT, R2, R4, 0x8, 0x1f ;  /* 0x09001f0004027f89 */ /* 0x000fe800000e0000 */
[----:B------:R-:W0:Y:S02]  /*2b30*/  SHFL.DOWN PT, R3, R5, 0x8, 0x1f ;  /* 0x09001f0005037f89 */ /* 0x000e2400000e0000 */
[----:B0-----:R-:W-:-:S06]  /*2b40*/  DSETP.GEU.AND P0, PT, R4, R2, PT ;  /* 0x000000020400722a */ /* 0x001fcc0003f0e000 */
[----:B------:R-:W-:Y:S02]  /*2b50*/  @!P1 FSEL R4, R2, R4, !P0 ;  /* 0x0000000402049208 */ /* 0x000fe40004000000 */
[----:B------:R-:W-:Y:S02]  /*2b60*/  @!P1 FSEL R5, R3, R5, !P0 ;  /* 0x0000000503059208 */ /* 0x000fe40004000000 */
[----:B------:R-:W-:Y:S01]  /*2b70*/  ISETP.GT.AND P1, PT, R10, 0xf, PT ;  /* 0x0000000f0a00780c */ /* 0x000fe20003f24270 */
[----:B------:R-:W-:Y:S04]  /*2b80*/  SHFL.DOWN PT, R2, R4, 0x10, 0x1f ;  /* 0x0a001f0004027f89 */ /* 0x000fe800000e0000 */
[----:B------:R-:W0:Y:S02]  /*2b90*/  SHFL.DOWN PT, R3, R5, 0x10, 0x1f ;  /* 0x0a001f0005037f89 */ /* 0x000e2400000e0000 */
[----:B0-----:R-:W-:-:S06]  /*2ba0*/  DSETP.GEU.AND P0, PT, R4, R2, PT ;  /* 0x000000020400722a */ /* 0x001fcc0003f0e000 */
[----:B------:R-:W-:Y:S02]  /*2bb0*/  FSEL R2, R2, R4, !P0 ;  /* 0x0000000402027208 */ /* 0x000fe40004000000 */
        /* <DEDUP_REMOVED lines=10> */
[----:B--2---:R-:W0:Y:S04]  /*2c60*/  LDS.128 R8, [UR4+0x10] ;  /* 0x00001004ff087984 */ /* 0x004e280008000c00 */
        /* <DEDUP_REMOVED lines=25> */
.L_x_2:
        /* <DEDUP_REMOVED lines=12> */
.L_x_32:
[----:B------:R-:W-:Y:S05]  /*2ec0*/  BSYNC.RECONVERGENT B1 ;  /* 0x0000000000017941 */ /* 0x000fea0003800200 */
.L_x_31:
        /* <DEDUP_REMOVED lines=17> */
.L_x_37:
        /* <DEDUP_REMOVED lines=12> */
.L_x_36:
[----:B------:R-:W-:Y:S05]  /*30a0*/  BSYNC.RECONVERGENT B2 ;  /* 0x0000000000027941 */ /* 0x000fea0003800200 */
.L_x_35:
        /* <DEDUP_REMOVED lines=9> */
.L_x_40:
        /* <DEDUP_REMOVED lines=74> */
.L_x_39:
[----:B------:R-:W-:Y:S05]  /*35e0*/  BSYNC.RECONVERGENT B2 ;  /* 0x0000000000027941 */ /* 0x000fea0003800200 */
.L_x_38:
        /* <DEDUP_REMOVED lines=42> */
.L_x_42:
[----:B------:R-:W-:Y:S05]  /*3890*/  BSYNC.RECONVERGENT B2 ;  /* 0x0000000000027941 */ /* 0x000fea0003800200 */
.L_x_41:
        /* <DEDUP_REMOVED lines=20> */
.L_x_34:
[----:B------:R-:W-:Y:S05]  /*39e0*/  BSYNC.RECONVERGENT B1 ;  /* 0x0000000000017941 */ /* 0x000fea0003800200 */
.L_x_33:
        /* <DEDUP_REMOVED lines=14> */
[----:B------:R-:W-:Y:S01]  /*3ad0*/  IMAD.MOV.U32 R2, RZ, RZ, R9 ;  /* 0x000000ffff027224 */ /* 0x000fe200078e0009 */
[----:B------:R-:W-:Y:S01]  /*3ae0*/  @!P2 MOV R4, 0x400 ;  /* 0x000004000004a802 */ /* 0x000fe20000000f00 */
[----:B------:R-:W-:Y:S01]  /*3af0*/  IMAD.MOV.U32 R3, RZ, RZ, R11 ;  /* 0x000000ffff037224 */ /* 0x000fe200078e000b */
[----:B------:R-:W0:Y:S01]  /*3b00*/  SHFL.DOWN PT, R7, R11, 0x2, 0x1f ;  /* 0x08401f000b077f89 */ /* 0x000e2200000e0000 */
[----:B------:R-:W-:Y:S01]  /*3b10*/  @!P2 SHF.R.U32.HI R0, RZ, 0x2, R5 ;  /* 0x00000002ff00a819 */ /* 0x000fe20000011605 */
[----:B------:R-:W1:Y:S03]  /*3b20*/  @!P2 S2R R13, SR_CgaCtaId ;  /* 0x00000000000da919 */ /* 0x000e660000008800 */
[----:B------:R-:W-:Y:S01]  /*3b30*/  @!P2 LOP3.LUT R0, R0, 0xf8, RZ, 0xc0, !PT ;  /* 0x000000f80000a812 */ /* 0x000fe200078ec0ff */
[----:B0-----:R-:W-:-:S06]  /*3b40*/  DSETP.GEU.AND P0, PT, R2, R6, PT ;  /* 0x000000060200722a */ /* 0x001fcc0003f0e000 */
[----:B------:R-:W-:Y:S02]  /*3b50*/  @!P1 FSEL R9, R6, R9, !P0 ;  /* 0x0000000906099208 */ /* 0x000fe40004000000 */
[----:B------:R-:W-:Y:S02]  /*3b60*/  @!P1 FSEL R11, R7, R11, !P0 ;  /* 0x0000000b070b9208 */ /* 0x000fe40004000000 */
[----:B------:R-:W-:Y:S01]  /*3b70*/  ISETP.GT.AND P1, PT, R8, 0x1b, PT ;  /* 0x0000001b0800780c */ /* 0x000fe20003f24270 */
[----:B------:R-:W-:Y:S01]  /*3b80*/  SHFL.DOWN PT, R2, R9, 0x4, 0x1f ;  /* 0x08801f0009027f89 */ /* 0x000fe200000e0000 */
[----:B------:R-:W-:Y:S01]  /*3b90*/  IMAD.MOV.U32 R6, RZ, RZ, R9 ;  /* 0x000000ffff067224 */ /* 0x000fe200078e0009 */
[----:B-1----:R-:W-:Y:S01]  /*3ba0*/  @!P2 LEA R13, R13, R4, 0x18 ;  /* 0x000000040d0da211 */ /* 0x002fe200078ec0ff */
[----:B------:R-:W-:Y:S01]  /*3bb0*/  IMAD.MOV.U32 R7, RZ, RZ, R11 ;  /* 0x000000ffff077224 */ /* 0x000fe200078e000b */
[----:B------:R-:W0:Y:S03]  /*3bc0*/  SHFL.DOWN PT, R3, R11, 0x4, 0x1f ;  /* 0x08801f000b037f89 */ /* 0x000e2600000e0000 */
[----:B------:R-:W-:-:S02]  /*3bd0*/  @!P2 IMAD.IADD R13, R0, 0x1, R13 ;  /* 0x00000001000da824 */ /* 0x000fc400078e020d */
[----:B0-----:R-:W-:-:S06]  /*3be0*/  DSETP.GEU.AND P0, PT, R6, R2, PT ;  /* 0x000000020600722a */ /* 0x001fcc0003f0e000 */
[----:B------:R-:W-:Y:S02]  /*3bf0*/  @!P1 FSEL R9, R2, R9, !P0 ;  /* 0x0000000902099208 */ /* 0x000fe40004000000 */
[----:B------:R-:W-:Y:S02]  /*3c00*/  @!P1 FSEL R11, R3, R11, !P0 ;  /* 0x0000000b030b9208 */ /* 0x000fe40004000000 */
[----:B------:R-:W-:Y:S01]  /*3c10*/  ISETP.GT.AND P1, PT, R8, 0x17, PT ;  /* 0x000000170800780c */ /* 0x000fe20003f24270 */
[----:B------:R-:W-:Y:S01]  /*3c20*/  SHFL.DOWN PT, R2, R9, 0x8, 0x1f ;  /* 0x09001f0009027f89 */ /* 0x000fe200000e0000 */
[----:B------:R-:W-:Y:S02]  /*3c30*/  IMAD.MOV.U32 R6, RZ, RZ, R9 ;  /* 0x000000ffff067224 */ /* 0x000fe400078e0009 */
[----:B------:R-:W-:Y:S01]  /*3c40*/  IMAD.MOV.U32 R7, RZ, RZ, R11 ;  /* 0x000000ffff077224 */ /* 0x000fe200078e000b */
[----:B------:R-:W0:Y:S05]  /*3c50*/  SHFL.DOWN PT, R3, R11, 0x8, 0x1f ;  /* 0x09001f000b037f89 */ /* 0x000e2a00000e0000 */
        /* <DEDUP_REMOVED lines=20> */
[----:B------:R-:W0:Y:S04]  /*3da0*/  LDS.128 R8, [UR4+0x10] ;  /* 0x00001004ff087984 */ /* 0x000e280008000c00 */
[----:B-1----:R-:W1:Y:S01]  /*3db0*/  LDS.128 R12, [UR4+0x20] ;  /* 0x00002004ff0c7984 */ /* 0x002e620008000c00 */
        /* <DEDUP_REMOVED lines=24> */
.L_x_43:
        /* <DEDUP_REMOVED lines=20> */
[----:B------:R-:W0:Y:S05]  /*4080*/  SHFL.DOWN PT, R7, R0, 0x2, R11 ;  /* 0x0840000000077989 */ /* 0x000e2a00000e000b */
[----:B0-----:R-:W-:-:S06]  /*4090*/  DSETP.GEU.AND P0, PT, R2, R6, PT ;  /* 0x000000060200722a */ /* 0x001fcc0003f0e000 */
[----:B------:R-:W-:Y:S01]  /*40a0*/  @!P1 FSEL R9, R6, R9, !P0 ;  /* 0x0000000906099208 */ /* 0x000fe20004000000 */
[----:B------:R-:W-:Y:S01]  /*40b0*/  VIADD R6, R8, 0x4 ;  /* 0x0000000408067836 */ /* 0x000fe20000000000 */
[----:B------:R-:W-:-:S03]  /*40c0*/  @!P1 FSEL R0, R7, R0, !P0 ;  /* 0x0000000007009208 */ /* 0x000fc60004000000 */
[----:B------:R-:W-:Y:S01]  /*40d0*/  SHFL.DOWN PT, R2, R9, 0x4, R11 ;  /* 0x0880000009027989 */ /* 0x000fe200000e000b */
[----:B------:R-:W-:Y:S01]  /*40e0*/  ISETP.GT.AND P1, PT, R6, R11, PT ;  /* 0x0000000b0600720c */ /* 0x000fe20003f24270 */
[----:B------:R-:W-:Y:S02]  /*40f0*/  IMAD.MOV.U32 R6, RZ, RZ, R9 ;  /* 0x000000ffff067224 */ /* 0x000fe400078e0009 */
[----:B------:R-:W0:Y:S01]  /*4100*/  SHFL.DOWN PT, R3, R0, 0x4, R11 ;  /* 0x0880000000037989 */ /* 0x000e2200000e000b */
[----:B------:R-:W-:-:S06]  /*4110*/  IMAD.MOV.U32 R7, RZ, RZ, R0 ;  /* 0x000000ffff077224 */ /* 0x000fcc00078e0000 */
[----:B0-----:R-:W-:Y:S01]  /*4120*/  DSETP.GEU.AND P0, PT, R6, R2, PT ;  /* 0x000000020600722a */ /* 0x001fe20003f0e000 */
[----:B------:R-:W-:-:S05]  /*4130*/  VIADD R6, R8, 0x8 ;  /* 0x0000000808067836 */ /* 0x000fca0000000000 */
        /* <DEDUP_REMOVED lines=15> */
[----:B------:R-:W-:Y:S02]  /*4230*/  IMAD.MOV.U32 R6, RZ, RZ, R9 ;  /* 0x000000ffff067224 */ /* 0x000fe400078e0009 */
[----:B------:R-:W-:Y:S01]  /*4240*/  IMAD.MOV.U32 R7, RZ, RZ, R0 ;  /* 0x000000ffff077224 */ /* 0x000fe200078e0000 */
[----:B------:R-:W0:Y:S05]  /*4250*/  SHFL.DOWN PT, R3, R0, 0x10, R11 ;  /* 0x0a00000000037989 */ /* 0x000e2a00000e000b */
[----:B0-----:R-:W-:Y:S01]  /*4260*/  DSETP.GEU.AND P1, PT, R6, R2, PT ;  /* 0x000000020600722a */ /* 0x001fe20003f2e000 */
[----:B------:R-:W-:-:S02]  /*4270*/  @!P0 MOV R7, 0x400 ;  /* 0x0000040000078802 */ /* 0x000fc40000000f00 */
[----:B------:R-:W-:Y:S02]  /*4280*/  @!P0 SHF.R.U32.HI R6, RZ, 0x2, R5 ;  /* 0x00000002ff068819 */ /* 0x000fe40000011605 */
[----:B-1----:R-:W-:Y:S02]  /*4290*/  @!P0 LEA R7, R10, R7, 0x18 ;  /* 0x000000070a078211 */ /* 0x002fe400078ec0ff */
[----:B------:R-:W-:Y:S02]  /*42a0*/  @!P0 LOP3.LUT R6, R6, 0xf8, RZ, 0xc0, !PT ;  /* 0x000000f806068812 */ /* 0x000fe400078ec0ff */
[----:B------:R-:W-:Y:S02]  /*42b0*/  @!P2 FSEL R9, R2, R9, !P1 ;  /* 0x000000090209a208 */ /* 0x000fe40004800000 */
[----:B------:R-:W-:Y:S01]  /*42c0*/  @!P2 FSEL R0, R3, R0, !P1 ;  /* 0x000000000300a208 */ /* 0x000fe20004800000 */
[----:B------:R-:W-:Y:S02]  /*42d0*/  @!P0 IMAD.IADD R3, R6, 0x1, R7 ;  /* 0x0000000106038824 */ /* 0x000fe400078e0207 */
[----:B------:R-:W-:-:S02]  /*42e0*/  IMAD.MOV.U32 R6, RZ, RZ, R9 ;  /* 0x000000ffff067224 */ /* 0x000fc400078e0009 */
[----:B------:R-:W-:-:S05]  /*42f0*/  IMAD.MOV.U32 R7, RZ, RZ, R0 ;  /* 0x000000ffff077224 */ /* 0x000fca00078e0000 */
[----:B------:R1:W-:Y:S01]  /*4300*/  @!P0 STS.64 [R3+0x8], R6 ;  /* 0x0000080603008388 */ /* 0x0003e20000000a00 */
[----:B------:R-:W-:Y:S01]  /*4310*/  BAR.SYNC.DEFER_BLOCKING 0x0 ;  /* 0x0000000000007b1d */ /* 0x000fe20000010000 */
[----:B------:R-:W-:-:S13]  /*4320*/  ISETP.NE.AND P0, PT, R5, RZ, PT ;  /* 0x000000ff0500720c */ /* 0x000fda0003f05270 */
[----:B-1----:R-:W-:Y:S05]  /*4330*/  @P0 BRA `(.L_x_17) ;  /* 0x0000001800340947 */ /* 0x002fea0003800000 */
[----:B------:R-:W0:Y:S01]  /*4340*/  S2UR UR5, SR_CgaCtaId ;  /* 0x00000000000579c3 */ /* 0x000e220000008800 */
[----:B------:R-:W-:Y:S01]  /*4350*/  UMOV UR4, 0x400 ;  /* 0x0000040000047882 */ /* 0x000fe20000000000 */
[C---:B------:R-:W-:Y:S02]  /*4360*/  ISETP.GT.AND P3, PT, R4.reuse, 0x20, PT ;  /* 0x000000200400780c */ /* 0x040fe40003f64270 */
        /* <DEDUP_REMOVED lines=10> */
[----:B------:R-:W-:Y:S01]  /*4410*/  ISETP.GT.AND P1, PT, R4, 0x60, PT ;  /* 0x000000600400780c */ /* 0x000fe20003f24270 */
[----:B------:R-:W-:Y:S02]  /*4420*/  IMAD.MOV.U32 R2, RZ, RZ, R6 ;  /* 0x000000ffff027224 */ /* 0x000fe400078e0006 */
        /* <DEDUP_REMOVED lines=29> */
.L_x_30:
[----:B------:R-:W0:Y:S01]  /*4600*/  S2R R41, SR_TID.X ;  /* 0x0000000000297919 */ /* 0x000e220000002100 */
[----:B------:R-:W0:Y:S02]  /*4610*/  LDC.64 R6, c[0x0][0x380] ;  /* 0x0000e000ff067b82 */ /* 0x000e240000000a00 */
[----:B0-----:R-:W-:-:S05]  /*4620*/  IMAD.WIDE.U32 R6, R41, 0x8, R6 ;  /* 0x0000000829067825 */ /* 0x001fca00078e0006 */
[----:B------:R-:W2:Y:S04]  /*4630*/  LDG.E.64.CONSTANT R20, desc[UR6][R6.64] ;  /* 0x0000000606147981 */ /* 0x000ea8000c1e9b00 */
[----:B------:R-:W2:Y:S04]  /*4640*/  LDG.E.64.CONSTANT R2, desc[UR6][R6.64+0x800] ;  /* 0x0008000606027981 */ /* 0x000ea8000c1e9b00 */
[----:B------:R-:W3:Y:S04]  /*4650*/  LDG.E.64.CONSTANT R8, desc[UR6][R6.64+0x1000] ;  /* 0x0010000606087981 */ /* 0x000ee8000c1e9b00 */
[----:B------:R-:W4:Y:S04]  /*4660*/  LDG.E.64.CONSTANT R10, desc[UR6][R6.64+0x1800] ;  /* 0x00180006060a7981 */ /* 0x000f28000c1e9b00 */
[----:B------:R-:W5:Y:S04]  /*4670*/  LDG.E.64.CONSTANT R12, desc[UR6][R6.64+0x2000] ;  /* 0x00200006060c7981 */ /* 0x000f68000c1e9b00 */
[----:B------:R-:W5:Y:S04]  /*4680*/  LDG.E.64.CONSTANT R14, desc[UR6][R6.64+0x2800] ;  /* 0x00280006060e7981 */ /* 0x000f68000c1e9b00 */
[----:B------:R-:W5:Y:S04]  /*4690*/  LDG.E.64.CONSTANT R16, desc[UR6][R6.64+0x3000] ;  /* 0x0030000606107981 */ /* 0x000f68000c1e9b00 */
[----:B------:R-:W5:Y:S01]  /*46a0*/  LDG.E.64.CONSTANT R18, desc[UR6][R6.64+0x3800] ;  /* 0x0038000606127981 */ /* 0x000f62000c1e9b00 */
[----:B------:R-:W-:Y:S01]  /*46b0*/  ISETP.GE.U32.AND P1, PT, R4, 0x1000, PT ;  /* 0x000010000400780c */ /* 0x000fe20003f26070 */
[----:B------:R-:W-:Y:S01]  /*46c0*/  IMAD.MOV.U32 R45, RZ, RZ, 0x800 ;  /* 0x00000800ff2d7424 */ /* 0x000fe200078e00ff */
[----:B--2---:R-:W-:-:S06]  /*46d0*/  DSETP.GEU.AND P0, PT, R20, R2, PT ;  /* 0x000000021400722a */ /* 0x004fcc0003f0e000 */
        /* <DEDUP_REMOVED lines=21> */
[----:B------:R-:W0:Y:S01]  /*4830*/  LDC R24, c[0x0][0x390] ;  /* 0x0000e400ff187b82 */ /* 0x000e220000000800 */
[----:B------:R-:W-:Y:S02]  /*4840*/  VIADD R0, R4, 0xfffff800 ;  /* 0xfffff80004007836 */ /* 0x000fe40000000000 */
[----:B------:R-:W-:-:S07]  /*4850*/  IMAD.MOV.U32 R45, RZ, RZ, 0x800 ;  /* 0x00000800ff2d7424 */ /* 0x000fce00078e00ff */
.L_x_46:
[----:B------:R-:W-:-:S05]  /*4860*/  IMAD.WIDE R4, R45, 0x8, R6 ;  /* 0x000000082d047825 */ /* 0x000fca00078e0206 */
[----:B------:R-:W2:Y:S04]  /*4870*/  LDG.E.64.CONSTANT R10, desc[UR6][R4.64] ;  /* 0x00000006040a7981 */ /* 0x000ea8000c1e9b00 */
[----:B------:R-:W3:Y:S04]  /*4880*/  LDG.E.64.CONSTANT R12, desc[UR6][R4.64+0x800] ;  /* 0x00080006040c7981 */ /* 0x000ee8000c1e9b00 */
[----:B------:R-:W4:Y:S04]  /*4890*/  LDG.E.64.CONSTANT R14, desc[UR6][R4.64+0x1000] ;  /* 0x00100006040e7981 */ /* 0x000f28000c1e9b00 */
[----:B------:R-:W5:Y:S04]  /*48a0*/  LDG.E.64.CONSTANT R16, desc[UR6][R4.64+0x1800] ;  /* 0x0018000604107981 */ /* 0x000f68000c1e9b00 */
[----:B------:R-:W5:Y:S04]  /*48b0*/  LDG.E.64.CONSTANT R18, desc[UR6][R4.64+0x2000] ;  /* 0x0020000604127981 */ /* 0x000f68000c1e9b00 */
[----:B------:R-:W5:Y:S04]  /*48c0*/  LDG.E.64.CONSTANT R20, desc[UR6][R4.64+0x2800] ;  /* 0x0028000604147981 */ /* 0x000f68000c1e9b00 */
[----:B------:R-:W5:Y:S04]  /*48d0*/  LDG.E.64.CONSTANT R22, desc[UR6][R4.64+0x3000] ;  /* 0x0030000604167981 */ /* 0x000f68000c1e9b00 */
[----:B------:R0:W5:Y:S02]  /*48e0*/  LDG.E.64.CONSTANT R8, desc[UR6][R4.64+0x3800] ;  /* 0x0038000604087981 */ /* 0x000164000c1e9b00 */
[----:B0-----:R-:W-:-:S04]  /*48f0*/  IMAD.MOV.U32 R4, RZ, RZ, R24 ;  /* 0x000000ffff047224 */ /* 0x001fc800078e0018 */
[----:B------:R-:W-:-:S05]  /*4900*/  IMAD.IADD R5, R4, 0x1, -R45 ;  /* 0x0000000104057824 */ /* 0x000fca00078e0a2d */
[----:B------:R-:W-:Y:S01]  /*4910*/  ISETP.GE.AND P1, PT, R5, 0x800, PT ;  /* 0x000008000500780c */ /* 0x000fe20003f26270 */
        /* <DEDUP_REMOVED lines=25> */
[----:B------:R-:W-:-:S05]  /*4ab0*/  VIADD R45, R45, 0x800 ;  /* 0x000008002d2d7836 */ /* 0x000fca0000000000 */
[----:B------:R-:W-:-:S13]  /*4ac0*/  ISETP.GT.AND P0, PT, R45, R0, PT ;  /* 0x000000002d00720c */ /* 0x000fda0003f04270 */
[----:B------:R-:W-:Y:S05]  /*4ad0*/  @!P0 BRA `(.L_x_46) ;  /* 0xfffffffc00608947 */ /* 0x000fea000383ffff */
.L_x_44:
[----:B------:R-:W-:-:S13]  /*4ae0*/  ISETP.GE.AND P0, PT, R45, R4, PT ;  /* 0x000000042d00720c */ /* 0x000fda0003f06270 */
[----:B------:R-:W-:Y:S05]  /*4af0*/  @P0 BRA `(.L_x_45) ;  /* 0x0000000800fc0947 */ /* 0x000fea0003800000 */
[----:B------:R-:W-:Y:S01]  /*4b00*/  IMAD.IADD R0, R4, 0x1, -R45 ;  /* 0x0000000104007824 */ /* 0x000fe200078e0a2d */
[----:B------:R-:W-:Y:S04]  /*4b10*/  BSSY.RECONVERGENT B1, `(.L_x_45) ;  /* 0x00000bd000017945 */ /* 0x000fe80003800200 */
[----:B------:R-:W-:-:S13]  /*4b20*/  ISETP.GE.AND P0, PT, R41, R0, PT ;  /* 0x000000002900720c */ /* 0x000fda0003f06270 */
[----:B------:R-:W-:Y:S05]  /*4b30*/  @P0 BRA `(.L_x_47) ;  /* 0x0000000800e80947 */ /* 0x000fea0003800000 */
[----:B------:R-:W-:Y:S01]  /*4b40*/  LOP3.LUT R5, RZ, R41, RZ, 0x33, !PT ;  /* 0x00000029ff057212 */ /* 0x000fe200078e33ff */
[----:B------:R-:W-:Y:S01]  /*4b50*/  BSSY.RECONVERGENT B2, `(.L_x_48) ;  /* 0x0000017000027945 */ /* 0x000fe20003800200 */
[----:B------:R-:W-:Y:S02]  /*4b60*/  IMAD.MOV.U32 R43, RZ, RZ, R41 ;  /* 0x000000ffff2b7224 */ /* 0x000fe400078e0029 */
[----:B------:R-:W-:-:S04]  /*4b70*/  IADD3 R4, PT, PT, -R45, R4, R5 ;  /* 0x000000042d047210 */ /* 0x000fc80007ffe105 */
[C---:B------:R-:W-:Y:S02]  /*4b80*/  LOP3.LUT R5, R4.reuse, 0x300, RZ, 0xc0, !PT ;  /* 0x0000030004057812 */ /* 0x040fe400078ec0ff */
[----:B------:R-:W-:Y:S02]  /*4b90*/  ISETP.GE.U32.AND P2, PT, R4, 0x300, PT ;  /* 0x000003000400780c */ /* 0x000fe40003f46070 */
[----:B------:R-:W-:-:S13]  /*4ba0*/  ISETP.NE.AND P0, PT, R5, 0x300, PT ;  /* 0x000003000500780c */ /* 0x000fda0003f05270 */
[----:B------:R-:W-:Y:S05]  /*4bb0*/  @!P0 BRA `(.L_x_49) ;  /* 0x0000000000408947 */ /* 0x000fea0003800000 */
[----:B------:R-:W0:Y:S01]  /*4bc0*/  LDC.64 R6, c[0x0][0x380] ;  /* 0x0000e000ff067b82 */ /* 0x000e220000000a00 */
[----:B------:R-:W-:Y:S01]  /*4bd0*/  LEA.HI R4, R4, 0x1, RZ, 0x18 ;  /* 0x0000000104047811 */ /* 0x000fe200078fc0ff */
[----:B------:R-:W-:Y:S02]  /*4be0*/  IMAD.IADD R9, R41, 0x1, R45 ;  /* 0x0000000129097824 */ /* 0x000fe400078e022d */
[----:B------:R-:W-:Y:S01]  /*4bf0*/  IMAD.MOV.U32 R43, RZ, RZ, R41 ;  /* 0x000000ffff2b7224 */ /* 0x000fe200078e0029 */
[----:B------:R-:W-:-:S05]  /*4c00*/  LOP3.LUT R4, R4, 0x3, RZ, 0xc0, !PT ;  /* 0x0000000304047812 */ /* 0x000fca00078ec0ff */
[----:B------:R-:W-:-:S07]  /*4c10*/  IMAD.MOV R8, RZ, RZ, -R4 ;  /* 0x000000ffff087224 */ /* 0x000fce00078e0a04 */
.L_x_50:
[----:B0-----:R-:W-:-:S06]  /*4c20*/  IMAD.WIDE.U32 R4, R9, 0x8, R6 ;  /* 0x0000000809047825 */ /* 0x001fcc00078e0006 */
        /* <DEDUP_REMOVED lines=9> */
.L_x_49:
[----:B------:R-:W-:Y:S05]  /*4cc0*/  BSYNC.RECONVERGENT B2 ;  /* 0x0000000000027941 */ /* 0x000fea0003800200 */
.L_x_48:
[----:B------:R-:W-:Y:S05]  /*4cd0*/  @!P2 BRA `(.L_x_47) ;  /* 0x000000080080a947 */ /* 0x000fea0003800000 */
[----:B------:R-:W0:Y:S01]  /*4ce0*/  LDCU.64 UR4, c[0x0][0x380] ;  /* 0x00007000ff0477ac */ /* 0x000e220008000a00 */
[----:B------:R-:W-:Y:S01]  /*4cf0*/  IMAD.IADD R7, R0, 0x1, -R43 ;  /* 0x0000000100077824 */ /* 0x000fe200078e0a2b */
[C---:B------:R-:W-:Y:S01]  /*4d00*/  IADD3 R5, P0, PT, R43.reuse, R45, RZ ;  /* 0x0000002d2b057210 */ /* 0x040fe20007f1e0ff */
[----:B------:R-:W-:Y:S01]  /*4d10*/  BSSY.RECONVERGENT B2, `(.L_x_51) ;  /* 0x000005a000027945 */ /* 0x000fe20003800200 */
[----:B------:R-:W-:Y:S02]  /*4d20*/  IMAD.IADD R45, R43, 0x1, R45 ;  /* 0x000000012b2d7824 */ /* 0x000fe400078e022d */
        /* <DEDUP_REMOVED lines=8> */
[----:B------:R-:W0:Y:S01]  /*4db0*/  LDC.64 R6, c[0x0][0x380] ;  /* 0x0000e000ff067b82 */ /* 0x000e220000000a00 */
[----:B------:R-:W-:Y:S01]  /*4dc0*/  PLOP3.LUT P0, PT, PT, PT, PT, 0x8, 0x80 ;  /* 0x000000000080781c */ /* 0x000fe20003f0e170 */
[----:B------:R-:W-:-:S12]  /*4dd0*/  VIADD R40, R0, 0xfffff400 ;  /* 0xfffff40000287836 */ /* 0x000fd80000000000 */
.L_x_53:
[C---:B0-----:R-:W-:Y:S01]  /*4de0*/  IMAD.WIDE.U32 R38, R45.reuse, 0x8, R6 ;  /* 0x000000082d267825 */ /* 0x041fe200078e0006 */
        /* <DEDUP_REMOVED lines=76> */
.L_x_52:
[----:B------:R-:W-:Y:S05]  /*52b0*/  BSYNC.RECONVERGENT B2 ;  /* 0x0000000000027941 */ /* 0x000fea0003800200 */
.L_x_51:
[----:B------:R-:W-:Y:S01]  /*52c0*/  IMAD.IADD R6, R0, 0x1, -R43 ;  /* 0x0000000100067824 */ /* 0x000fe200078e0a2b */
[----:B------:R-:W-:Y:S04]  /*52d0*/  BSSY.RECONVERGENT B2, `(.L_x_54) ;  /* 0x000002c000027945 */ /* 0x000fe80003800200 */
[----:B------:R-:W-:-:S13]  /*52e0*/  ISETP.GT.AND P1, PT, R6, 0x400, PT ;  /* 0x000004000600780c */ /* 0x000fda0003f24270 */
[----:B------:R-:W-:Y:S05]  /*52f0*/  @!P1 BRA `(.L_x_55) ;  /* 0x0000000000a49947 */ /* 0x000fea0003800000 */
[----:B------:R-:W0:Y:S01]  /*5300*/  LDC.64 R16, c[0x0][0x380] ;  /* 0x0000e000ff107b82 */ /* 0x000e220000000a00 */
[----:B------:R-:W2:Y:S04]  /*5310*/  LDG.E.64.CONSTANT R10, desc[UR6][R4.64+-0x800] ;  /* 0xfff80006040a7981 */ /* 0x000ea8000c1e9b00 */
[----:B------:R-:W3:Y:S01]  /*5320*/  LDG.E.64.CONSTANT R12, desc[UR6][R4.64] ;  /* 0x00000006040c7981 */ /* 0x000ee2000c1e9b00 */
[----:B------:R-:W-:-:S03]  /*5330*/  VIADD R7, R45, 0x400 ;  /* 0x000004002d077836 */ /* 0x000fc60000000000 */
[----:B------:R-:W4:Y:S04]  /*5340*/  LDG.E.64.CONSTANT R14, desc[UR6][R4.64+0x800] ;  /* 0x00080006040e7981 */ /* 0x000f28000c1e9b00 */
[----:B------:R-:W5:Y:S04]  /*5350*/  LDG.E.64.CONSTANT R18, desc[UR6][R4.64+0x1800] ;  /* 0x0018000604127981 */ /* 0x000f68000c1e9b00 */
[----:B------:R-:W5:Y:S01]  /*5360*/  LDG.E.64.CONSTANT R20, desc[UR6][R4.64+0x2000] ;  /* 0x0020000604147981 */ /* 0x000f62000c1e9b00 */
[----:B0-----:R-:W-:-:S06]  /*5370*/  IMAD.WIDE.U32 R8, R45, 0x8, R16 ;  /* 0x000000082d087825 */ /* 0x001fcc00078e0010 */
[----:B------:R-:W2:Y:S01]  /*5380*/  LDG.E.64.CONSTANT R8, desc[UR6][R8.64] ;  /* 0x0000000608087981 */ /* 0x000ea2000c1e9b00 */
[----:B------:R-:W-:-:S03]  /*5390*/  IMAD.WIDE.U32 R16, R7, 0x8, R16 ;  /* 0x0000000807107825 */ /* 0x000fc600078e0010 */
[----:B------:R0:W5:Y:S04]  /*53a0*/  LDG.E.64.CONSTANT R6, desc[UR6][R4.64+0x2800] ;  /* 0x0028000604067981 */ /* 0x000168000c1e9b00 */
[----:B------:R-:W5:Y:S01]  /*53b0*/  LDG.E.64.CONSTANT R16, desc[UR6][R16.64] ;  /* 0x0000000610107981 */ /* 0x000f62000c1e9b00 */
[----:B------:R-:W-:Y:S01]  /*53c0*/  VIADD R43, R43, 0x800 ;  /* 0x000008002b2b7836 */ /* 0x000fe20000000000 */
[----:B0-----:R-:W-:Y:S01]  /*53d0*/  IADD3 R4, P2, PT, R4, 0x4000, RZ ;  /* 0x0000400004047810 */ /* 0x001fe20007f5e0ff */
[----:B------:R-:W-:-:S04]  /*53e0*/  VIADD R45, R45, 0x800 ;  /* 0x000008002d2d7836 */ /* 0x000fc80000000000 */
[----:B------:R-:W-:Y:S01]  /*53f0*/  IMAD.X R5, RZ, RZ, R5, P2 ;  /* 0x000000ffff057224 */ /* 0x000fe200010e0605 */
        /* <DEDUP_REMOVED lines=25> */
.L_x_55:
[----:B------:R-:W-:Y:S05]  /*5590*/  BSYNC.RECONVERGENT B2 ;  /* 0x0000000000027941 */ /* 0x000fea0003800200 */
.L_x_54:
[----:B------:R-:W-:-:S13]  /*55a0*/  ISETP.LT.OR P0, PT, R43, R0, P0 ;  /* 0x000000002b00720c */ /* 0x000fda0000701670 */
[----:B------:R-:W-:Y:S05]  /*55b0*/  @!P0 BRA `(.L_x_47) ;  /* 0x0000000000488947 */ /* 0x000fea0003800000 */
[----:B------:R-:W0:Y:S01]  /*55c0*/  LDC.64 R6, c[0x0][0x380] ;  /* 0x0000e000ff067b82 */ /* 0x000e220000000a00 */
[----:B------:R-:W2:Y:S04]  /*55d0*/  LDG.E.64.CONSTANT R8, desc[UR6][R4.64+-0x800] ;  /* 0xfff8000604087981 */ /* 0x000ea8000c1e9b00 */
[----:B------:R-:W3:Y:S04]  /*55e0*/  LDG.E.64.CONSTANT R10, desc[UR6][R4.64] ;  /* 0x00000006040a7981 */ /* 0x000ee8000c1e9b00 */
[----:B------:R-:W4:Y:S01]  /*55f0*/  LDG.E.64.CONSTANT R12, desc[UR6][R4.64+0x800] ;  /* 0x00080006040c7981 */ /* 0x000f22000c1e9b00 */
[----:B0-----:R-:W-:-:S06]  /*5600*/  IMAD.WIDE.U32 R6, R45, 0x8, R6 ;  /* 0x000000082d067825 */ /* 0x001fcc00078e0006 */
[----:B------:R-:W5:Y:S02]  /*5610*/  LDG.E.64.CONSTANT R6, desc[UR6][R6.64] ;  /* 0x0000000606067981 */ /* 0x000f64000c1e9b00 */
[----:B-----5:R-:W-:-:S06]  /*5620*/  DSETP.GEU.AND P0, PT, R2, R6, PT ;  /* 0x000000060200722a */ /* 0x020fcc0003f0e000 */
        /* <DEDUP_REMOVED lines=10> */
[----:B------:R-:W-:-:S07]  /*56d0*/  FSEL R3, R13, R3, !P0 ;  /* 0x000000030d037208 */ /* 0x000fce0004000000 */
.L_x_47:
[----:B------:R-:W-:Y:S05]  /*56e0*/  BSYNC.RECONVERGENT B1 ;  /* 0x0000000000017941 */ /* 0x000fea0003800200 */
.L_x_45:
        /* <DEDUP_REMOVED lines=54> */
[----:B------:R-:W1:Y:S01]  /*5a50*/  S2UR UR5, SR_CgaCtaId ;  /* 0x00000000000579c3 */ /* 0x000e620000008800 */
[----:B------:R-:W-:Y:S02]  /*5a60*/  UMOV UR4, 0x400 ;  /* 0x0000040000047882 */ /* 0x000fe40000000000 */
[----:B-1----:R-:W-:-:S09]  /*5a70*/  ULEA UR4, UR5, UR4, 0x18 ;  /* 0x0000000405047291 */ /* 0x002fd2000f8ec0ff */
[----:B0-----:R-:W0:Y:S04]  /*5a80*/  LDS.128 R8, [UR4+0x10] ;  /* 0x00001004ff087984 */ /* 0x001e280008000c00 */
        /* <DEDUP_REMOVED lines=23> */
[----:B------:R-:W-:-:S07]  /*5c00*/  FSEL R7, R3, R5, !P1 ;  /* 0x0000000503077208 */ /* 0x000fce0004800000 */
.L_x_17:
[----:B------:R-:W-:Y:S05]  /*5c10*/  BSYNC.RECONVERGENT B0 ;  /* 0x0000000000007941 */ /* 0x000fea0003800200 */
.L_x_1:
[----:B------:R-:W-:Y:S05]  /*5c20*/  @P0 EXIT ;  /* 0x000000000000094d */ /* 0x000fea0003800000 */
[----:B------:R-:W4:Y:S01]  /*5c30*/  LDCU.64 UR8, c[0x0][0x398] ;  /* 0x00007300ff0877ac */ /* 0x000f220008000a00 */
[----:B---3--:R-:W3:Y:S01]  /*5c40*/  LDC.64 R4, c[0x0][0x388] ;  /* 0x0000e200ff047b82 */ /* 0x008ee20000000a00 */
[----:B------:R-:W0:Y:S01]  /*5c50*/  LDCU.64 UR4, c[0x0][0x398] ;  /* 0x00007300ff0477ac */ /* 0x000e220008000a00 */
[----:B----4-:R-:W-:-:S06]  /*5c60*/  DSETP.GT.AND P0, PT, R6, UR8, PT ;  /* 0x0000000806007e2a */ /* 0x010fcc000bf04000 */
[----:B012---:R-:W-:Y:S02]  /*5c70*/  FSEL R2, R6, UR4, P0 ;  /* 0x0000000406027c08 */ /* 0x007fe40008000000 */
[----:B------:R-:W-:-:S05]  /*5c80*/  FSEL R3, R7, UR5, P0 ;  /* 0x0000000507037c08 */ /* 0x000fca0008000000 */
[----:B---3--:R-:W-:Y:S01]  /*5c90*/  STG.E.64 desc[UR6][R4.64], R2 ;  /* 0x0000000204007986 */ /* 0x008fe2000c101b06 */
[----:B------:R-:W-:Y:S05]  /*5ca0*/  EXIT ;  /* 0x000000000000794d */ /* 0x000fea0003800000 */
.L_x_56:
[----:B------:R-:W-:-:S00]  /*5cb0*/  BRA `(.L_x_56) ;  /* 0xfffffffc00fc7947 */ /* 0x000fc0000383ffff */
[----:B------:R-:W-:-:S00]  /*5cc0*/  NOP ;  /* 0x0000000000007918 */ /* 0x000fc00000000000 */
        /* <DEDUP_REMOVED lines=11> */
.L_x_159:


//--------------------- .text._ZN3cub18CUB_300001_SM_10006detail6reduce18DeviceReduceKernelINS2_10policy_hubIdjN4cuda3__47maximumIvEEE10Policy1000EPdjS8_dNS5_3std3__410__identityEEEvT0_PT3_T1_NS0_13GridEvenShareISI_EET2_T4_ --------------------------
	.section	.text._ZN3cub18CUB_300001_SM_10006detail6reduce18DeviceReduceKernelINS2_10policy_hubIdjN4cuda3__47maximumIvEEE10Policy1000EPdjS8_dNS5_3std3__410__identityEEEvT0_PT3_T1_NS0_13GridEvenShareISI_EET2_T4_,"ax",@progbits
	.align	128
        .global         _ZN3cub18CUB_300001_SM_10006detail6reduce18DeviceReduceKernelINS2_10policy_hubIdjN4cuda3__47maximumIvEEE10Policy1000EPdjS8_dNS5_3std3__410__identityEEEvT0_PT3_T1_NS0_13GridEvenShareISI_EET2_T4_
        .type           _ZN3cub18CUB_300001_SM_10006detail6reduce18DeviceReduceKernelINS2_10policy_hubIdjN4cuda3__47maximumIvEEE10Policy1000EPdjS8_dNS5_3std3__410__identityEEEvT0_PT3_T1_NS0_13GridEvenShareISI_EET2_T4_,@function
        .size           _ZN3cub18CUB_300001_SM_10006detail6reduce18DeviceReduceKernelINS2_10policy_hubIdjN4cuda3__47maximumIvEEE10Policy1000EPdjS8_dNS5_3std3__410__identityEEEvT0_PT3_T1_NS0_13GridEvenShareISI_EET2_T4_,(.L_x_160 - _ZN3cub18CUB_300001_SM_10006detail6reduce18DeviceReduceKernelINS2_10policy_hubIdjN4cuda3__47maximumIvEEE10Policy1000EPdjS8_dNS5_3std3__410__identityEEEvT0_PT3_T1_NS0_13GridEvenShareISI_EET2_T4_)
        .other          _ZN3cub18CUB_300001_SM_10006detail6reduce18DeviceReduceKernelINS2_10policy_hubIdjN4cuda3__47maximumIvEEE10Policy1000EPdjS8_dNS5_3std3__410__identityEEEvT0_PT3_T1_NS0_13GridEvenShareISI_EET2_T4_,@"STO_CUDA_ENTRY STV_DEFAULT"
_ZN3cub18CUB_300001_SM_10006detail6reduce18DeviceReduceKernelINS2_10policy_hubIdjN4cuda3__47maximumIvEEE10Policy1000EPdjS8_dNS5_3std3__410__identityEEEvT0_PT3_T1_NS0_13GridEvenShareISI_EET2_T4_:
.text._ZN3cub18CUB_300001_SM_10006detail6reduce18DeviceReduceKernelINS2_10policy_hubIdjN4cuda3__47maximumIvEEE10Policy1000EPdjS8_dNS5_3std3__410__identityEEEvT0_PT3_T1_NS0_13GridEvenShareISI_EET2_T4_:
[----:B------:R-:W-:Y:S01]  /*0000*/  LDC R1, c[0x0][0x37c] ;  /* 0x0000df00ff017b82 */ /* 0x000fe20000000800 */
[----:B------:R-:W0:Y:S07]  /*0010*/  LDCU UR4, c[0x0][0x380] ;  /* 0x00007000ff0477ac */ /* 0x000e2e0008000800 */
[----:B------:R-:W1:Y:S01]  /*0020*/  S2UR UR16, SR_CTAID.X ;  /* 0x00000000001079c3 */ /* 0x000e620000002500 */
[----:B------:R-:W-:Y:S01]  /*0030*/  BSSY.RECONVERGENT B0, `(.L_x_57) ;  /* 0x00003fa000007945 */ /* 0x000fe20003800200 */
[----:B------:R-:W2:Y:S01]  /*0040*/  LDCU UR5, c[0x0][0x3ac] ;  /* 0x00007580ff0577ac */ /* 0x000ea20008000800 */
[----:B------:R-:W3:Y:S01]  /*0050*/  LDCU.64 UR10, c[0x0][0x358] ;  /* 0x00006b00ff0a77ac */ /* 0x000ee20008000a00 */
[----:B0-----:R-:W-:-:S02]  /*0060*/  ULOP3.LUT UP0, URZ, UR4, 0x1f, URZ, 0xc0, !UPT ;  /* 0x0000001f04ff7892 */ /* 0x001fc4000f80c0ff */
[----:B--2---:R-:W-:-:S07]  /*0070*/  USHF.L.U32 UR5, UR5, 0xb, URZ ;  /* 0x0000000b05057899 */ /* 0x004fce00080006ff */
[----:B---3--:R-:W-:Y:S05]  /*0080*/  BRA.U UP0, `(.L_x_58) ;  /* 0x0000001d00dc7547 */ /* 0x008fea000b800000 */
[----:B------:R-:W1:Y:S02]  /*0090*/  LDCU UR8, c[0x0][0x3a8] ;  /* 0x00007500ff0877ac */ /* 0x000e640008000800 */
[----:B-1----:R-:W-:-:S04]  /*00a0*/  UIMAD UR12, UR16, -0x800, UR8 ;  /* 0xfffff800100c78a4 */ /* 0x002fc8000f8e0208 */
[----:B------:R-:W-:-:S09]  /*00b0*/  UISETP.GT.U32.AND UP0, UPT, UR12, 0x7ff, UPT ;  /* 0x000007ff0c00788c */ /* 0x000fd2000bf04070 */
[----:B------:R-:W-:Y:S05]  /*00c0*/  BRA.U UP0, `(.L_x_59) ;  /* 0x0000001100407547 */ /* 0x000fea000b800000 */
[----:B------:R-:W0:Y:S01]  /*00d0*/  S2R R0, SR_TID.X ;  /* 0x0000000000007919 */ /* 0x000e220000002100 */
[----:B------:R-:W-:Y:S01]  /*00e0*/  BSSY.RECONVERGENT B1, `(.L_x_60) ;  /* 0x000000b000017945 */ /* 0x000fe20003800200 */
[----:B------:R-:W-:Y:S02]  /*00f0*/  CS2R R2, SRZ ;  /* 0x0000000000027805 */ /* 0x000fe4000001ff00 */
[----:B0-----:R-:W-:Y:S01]  /*0100*/  ISETP.GE.U32.AND P0, PT, R0, UR12, PT ;  /* 0x0000000c00007c0c */ /* 0x001fe2000bf06070 */
[----:B------:R-:W-:-:S12]  /*0110*/  IMAD.MOV.U32 R8, RZ, RZ, R0 ;  /* 0x000000ffff087224 */ /* 0x000fd800078e0000 */
[----:B------:R-:W-:Y:S05]  /*0120*/  @P0 BRA `(.L_x_61) ;  /* 0x0000000000180947 */ /* 0x000fea0003800000 */
[----:B------:R-:W0:Y:S01]  /*0130*/  LDC.64 R2, c[0x0][0x380] ;  /* 0x0000e000ff027b82 */ /* 0x000e220000000a00 */
[----:B------:R-:W-:-:S04]  /*0140*/  IMAD.U32 R5, RZ, RZ, UR16 ;  /* 0x00000010ff057e24 */ /* 0x000fc8000f8e00ff */
[----:B------:R-:W-:-:S04]  /*0150*/  IMAD R5, R5, 0x800, R0 ;  /* 0x0000080005057824 */ /* 0x000fc800078e0200 */
[----:B0-----:R-:W-:-:S06]  /*0160*/  IMAD.WIDE.U32 R2, R5, 0x8, R2 ;  /* 0x0000000805027825 */ /* 0x001fcc00078e0002 */
[----:B------:R-:W5:Y:S01]  /*0170*/  LDG.E.64.CONSTANT R2, desc[UR10][R2.64] ;  /* 0x0000000a02027981 */ /* 0x000f62000c1e9b00 */
[----:B------:R-:W-:-:S07]  /*0180*/  VIADD R8, R0, 0x100 ;  /* 0x0000010000087836 */ /* 0x000fce0000000000 */
.L_x_61:
[----:B------:R-:W-:Y:S05]  /*0190*/  BSYNC.RECONVERGENT B1 ;  /* 0x0000000000017941 */ /* 0x000fea0003800200 */
.L_x_60:
[----:B------:R-:W-:Y:S01]  /*01a0*/  ISETP.GE.U32.AND P0, PT, R8, UR12, PT ;  /* 0x0000000c08007c0c */ /* 0x000fe2000bf06070 */
[----:B------:R-:W-:-:S12]  /*01b0*/  BSSY.RECONVERGENT B1, `(.L_x_62) ;  /* 0x000003d000017945 */ /* 0x000fd80003800200 */
[----:B------:R-:W-:Y:S05]  /*01c0*/  @P0 BRA `(.L_x_63) ;  /* 0x0000000000ec0947 */ /* 0x000fea0003800000 */
[----:B------:R-:W-:Y:S01]  /*01d0*/  LOP3.LUT R4, RZ, R8, RZ, 0x33, !PT ;  /* 0x00000008ff047212 */ /* 0x000fe200078e33ff */
[----:B------:R-:W-:Y:S01]  /*01e0*/  IMAD.U32 R6, RZ, RZ, UR16 ;  /* 0x00000010ff067e24 */ /* 0x000fe2000f8e00ff */
[----:B------:R-:W-:Y:S03]  /*01f0*/  BSSY.RECONVERGENT B2, `(.L_x_64) ;  /* 0x0000017000027945 */ /* 0x000fe60003800200 */
[----:B------:R-:W-:-:S04]  /*0200*/  VIADD R5, R4, UR8 ;  /* 0x0000000804057c36 */ /* 0x000fc80008000000 */
[----:B------:R-:W-:Y:S01]  /*0210*/  IMAD R4, R6, -0x800, R5 ;  /* 0xfffff80006047824 */ /* 0x000fe200078e0205 */
[----:B------:R-:W-:-:S04]  /*0220*/  LOP3.LUT R6, R5, 0x300, RZ, 0xc0, !PT ;  /* 0x0000030005067812 */ /* 0x000fc800078ec0ff */
[----:B------:R-:W-:Y:S02]  /*0230*/  ISETP.NE.AND P0, PT, R6, 0x300, PT ;  /* 0x000003000600780c */ /* 0x000fe40003f05270 */
[----:B------:R-:W-:-:S11]  /*0240*/  ISETP.GE.U32.AND P2, PT, R4, 0x300, PT ;  /* 0x000003000400780c */ /* 0x000fd60003f46070 */
[----:B------:R-:W-:Y:S05]  /*0250*/  @!P0 BRA `(.L_x_65) ;  /* 0x0000000000408947 */ /* 0x000fea0003800000 */
[----:B------:R-:W0:Y:S01]  /*0260*/  LDC.64 R6, c[0x0][0x380] ;  /* 0x0000e000ff067b82 */ /* 0x000e220000000a00 */
[----:B------:R-:W-:Y:S01]  /*0270*/  LEA.HI R4, R5, 0x1, RZ, 0x18 ;  /* 0x0000000105047811 */ /* 0x000fe200078fc0ff */
[----:B------:R-:W-:-:S03]  /*0280*/  IMAD.U32 R9, RZ, RZ, UR16 ;  /* 0x00000010ff097e24 */ /* 0x000fc6000f8e00ff */
[----:B------:R-:W-:Y:S01]  /*0290*/  LOP3.LUT R4, R4, 0x3, RZ, 0xc0, !PT ;  /* 0x0000000304047812 */ /* 0x000fe200078ec0ff */
[----:B------:R-:W-:-:S04]  /*02a0*/  IMAD R9, R9, 0x800, R8 ;  /* 0x0000080009097824 */ /* 0x000fc800078e0208 */
[----:B------:R-:W-:-:S07]  /*02b0*/  IMAD.MOV R10, RZ, RZ, -R4 ;  /* 0x000000ffff0a7224 */ /* 0x000fce00078e0a04 */
.L_x_66:
[----:B0-----:R-:W-:-:S06]  /*02c0*/  IMAD.WIDE.U32 R4, R9, 0x8, R6 ;  /* 0x0000000809047825 */ /* 0x001fcc00078e0006 */
[----:B------:R-:W2:Y:S01]  /*02d0*/  LDG.E.64.CONSTANT R4, desc[UR10][R4.64] ;  /* 0x0000000a04047981 */ /* 0x000ea2000c1e9b00 */
[----:B------:R-:W-:Y:S02]  /*02e0*/  VIADD R10, R10, 0x1 ;  /* 0x000000010a0a7836 */ /* 0x000fe40000000000 */
[----:B------:R-:W-:Y:S02]  /*02f0*/  VIADD R8, R8, 0x100 ;  /* 0x0000010008087836 */ /* 0x000fe40000000000 */
[----:B------:R-:W-:Y:S01]  /*0300*/  VIADD R9, R9, 0x100 ;  /* 0x0000010009097836 */ /* 0x000fe20000000000 */
[----:B------:R-:W-:Y:S01]  /*0310*/  ISETP.NE.AND P1, PT, R10, RZ, PT ;  /* 0x000000ff0a00720c */ /* 0x000fe20003f25270 */
[----:B--2--5:R-:W-:-:S06]  /*0320*/  DSETP.GEU.AND P0, PT, R2, R4, PT ;  /* 0x000000040200722a */ /* 0x024fcc0003f0e000 */
[----:B------:R-:W-:Y:S02]  /*0330*/  FSEL R2, R4, R2, !P0 ;  /* 0x0000000204027208 */ /* 0x000fe40004000000 */
[----:B------:R-:W-:-:S04]  /*0340*/  FSEL R3, R5, R3, !P0 ;  /* 0x0000000305037208 */ /* 0x000fc80004000000 */
[----:B------:R-:W-:Y:S05]  /*0350*/  @P1 BRA `(.L_x_66) ;  /* 0xfffffffc00d81947 */ /* 0x000fea000383ffff */
.L_x_65:
[----:B------:R-:W-:Y:S05]  /*0360*/  BSYNC.RECONVERGENT B2 ;  /* 0x0000000000027941 */ /* 0x000fea0003800200 */
.L_x_64:
[----:B------:R-:W-:Y:S05]  /*0370*/  @!P2 BRA `(.L_x_63) ;  /* 0x000000000080a947 */ /* 0x000fea0003800000 */
[----:B------:R-:W0:Y:S01]  /*0380*/  LDC.64 R4, c[0x0][0x380] ;  /* 0x0000e000ff047b82 */ /* 0x000e220000000a00 */
[----:B------:R-:W-:Y:S02]  /*0390*/  IMAD.U32 R7, RZ, RZ, UR16 ;  /* 0x00000010ff077e24 */ /* 0x000fe4000f8e00ff */
[----:B------:R-:W-:Y:S02]  /*03a0*/  VIADD R6, R8, 0x200 ;  /* 0x0000020008067836 */ /* 0x000fe40000000000 */
[----:B------:R-:W-:-:S07]  /*03b0*/  IMAD R7, R7, 0x800, R8 ;  /* 0x0000080007077824 */ /* 0x000fce00078e0208 */
.L_x_67:
[----:B0-----:R-:W-:-:S04]  /*03c0*/  IMAD.WIDE.U32 R8, R7, 0x8, R4 ;  /* 0x0000000807087825 */ /* 0x001fc800078e0004 */
[----:B------:R-:W-:Y:S02]  /*03d0*/  VIADD R11, R7, 0x100 ;  /* 0x00000100070b7836 */ /* 0x000fe40000000000 */
[----:B------:R-:W2:Y:S02]  /*03e0*/  LDG.E.64.CONSTANT R8, desc[UR10][R8.64] ;  /* 0x0000000a08087981 */ /* 0x000ea4000c1e9b00 */
[----:B------:R-:W-:-:S04]  /*03f0*/  IMAD.WIDE.U32 R10, R11, 0x8, R4 ;  /* 0x000000080b0a7825 */ /* 0x000fc800078e0004 */
[----:B------:R-:W-:Y:S02]  /*0400*/  VIADD R13, R7, 0x200 ;  /* 0x00000200070d7836 */ /* 0x000fe40000000000 */
[----:B------:R-:W3:Y:S02]  /*0410*/  LDG.E.64.CONSTANT R10, desc[UR10][R10.64] ;  /* 0x0000000a0a0a7981 */ /* 0x000ee4000c1e9b00 */
[----:B------:R-:W-:-:S04]  /*0420*/  IMAD.WIDE.U32 R12, R13, 0x8, R4 ;  /* 0x000000080d0c7825 */ /* 0x000fc800078e0004 */
[----:B------:R-:W-:Y:S02]  /*0430*/  VIADD R15, R7, 0x300 ;  /* 0x00000300070f7836 */ /* 0x000fe40000000000 */
[----:B------:R-:W4:Y:S02]  /*0440*/  LDG.E.64.CONSTANT R12, desc[UR10][R12.64] ;  /* 0x0000000a0c0c7981 */ /* 0x000f24000c1e9b00 */
[----:B------:R-:W-:-:S06]  /*0450*/  IMAD.WIDE.U32 R14, R15, 0x8, R4 ;  /* 0x000000080f0e7825 */ /* 0x000fcc00078e0004 */
[----:B------:R-:W4:Y:S01]  /*0460*/  LDG.E.64.CONSTANT R14, desc[UR10][R14.64] ;  /* 0x0000000a0e0e7981 */ /* 0x000f22000c1e9b00 */
[----:B------:R-:W-:Y:S01]  /*0470*/  VIADD R7, R7, 0x400 ;  /* 0x0000040007077836 */ /* 0x000fe20000000000 */
[----:B--2--5:R-:W-:-:S06]  /*0480*/  DSETP.GEU.AND P0, PT, R2, R8, PT ;  /* 0x000000080200722a */ /* 0x024fcc0003f0e000 */
[----:B------:R-:W-:Y:S01]  /*0490*/  FSEL R2, R8, R2, !P0 ;  /* 0x0000000208027208 */ /* 0x000fe20004000000 */
[C---:B------:R-:W-:Y:S01]  /*04a0*/  VIADD R8, R6.reuse, 0x200 ;  /* 0x0000020006087836 */ /* 0x040fe20000000000 */
[----:B------:R-:W-:Y:S01]  /*04b0*/  FSEL R3, R9, R3, !P0 ;  /* 0x0000000309037208 */ /* 0x000fe20004000000 */
[----:B------:R-:W-:-:S03]  /*04c0*/  VIADD R6, R6, 0x400 ;  /* 0x0000040006067836 */ /* 0x000fc60000000000 */
[----:B------:R-:W-:Y:S02]  /*04d0*/  ISETP.GE.AND P1, PT, R8, UR12, PT ;  /* 0x0000000c08007c0c */ /* 0x000fe4000bf26270 */
        /* <DEDUP_REMOVED lines=8> */
[----:B------:R-:W-:Y:S01]  /*0560*/  FSEL R3, R15, R3, !P0 ;  /* 0x000000030f037208 */ /* 0x000fe20004000000 */
[----:B------:R-:W-:Y:S06]  /*0570*/  @!P1 BRA `(.L_x_67) ;  /* 0xfffffffc00909947 */ /* 0x000fec000383ffff */
.L_x_63:
[----:B------:R-:W-:Y:S05]  /*0580*/  BSYNC.RECONVERGENT B1 ;  /* 0x0000000000017941 */ /* 0x000fea0003800200 */
.L_x_62:
[----:B------:R-:W-:-:S09]  /*0590*/  UISETP.GE.U32.AND UP0, UPT, UR12, 0x100, UPT ;  /* 0x000001000c00788c */ /* 0x000fd2000bf06070 */
[----:B------:R-:W-:Y:S05]  /*05a0*/  BRA.U !UP0, `(.L_x_68) ;  /* 0x00000005082c7547 */ /* 0x000fea000b800000 */
        /* <DEDUP_REMOVED lines=11> */
[----:B------:R-:W-:Y:S04]  /*0660*/  SHFL.DOWN PT, R6, R4, 0x2, 0x1f ;  /* 0x08401f0004067f89 */ /* 0x000fe800000e0000 */
[----:B------:R-:W0:Y:S01]  /*0670*/  SHFL.DOWN PT, R7, R5, 0x2, 0x1f ;  /* 0x08401f0005077f89 */ /* 0x000e2200000e0000 */
[----:B------:R-:W1:Y:S01]  /*0680*/  @!P2 S2R R8, SR_CgaCtaId ;  /* 0x000000000008a919 */ /* 0x000e620000008800 */
[----:B0-----:R-:W-:-:S06]  /*0690*/  DSETP.GEU.AND P1, PT, R4, R6, PT ;  /* 0x000000060400722a */ /* 0x001fcc0003f2e000 */
[----:B------:R-:W-:Y:S02]  /*06a0*/  @!P0 FSEL R4, R6, R4, !P1 ;  /* 0x0000000406048208 */ /* 0x000fe40004800000 */
[----:B------:R-:W-:Y:S02]  /*06b0*/  @!P0 FSEL R5, R7, R5, !P1 ;  /* 0x0000000507058208 */ /* 0x000fe40004800000 */
[----:B------:R-:W-:Y:S01]  /*06c0*/  ISETP.GT.AND P0, PT, R9, 0x1b, PT ;  /* 0x0000001b0900780c */ /* 0x000fe20003f04270 */
[----:B------:R-:W-:Y:S01]  /*06d0*/  SHFL.DOWN PT, R2, R4, 0x4, 0x1f ;  /* 0x08801f0004027f89 */ /* 0x000fe200000e0000 */
[----:B------:R-:W-:Y:S02]  /*06e0*/  @!P2 MOV R7, 0x400 ;  /* 0x000004000007a802 */ /* 0x000fe40000000f00 */
[----:B------:R-:W-:Y:S01]  /*06f0*/  @!P2 SHF.R.U32.HI R6, RZ, 0x2, R0 ;  /* 0x00000002ff06a819 */ /* 0x000fe20000011600 */
[----:B------:R-:W0:Y:S01]  /*0700*/  SHFL.DOWN PT, R3, R5, 0x4, 0x1f ;  /* 0x08801f0005037f89 */ /* 0x000e2200000e0000 */
[----:B-1----:R-:W-:-:S02]  /*0710*/  @!P2 LEA R11, R8, R7, 0x18 ;  /* 0x00000007080ba211 */ /* 0x002fc400078ec0ff */
[----:B------:R-:W-:-:S05]  /*0720*/  @!P2 LOP3.LUT R8, R6, 0xf8, RZ, 0xc0, !PT ;  /* 0x000000f80608a812 */ /* 0x000fca00078ec0ff */
        /* <DEDUP_REMOVED lines=26> */
[----:B-1----:R-:W1:Y:S04]  /*08d0*/  LDS.128 R4, [UR4+0x20] ;  /* 0x00002004ff047984 */ /* 0x002e680008000c00 */
[----:B------:R-:W2:Y:S01]  /*08e0*/  LDS.128 R8, [UR4+0x30] ;  /* 0x00003004ff087984 */ /* 0x000ea20008000c00 */
        /* <DEDUP_REMOVED lines=8> */
[----:B------:R-:W-:Y:S02]  /*0970*/  FSEL R5, R5, R3, !P1 ;  /* 0x0000000305057208 */ /* 0x000fe40004800000 */
[----:B------:R-:W0:Y:S04]  /*0980*/  LDS.64 R2, [UR4+0x40] ;  /* 0x00004004ff027984 */ /* 0x000e280008000a00 */
[----:B------:R-:W-:-:S06]  /*0990*/  DSETP.GEU.AND P1, PT, R4, R6, PT ;  /* 0x000000060400722a */ /* 0x000fcc0003f2e000 */
[----:B------:R-:W-:Y:S02]  /*09a0*/  FSEL R4, R6, R4, !P1 ;  /* 0x0000000406047208 */ /* 0x000fe40004800000 */
[----:B------:R-:W-:-:S06]  /*09b0*/  FSEL R5, R7, R5, !P1 ;  /* 0x0000000507057208 */ /* 0x000fcc0004800000 */
[----:B--2---:R-:W-:-:S06]  /*09c0*/  DSETP.GEU.AND P1, PT, R4, R8, PT ;  /* 0x000000080400722a */ /* 0x004fcc0003f2e000 */
[----:B------:R-:W-:Y:S02]  /*09d0*/  FSEL R4, R8, R4, !P1 ;  /* 0x0000000408047208 */ /* 0x000fe40004800000 */
[----:B------:R-:W-:-:S06]  /*09e0*/  FSEL R5, R9, R5, !P1 ;  /* 0x0000000509057208 */ /* 0x000fcc0004800000 */
[----:B------:R-:W-:-:S06]  /*09f0*/  DSETP.GEU.AND P1, PT, R4, R10, PT ;  /* 0x0000000a0400722a */ /* 0x000fcc0003f2e000 */
[----:B------:R-:W-:Y:S02]  /*0a00*/  FSEL R4, R10, R4, !P1 ;  /* 0x000000040a047208 */ /* 0x000fe40004800000 */
[----:B------:R-:W-:-:S06]  /*0a10*/  FSEL R5, R11, R5, !P1 ;  /* 0x000000050b057208 */ /* 0x000fcc0004800000 */
[----:B0-----:R-:W-:-:S06]  /*0a20*/  DSETP.GEU.AND P1, PT, R4, R2, PT ;  /* 0x000000020400722a */ /* 0x001fcc0003f2e000 */
[----:B------:R-:W-:Y:S02]  /*0a30*/  FSEL R2, R2, R4, !P1 ;  /* 0x0000000402027208 */ /* 0x000fe40004800000 */
[----:B------:R-:W-:Y:S01]  /*0a40*/  FSEL R3, R3, R5, !P1 ;  /* 0x0000000503037208 */ /* 0x000fe20004800000 */
[----:B------:R-:W-:Y:S06]  /*0a50*/  BRA `(.L_x_69) ;  /* 0x00000034005c7947 */ /* 0x000fec0003800000 */
.L_x_68:
[----:B------:R-:W-:Y:S01]  /*0a60*/  LOP3.LUT R4, R0, 0x3e0, RZ, 0xc0, !PT ;  /* 0x000003e000047812 */ /* 0x000fe200078ec0ff */
[----:B------:R-:W0:Y:S04]  /*0a70*/  S2R R10, SR_LANEID ;  /* 0x00000000000a7919 */ /* 0x000e280000000000 */
[----:B------:R-:W-:Y:S01]  /*0a80*/  VIADD R5, R4, 0x20 ;  /* 0x0000002004057836 */ /* 0x000fe20000000000 */
[----:B------:R-:W-:-:S04]  /*0a90*/  LOP3.LUT R4, RZ, R4, RZ, 0x33, !PT ;  /* 0x00000004ff047212 */ /* 0x000fc800078e33ff */
[----:B------:R-:W-:Y:S01]  /*0aa0*/  ISETP.GT.U32.AND P0, PT, R5, UR12, PT ;  /* 0x0000000c05007c0c */ /* 0x000fe2000bf04070 */
[----:B------:R-:W-:-:S05]  /*0ab0*/  VIADD R4, R4, UR12 ;  /* 0x0000000c04047c36 */ /* 0x000fca0008000000 */
[----:B------:R-:W-:-:S05]  /*0ac0*/  SEL R5, R4, 0x1f, P0 ;  /* 0x0000001f04057807 */ /* 0x000fca0000000000 */
[----:B-----5:R-:W-:Y:S04]  /*0ad0*/  SHFL.DOWN PT, R6, R2, 0x1, R5 ;  /* 0x0820000002067989 */ /* 0x020fe800000e0005 */
[----:B------:R-:W1:Y:S01]  /*0ae0*/  SHFL.DOWN PT, R7, R3, 0x1, R5 ;  /* 0x0820000003077989 */ /* 0x000e6200000e0005 */
[----:B0-----:R-:W-:Y:S01]  /*0af0*/  ISETP.GE.AND P0, PT, R10, R5, PT ;  /* 0x000000050a00720c */ /* 0x001fe20003f06270 */
[----:B-1----:R-:W-:-:S06]  /*0b00*/  DSETP.GEU.AND P1, PT, R2, R6, PT ;  /* 0x000000060200722a */ /* 0x002fcc0003f2e000 */
[-C--:B------:R-:W-:Y:S01]  /*0b10*/  FSEL R9, R6, R2.reuse, !P1 ;  /* 0x0000000206097208 */ /* 0x080fe20004800000 */
[----:B------:R-:W-:Y:S01]  /*0b20*/  VIADD R6, R10, 0x2 ;  /* 0x000000020a067836 */ /* 0x000fe20000000000 */
[-C--:B------:R-:W-:Y:S02]  /*0b30*/  FSEL R7, R7, R3.reuse, !P1 ;  /* 0x0000000307077208 */ /* 0x080fe40004800000 */
[----:B------:R-:W-:Y:S02]  /*0b40*/  FSEL R4, R9, R2, !P0 ;  /* 0x0000000209047208 */ /* 0x000fe40004000000 */
[----:B------:R-:W-:Y:S02]  /*0b50*/  FSEL R7, R7, R3, !P0 ;  /* 0x0000000307077208 */ /* 0x000fe40004000000 */
[----:B------:R-:W-:Y:S01]  /*0b60*/  ISETP.GT.AND P0, PT, R6, R5, PT ;  /* 0x000000050600720c */ /* 0x000fe20003f04270 */
[----:B------:R-:W-:Y:S01]  /*0b70*/  SHFL.DOWN PT, R8, R4, 0x2, R5 ;  /* 0x0840000004087989 */ /* 0x000fe200000e0005 */
[----:B------:R-:W-:-:S03]  /*0b80*/  IMAD.MOV.U32 R6, RZ, RZ, R4 ;  /* 0x000000ffff067224 */ /* 0x000fc600078e0004 */
[----:B------:R-:W0:Y:S03]  /*0b90*/  SHFL.DOWN PT, R9, R7, 0x2, R5 ;  /* 0x0840000007097989 */ /* 0x000e2600000e0005 */
[----:B0-----:R-:W-:Y:S01]  /*0ba0*/  DSETP.GEU.AND P1, PT, R6, R8, PT ;  /* 0x000000080600722a */ /* 0x001fe20003f2e000 */
[----:B------:R-:W-:-:S05]  /*0bb0*/  VIADD R6, R10, 0x4 ;  /* 0x000000040a067836 */ /* 0x000fca0000000000 */
[----:B------:R-:W-:Y:S02]  /*0bc0*/  @!P0 FSEL R4, R8, R4, !P1 ;  /* 0x0000000408048208 */ /* 0x000fe40004800000 */
[----:B------:R-:W-:Y:S02]  /*0bd0*/  @!P0 FSEL R7, R9, R7, !P1 ;  /* 0x0000000709078208 */ /* 0x000fe40004800000 */
        /* <DEDUP_REMOVED lines=10> */
[----:B------:R-:W-:Y:S01]  /*0c80*/  IMAD.MOV.U32 R6, RZ, RZ, R4 ;  /* 0x000000ffff067224 */ /* 0x000fe200078e0004 */
[C---:B------:R-:W-:Y:S02]  /*0c90*/  ISETP.NE.AND P0, PT, R10.reuse, RZ, PT ;  /* 0x000000ff0a00720c */ /* 0x040fe40003f05270 */
[----:B------:R-:W0:Y:S11]  /*0ca0*/  SHFL.DOWN PT, R3, R7, 0x8, R5 ;  /* 0x0900000007037989 */ /* 0x000e3600000e0005 */
[----:B------:R-:W1:Y:S01]  /*0cb0*/  @!P0 S2R R9, SR_CgaCtaId ;  /* 0x0000000000098919 */ /* 0x000e620000008800 */
[----:B------:R-:W-:Y:S01]  /*0cc0*/  @!P0 MOV R8, 0x400 ;  /* 0x0000040000088802 */ /* 0x000fe20000000f00 */
[----:B0-----:R-:W-:Y:S01]  /*0cd0*/  DSETP.GEU.AND P2, PT, R6, R2, PT ;  /* 0x000000020600722a */ /* 0x001fe20003f4e000 */
[----:B------:R-:W-:-:S05]  /*0ce0*/  VIADD R6, R10, 0x10 ;  /* 0x000000100a067836 */ /* 0x000fca0000000000 */
[----:B------:R-:W-:Y:S02]  /*0cf0*/  @!P1 FSEL R4, R2, R4, !P2 ;  /* 0x0000000402049208 */ /* 0x000fe40005000000 */
[----:B------:R-:W-:Y:S02]  /*0d00*/  @!P1 FSEL R7, R3, R7, !P2 ;  /* 0x0000000703079208 */ /* 0x000fe40005000000 */
[----:B------:R-:W-:Y:S01]  /*0d10*/  ISETP.GT.AND P1, PT, R6, R5, PT ;  /* 0x000000050600720c */ /* 0x000fe20003f24270 */
[----:B------:R-:W-:Y:S01]  /*0d20*/  SHFL.DOWN PT, R2, R4, 0x10, R5 ;  /* 0x0a00000004027989 */ /* 0x000fe200000e0005 */
[----:B------:R-:W-:-:S03]  /*0d30*/  @!P0 SHF.R.U32.HI R6, RZ, 0x2, R0 ;  /* 0x00000002ff068819 */ /* 0x000fc60000011600 */
[----:B------:R0:W2:Y:S01]  /*0d40*/  SHFL.DOWN PT, R3, R7, 0x10, R5 ;  /* 0x0a00000007037989 */ /* 0x0000a200000e0005 */
[----:B------:R-:W-:Y:S02]  /*0d50*/  @!P0 LOP3.LUT R6, R6, 0xf8, RZ, 0xc0, !PT ;  /* 0x000000f806068812 */ /* 0x000fe400078ec0ff */
[----:B-1----:R-:W-:-:S05]  /*0d60*/  @!P0 LEA R9, R9, R8, 0x18 ;  /* 0x0000000809098211 */ /* 0x002fca00078ec0ff */
[----:B------:R-:W-:Y:S02]  /*0d70*/  @!P0 IMAD.IADD R9, R6, 0x1, R9 ;  /* 0x0000000106098824 */ /* 0x000fe400078e0209 */
[----:B0-----:R-:W-:-:S06]  /*0d80*/  IMAD.MOV.U32 R5, RZ, RZ, R7 ;  /* 0x000000ffff057224 */ /* 0x001fcc00078e0007 */
[----:B--2---:R-:W-:-:S06]  /*0d90*/  DSETP.GEU.AND P2, PT, R4, R2, PT ;  /* 0x000000020400722a */ /* 0x004fcc0003f4e000 */
[----:B------:R-:W-:Y:S02]  /*0da0*/  @!P1 FSEL R4, R2, R4, !P2 ;  /* 0x0000000402049208 */ /* 0x000fe40005000000 */
[----:B------:R-:W-:-:S03]  /*0db0*/  @!P1 FSEL R7, R3, R7, !P2 ;  /* 0x0000000703079208 */ /* 0x000fc60005000000 */
[----:B------:R-:W-:Y:S02]  /*0dc0*/  IMAD.MOV.U32 R2, RZ, RZ, R4 ;  /* 0x000000ffff027224 */ /* 0x000fe400078e0004 */
[----:B------:R-:W-:-:S05]  /*0dd0*/  IMAD.MOV.U32 R3, RZ, RZ, R7 ;  /* 0x000000ffff037224 */ /* 0x000fca00078e0007 */
[----:B------:R1:W-:Y:S01]  /*0de0*/  @!P0 STS.64 [R9+0x8], R2 ;  /* 0x0000080209008388 */ /* 0x0003e20000000a00 */
[----:B------:R-:W-:Y:S01]  /*0df0*/  BAR.SYNC.DEFER_BLOCKING 0x0 ;  /* 0x0000000000007b1d */ /* 0x000fe20000010000 */
[----:B------:R-:W-:-:S13]  /*0e00*/  ISETP.NE.AND P0, PT, R0, RZ, PT ;  /* 0x000000ff0000720c */ /* 0x000fda0003f05270 */
[----:B-1----:R-:W-:Y:S05]  /*0e10*/  @P0 BRA `(.L_x_69) ;  /* 0x00000030006c0947 */ /* 0x002fea0003800000 */
[----:B------:R-:W0:Y:S01]  /*0e20*/  S2UR UR5, SR_CgaCtaId ;  /* 0x00000000000579c3 */ /* 0x000e220000008800 */
[----:B------:R-:W-:Y:S01]  /*0e30*/  UMOV UR4, 0x400 ;  /* 0x0000040000047882 */ /* 0x000fe20000000000 */
[----:B------:R-:W-:Y:S02]  /*0e40*/  UISETP.GT.U32.AND UP0, UPT, UR12, 0x20, UPT ;  /* 0x000000200c00788c */ /* 0x000fe4000bf04070 */
[----:B------:R-:W-:-:S04]  /*0e50*/  UISETP.GT.U32.AND UP1, UPT, UR12, 0x40, UPT ;  /* 0x000000400c00788c */ /* 0x000fc8000bf24070 */
[----:B------:R-:W-:Y:S01]  /*0e60*/  PLOP3.LUT P3, PT, PT, PT, UP0, 0x80, 0x8 ;  /* 0x000000000008781c */ /* 0x000fe20003f6f008 */
[----:B------:R-:W-:Y:S01]  /*0e70*/  UISETP.GT.U32.AND UP0, UPT, UR12, 0x60, UPT ;  /* 0x000000600c00788c */ /* 0x000fe2000bf04070 */
[----:B------:R-:W-:Y:S01]  /*0e80*/  PLOP3.LUT P2, PT, PT, PT, UP1, 0x80, 0x8 ;  /* 0x000000000008781c */ /* 0x000fe20003f4f018 */
[----:B0-----:R-:W-:-:S09]  /*0e90*/  ULEA UR4, UR5, UR4, 0x18 ;  /* 0x0000000405047291 */ /* 0x001fd2000f8ec0ff */
[----:B------:R-:W0:Y:S04]  /*0ea0*/  LDS.128 R12, [UR4+0x10] ;  /* 0x00001004ff0c7984 */ /* 0x000e280008000c00 */
[----:B------:R-:W1:Y:S01]  /*0eb0*/  LDS.128 R4, [UR4+0x20] ;  /* 0x00002004ff047984 */ /* 0x000e620008000c00 */
[----:B0-----:R-:W-:-:S06]  /*0ec0*/  DSETP.GEU.AND P1, PT, R2, R12, PT ;  /* 0x0000000c0200722a */ /* 0x001fcc0003f2e000 */
[-C--:B------:R-:W-:Y:S02]  /*0ed0*/  FSEL R9, R12, R2.reuse, !P1 ;  /* 0x000000020c097208 */ /* 0x080fe40004800000 */
[-C--:B------:R-:W-:Y:S02]  /*0ee0*/  FSEL R11, R13, R3.reuse, !P1 ;  /* 0x000000030d0b7208 */ /* 0x080fe40004800000 */
[----:B------:R-:W-:Y:S02]  /*0ef0*/  FSEL R13, R9, R2, P3 ;  /* 0x00000002090d7208 */ /* 0x000fe40001800000 */
[----:B------:R-:W-:Y:S02]  /*0f00*/  FSEL R0, R11, R3, P3 ;  /* 0x000000030b007208 */ /* 0x000fe40001800000 */
[----:B------:R-:W-:Y:S01]  /*0f10*/  PLOP3.LUT P1, PT, PT, PT, UP0, 0x80, 0x8 ;  /* 0x000000000008781c */ /* 0x000fe20003f2f008 */
[----:B------:R-:W-:Y:S01]  /*0f20*/  IMAD.MOV.U32 R2, RZ, RZ, R13 ;  /* 0x000000ffff027224 */ /* 0x000fe200078e000d */
[----:B------:R-:W0:Y:S01]  /*0f30*/  LDS.128 R8, [UR4+0x30] ;  /* 0x00003004ff087984 */ /* 0x000e220008000c00 */
[----:B------:R-:W-:Y:S01]  /*0f40*/  IMAD.MOV.U32 R3, RZ, RZ, R0 ;  /* 0x000000ffff037224 */ /* 0x000fe200078e0000 */
[----:B------:R-:W-:-:S05]  /*0f50*/  UISETP.GT.U32.AND UP0, UPT, UR12, 0x80, UPT ;  /* 0x000000800c00788c */ /* 0x000fca000bf04070 */
[----:B------:R-:W-:-:S06]  /*0f60*/  DSETP.GEU.AND P3, PT, R2, R14, PT ;  /* 0x0000000e0200722a */ /* 0x000fcc0003f6e000 */
[----:B------:R-:W-:Y:S02]  /*0f70*/  @P2 FSEL R13, R14, R13, !P3 ;  /* 0x0000000d0e0d2208 */ /* 0x000fe40005800000 */
[----:B------:R-:W-:Y:S02]  /*0f80*/  @P2 FSEL R0, R15, R0, !P3 ;  /* 0x000000000f002208 */ /* 0x000fe40005800000 */
[----:B------:R-:W-:Y:S01]  /*0f90*/  PLOP3.LUT P2, PT, PT, PT, UP0, 0x80, 0x8 ;  /* 0x000000000008781c */ /* 0x000fe20003f4f008 */
[----:B------:R-:W-:Y:S01]  /*0fa0*/  IMAD.MOV.U32 R2, RZ, RZ, R13 ;  /* 0x000000ffff027224 */ /* 0x000fe200078e000d */
[----:B------:R-:W-:Y:S01]  /*0fb0*/  UISETP.GT.U32.AND UP0, UPT, UR12, 0xa0, UPT ;  /* 0x000000a00c00788c */ /* 0x000fe2000bf04070 */
[----:B------:R-:W-:-:S06]  /*0fc0*/  IMAD.MOV.U32 R3, RZ, RZ, R0 ;  /* 0x000000ffff037224 */ /* 0x000fcc00078e0000 */
[----:B-1----:R-:W-:Y:S01]  /*0fd0*/  DSETP.GEU.AND P3, PT, R2, R4, PT ;  /* 0x000000040200722a */ /* 0x002fe20003f6e000 */
[----:B------:R-:W1:Y:S05]  /*0fe0*/  LDS.64 R2, [UR4+0x40] ;  /* 0x00004004ff027984 */ /* 0x000e6a0008000a00 */
[----:B------:R-:W-:Y:S02]  /*0ff0*/  @P1 FSEL R13, R4, R13, !P3 ;  /* 0x0000000d040d1208 */ /* 0x000fe40005800000 */
[----:B------:R-:W-:Y:S02]  /*1000*/  @P1 FSEL R0, R5, R0, !P3 ;  /* 0x0000000005001208 */ /* 0x000fe40005800000 */
[----:B------:R-:W-:Y:S01]  /*1010*/  PLOP3.LUT P1, PT, PT, PT, UP0, 0x80, 0x8 ;  /* 0x000000000008781c */ /* 0x000fe20003f2f008 */
[----:B------:R-:W-:Y:S01]  /*1020*/  IMAD.MOV.U32 R4, RZ, RZ, R13 ;  /* 0x000000ffff047224 */ /* 0x000fe200078e000d */
[----:B------:R-:W-:Y:S01]  /*1030*/  UISETP.GT.U32.AND UP0, UPT, UR12, 0xc0, UPT ;  /* 0x000000c00c00788c */ /* 0x000fe2000bf04070 */
[----:B------:R-:W-:-:S06]  /*1040*/  IMAD.MOV.U32 R5, RZ, RZ, R0 ;  /* 0x000000ffff057224 */ /* 0x000fcc00078e0000 */
[----:B------:R-:W-:-:S06]  /*1050*/  DSETP.GEU.AND P3, PT, R4, R6, PT ;  /* 0x000000060400722a */ /* 0x000fcc0003f6e000 */
[----:B------:R-:W-:Y:S02]  /*1060*/  @P2 FSEL R13, R6, R13, !P3 ;  /* 0x0000000d060d2208 */ /* 0x000fe40005800000 */
[----:B------:R-:W-:Y:S02]  /*1070*/  @P2 FSEL R0, R7, R0, !P3 ;  /* 0x0000000007002208 */ /* 0x000fe40005800000 */
[----:B------:R-:W-:Y:S01]  /*1080*/  PLOP3.LUT P2, PT, PT, PT, UP0, 0x80, 0x8 ;  /* 0x000000000008781c */ /* 0x000fe20003f4f008 */
[----:B------:R-:W-:Y:S01]  /*1090*/  IMAD.MOV.U32 R4, RZ, RZ, R13 ;  /* 0x000000ffff047224 */ /* 0x000fe200078e000d */
[----:B------:R-:W-:Y:S01]  /*10a0*/  UISETP.GT.U32.AND UP0, UPT, UR12, 0xe0, UPT ;  /* 0x000000e00c00788c */ /* 0x000fe2000bf04070 */
[----:B------:R-:W-:-:S06]  /*10b0*/  IMAD.MOV.U32 R5, RZ, RZ, R0 ;  /* 0x000000ffff057224 */ /* 0x000fcc00078e0000 */
[----:B0-----:R-:W-:-:S06]  /*10c0*/  DSETP.GEU.AND P3, PT, R4, R8, PT ;  /* 0x000000080400722a */ /* 0x001fcc0003f6e000 */
[----:B------:R-:W-:Y:S02]  /*10d0*/  @P1 FSEL R13, R8, R13, !P3 ;  /* 0x0000000d080d1208 */ /* 0x000fe40005800000 */
[----:B------:R-:W-:Y:S02]  /*10e0*/  @P1 FSEL R0, R9, R0, !P3 ;  /* 0x0000000009001208 */ /* 0x000fe40005800000 */
[----:B------:R-:W-:Y:S01]  /*10f0*/  PLOP3.LUT P1, PT, PT, PT, UP0, 0x80, 0x8 ;  /* 0x000000000008781c */ /* 0x000fe20003f2f008 */
[----:B------:R-:W-:Y:S02]  /*1100*/  IMAD.MOV.U32 R4, RZ, RZ, R13 ;  /* 0x000000ffff047224 */ /* 0x000fe400078e000d */
[----:B------:R-:W-:-:S06]  /*1110*/  IMAD.MOV.U32 R5, RZ, RZ, R0 ;  /* 0x000000ffff057224 */ /* 0x000fcc00078e0000 */
[----:B------:R-:W-:-:S06]  /*1120*/  DSETP.GEU.AND P3, PT, R4, R10, PT ;  /* 0x0000000a0400722a */ /* 0x000fcc0003f6e000 */
[----:B------:R-:W-:Y:S02]  /*1130*/  @P2 FSEL R13, R10, R13, !P3 ;  /* 0x0000000d0a0d2208 */ /* 0x000fe40005800000 */
[----:B------:R-:W-:-:S03]  /*1140*/  @P2 FSEL R0, R11, R0, !P3 ;  /* 0x000000000b002208 */ /* 0x000fc60005800000 */
[----:B------:R-:W-:Y:S02]  /*1150*/  IMAD.MOV.U32 R4, RZ, RZ, R13 ;  /* 0x000000ffff047224 */ /* 0x000fe400078e000d */
[----:B------:R-:W-:-:S06]  /*1160*/  IMAD.MOV.U32 R5, RZ, RZ, R0 ;  /* 0x000000ffff057224 */ /* 0x000fcc00078e0000 */
[----:B-1----:R-:W-:-:S06]  /*1170*/  DSETP.GEU.AND P2, PT, R4, R2, PT ;  /* 0x000000020400722a */ /* 0x002fcc0003f4e000 */
[----:B------:R-:W-:Y:S02]  /*1180*/  @P1 FSEL R13, R2, R13, !P2 ;  /* 0x0000000d020d1208 */ /* 0x000fe40005000000 */
[----:B------:R-:W-:-:S03]  /*1190*/  @P1 FSEL R0, R3, R0, !P2 ;  /* 0x0000000003001208 */ /* 0x000fc60005000000 */
[----:B------:R-:W-:Y:S02]  /*11a0*/  IMAD.MOV.U32 R2, RZ, RZ, R13 ;  /* 0x000000ffff027224 */ /* 0x000fe400078e000d */
[----:B------:R-:W-:Y:S01]  /*11b0*/  IMAD.MOV.U32 R3, RZ, RZ, R0 ;  /* 0x000000ffff037224 */ /* 0x000fe200078e0000 */
[----:B------:R-:W-:Y:S06]  /*11c0*/  BRA `(.L_x_69) ;  /* 0x0000002c00807947 */ /* 0x000fec0003800000 */
.L_x_59:
[----:B------:R-:W0:Y:S01]  /*11d0*/  S2R R0, SR_TID.X ;  /* 0x0000000000007919 */ /* 0x000e220000002100 */
[----:B------:R-:W1:Y:S01]  /*11e0*/  LDC.64 R20, c[0x0][0x380] ;  /* 0x0000e000ff147b82 */ /* 0x000e620000000a00 */
[----:B------:R-:W-:Y:S02]  /*11f0*/  IMAD.U32 R3, RZ, RZ, UR16 ;  /* 0x00000010ff037e24 */ /* 0x000fe4000f8e00ff */
[----:B0-----:R-:W-:-:S04]  /*1200*/  IMAD.SHL.U32 R2, R0, 0x4, RZ ;  /* 0x0000000400027824 */ /* 0x001fc800078e00ff */
[----:B------:R-:W-:-:S04]  /*1210*/  IMAD R3, R3, 0x800, R2 ;  /* 0x0000080003037824 */ /* 0x000fc800078e0202 */
[----:B-1----:R-:W-:-:S05]  /*1220*/  IMAD.WIDE.U32 R20, R3, 0x8, R20 ;  /* 0x0000000803147825 */ /* 0x002fca00078e0014 */
[----:B------:R-:W2:Y:S04]  /*1230*/  LDG.E.128.CONSTANT R4, desc[UR10][R20.64] ;  /* 0x0000000a14047981 */ /* 0x000ea8000c1e9d00 */
[----:B------:R-:W3:Y:S04]  /*1240*/  LDG.E.128.CONSTANT R8, desc[UR10][R20.64+0x10] ;  /* 0x0000100a14087981 */ /* 0x000ee8000c1e9d00 */
[----:B------:R-:W4:Y:S04]  /*1250*/  LDG.E.128.CONSTANT R12, desc[UR10][R20.64+0x2000] ;  /* 0x0020000a140c7981 */ /* 0x000f28000c1e9d00 */
[----:B------:R-:W5:Y:S01]  /*1260*/  LDG.E.128.CONSTANT R16, desc[UR10][R20.64+0x2010] ;  /* 0x0020100a14107981 */ /* 0x000f62000c1e9d00 */
[----:B------:R-:W-:Y:S01]  /*1270*/  UISETP.GE.U32.AND UP0, UPT, UR12, UR5, UPT ;  /* 0x000000050c00728c */ /* 0x000fe2000bf06070 */
        /* <DEDUP_REMOVED lines=21> */
[----:B------:R-:W-:Y:S06]  /*13d0*/  BRA.U !UP0, `(.L_x_70) ;  /* 0x0000000508dc7547 */ /* 0x000fec000b800000 */
[----:B------:R-:W-:Y:S02]  /*13e0*/  ULEA UR6, UR16, UR5, 0xb ;  /* 0x0000000510067291 */ /* 0x000fe4000f8e58ff */
[----:B------:R-:W-:Y:S01]  /*13f0*/  UIADD3 UR14, UPT, UPT, UR8, -0x800, URZ ;  /* 0xfffff800080e7890 */ /* 0x000fe2000fffe0ff */
[----:B------:R-:W0:Y:S03]  /*1400*/  LDCU UR9, c[0x0][0x3a8] ;  /* 0x00007500ff0977ac */ /* 0x000e260008000800 */
[----:B------:R-:W-:Y:S01]  /*1410*/  VIADD R3, R0, UR6 ;  /* 0x0000000600037c36 */ /* 0x000fe20008000000 */
[----:B------:R-:W-:Y:S01]  /*1420*/  UISETP.GT.U32.AND UP0, UPT, UR6, UR14, UPT ;  /* 0x0000000e0600728c */ /* 0x000fe2000bf04070 */
[----:B------:R-:W1:Y:S01]  /*1430*/  LDCU.64 UR18, c[0x0][0x380] ;  /* 0x00007000ff1277ac */ /* 0x000e620008000a00 */
[----:B------:R-:W-:Y:S01]  /*1440*/  UIADD3 UR13, UPT, UPT, UR6, 0x100, URZ ;  /* 0x00000100060d7890 */ /* 0x000fe2000fffe0ff */
[----:B------:R-:W-:Y:S01]  /*1450*/  UMOV UR4, URZ ;  /* 0x000000ff00047c82 */ /* 0x000fe20008000000 */
[----:B------:R-:W-:-:S05]  /*1460*/  UMOV UR7, UR6 ;  /* 0x0000000600077c82 */ /* 0x000fca0008000000 */
[----:B------:R-:W-:Y:S05]  /*1470*/  BRA.U UP0, `(.L_x_71) ;  /* 0x0000000100a87547 */ /* 0x000fea000b800000 */
.L_x_72:
[----:B------:R-:W-:-:S05]  /*1480*/  IADD3 R4, P0, PT, R2, UR7, RZ ;  /* 0x0000000702047c10 */ /* 0x000fca000ff1e0ff */
[----:B------:R-:W-:Y:S01]  /*1490*/  IMAD.X R5, RZ, RZ, RZ, P0 ;  /* 0x000000ffff057224 */ /* 0x000fe200000e06ff */
[----:B-1----:R-:W-:-:S04]  /*14a0*/  LEA R22, P0, R4, UR18, 0x3 ;  /* 0x0000001204167c11 */ /* 0x002fc8000f8018ff */
[----:B------:R-:W-:-:S05]  /*14b0*/  LEA.HI.X R23, R4, UR19, R5, 0x3, P0 ;  /* 0x0000001304177c11 */ /* 0x000fca00080f1c05 */
[----:B------:R-:W2:Y:S04]  /*14c0*/  LDG.E.128.CONSTANT R4, desc[UR10][R22.64] ;  /* 0x0000000a16047981 */ /* 0x000ea8000c1e9d00 */
[----:B------:R-:W3:Y:S04]  /*14d0*/  LDG.E.128.CONSTANT R8, desc[UR10][R22.64+0x10] ;  /* 0x0000100a16087981 */ /* 0x000ee8000c1e9d00 */
[----:B------:R-:W4:Y:S04]  /*14e0*/  LDG.E.128.CONSTANT R12, desc[UR10][R22.64+0x2000] ;  /* 0x0020000a160c7981 */ /* 0x000f28000c1e9d00 */
[----:B------:R-:W5:Y:S01]  /*14f0*/  LDG.E.128.CONSTANT R16, desc[UR10][R22.64+0x2010] ;  /* 0x0020100a16107981 */ /* 0x000f62000c1e9d00 */
[----:B0-----:R-:W-:-:S02]  /*1500*/  UMOV UR8, UR9 ;  /* 0x0000000900087c82 */ /* 0x001fc40008000000 */
[----:B------:R-:W-:-:S04]  /*1510*/  UIADD3 UR15, UPT, UPT, -UR7, UR8, URZ ;  /* 0x00000008070f7290 */ /* 0x000fc8000fffe1ff */
[----:B------:R-:W-:Y:S01]  /*1520*/  UISETP.GE.U32.AND UP0, UPT, UR15, UR5, UPT ;  /* 0x000000050f00728c */ /* 0x000fe2000bf06070 */
        /* <DEDUP_REMOVED lines=25> */
[----:B------:R-:W-:Y:S02]  /*16c0*/  UIADD3 UR7, UPT, UPT, UR5, UR7, URZ ;  /* 0x0000000705077290 */ /* 0x000fe4000fffe0ff */
[----:B------:R-:W-:Y:S01]  /*16d0*/  VIADD R3, R3, UR5 ;  /* 0x0000000503037c36 */ /* 0x000fe20008000000 */
[----:B------:R-:W-:Y:S02]  /*16e0*/  UIADD3 UR4, UPT, UPT, UR4, 0x1, URZ ;  /* 0x0000000104047890 */ /* 0x000fe4000fffe0ff */
[----:B------:R-:W-:Y:S02]  /*16f0*/  UISETP.GT.U32.AND UP0, UPT, UR7, UR14, UPT ;  /* 0x0000000e0700728c */ /* 0x000fe4000bf04070 */
[----:B------:R-:W-:-:S07]  /*1700*/  UIADD3 UR13, UPT, UPT, UR5, UR13, URZ ;  /* 0x0000000d050d7290 */ /* 0x000fce000fffe0ff */
[----:B------:R-:W-:Y:S05]  /*1710*/  BRA.U !UP0, `(.L_x_72) ;  /* 0xfffffffd08587547 */ /* 0x000fea000b83ffff */
.L_x_71:
[----:B------:R-:W-:-:S09]  /*1720*/  UISETP.GE.U32.AND UP0, UPT, UR7, UR8, UPT ;  /* 0x000000080700728c */ /* 0x000fd2000bf06070 */
[----:B------:R-:W-:Y:S05]  /*1730*/  BRA.U UP0, `(.L_x_70) ;  /* 0x0000000500047547 */ /* 0x000fea000b800000 */
[----:B------:R-:W-:Y:S01]  /*1740*/  UIADD3 UR5, UPT, UPT, -UR7, UR8, URZ ;  /* 0x0000000807057290 */ /* 0x000fe2000fffe1ff */
[----:B------:R-:W-:Y:S05]  /*1750*/  BSSY.RECONVERGENT B1, `(.L_x_70) ;  /* 0x000003f000017945 */ /* 0x000fea0003800200 */
[----:B------:R-:W-:-:S13]  /*1760*/  ISETP.GE.AND P0, PT, R0, UR5, PT ;  /* 0x0000000500007c0c */ /* 0x000fda000bf06270 */
[----:B------:R-:W-:Y:S05]  /*1770*/  @P0 BRA `(.L_x_73) ;  /* 0x0000000000f00947 */ /* 0x000fea0003800000 */
[----:B------:R-:W2:Y:S01]  /*1780*/  LDC R5, c[0x0][0x3ac] ;  /* 0x0000eb00ff057b82 */ /* 0x000ea20000000800 */
[----:B------:R-:W-:Y:S01]  /*1790*/  LOP3.LUT R2, RZ, R0, RZ, 0x33, !PT ;  /* 0x00000000ff027212 */ /* 0x000fe200078e33ff */
[----:B------:R-:W-:Y:S01]  /*17a0*/  BSSY.RECONVERGENT B2, `(.L_x_74) ;  /* 0x0000019000027945 */ /* 0x000fe20003800200 */
[----:B------:R-:W-:-:S03]  /*17b0*/  IMAD.MOV.U32 R8, RZ, RZ, R0 ;  /* 0x000000ffff087224 */ /* 0x000fc600078e0000 */
[----:B------:R-:W-:-:S04]  /*17c0*/  VIADD R2, R2, UR8 ;  /* 0x0000000802027c36 */ /* 0x000fc80008000000 */
[C---:B------:R-:W-:Y:S01]  /*17d0*/  VIADD R4, R2.reuse, -UR6 ;  /* 0x8000000602047c36 */ /* 0x040fe20008000000 */
[C---:B------:R-:W-:Y:S02]  /*17e0*/  LOP3.LUT R6, R2.reuse, 0x300, RZ, 0xc0, !PT ;  /* 0x0000030002067812 */ /* 0x040fe400078ec0ff */
[----:B------:R-:W-:Y:S02]  /*17f0*/  LEA.HI R2, R2, 0x1, RZ, 0x18 ;  /* 0x0000000102027811 */ /* 0x000fe400078fc0ff */
[----:B------:R-:W-:Y:S01]  /*1800*/  ISETP.NE.AND P0, PT, R6, 0x300, PT ;  /* 0x000003000600780c */ /* 0x000fe20003f05270 */
[----:B--2---:R-:W-:-:S04]  /*1810*/  IMAD R5, R5, UR4, RZ ;  /* 0x0000000405057c24 */ /* 0x004fc8000f8e02ff */
[----:B------:R-:W-:-:S05]  /*1820*/  IMAD R4, R5, -0x800, R4 ;  /* 0xfffff80005047824 */ /* 0x000fca00078e0204 */
[----:B------:R-:W-:-:S03]  /*1830*/  ISETP.GE.U32.AND P2, PT, R4, 0x300, PT ;  /* 0x000003000400780c */ /* 0x000fc60003f46070 */
[----:B------:R-:W-:Y:S10]  /*1840*/  @!P0 BRA `(.L_x_75) ;  /* 0x0000000000388947 */ /* 0x000ff40003800000 */
[----:B------:R-:W2:Y:S01]  /*1850*/  LDC.64 R6, c[0x0][0x380] ;  /* 0x0000e000ff067b82 */ /* 0x000ea20000000a00 */
[----:B------:R-:W-:Y:S01]  /*1860*/  LOP3.LUT R2, R2, 0x3, RZ, 0xc0, !PT ;  /* 0x0000000302027812 */ /* 0x000fe200078ec0ff */
[----:B------:R-:W-:-:S04]  /*1870*/  IMAD.MOV.U32 R8, RZ, RZ, R0 ;  /* 0x000000ffff087224 */ /* 0x000fc800078e0000 */
[----:B------:R-:W-:-:S07]  /*1880*/  IMAD.MOV R2, RZ, RZ, -R2 ;  /* 0x000000ffff027224 */ /* 0x000fce00078e0a02 */
.L_x_76:
[----:B--2---:R-:W-:-:S06]  /*1890*/  IMAD.WIDE.U32 R4, R3, 0x8, R6 ;  /* 0x0000000803047825 */ /* 0x004fcc00078e0006 */
        /* <DEDUP_REMOVED lines=9> */
.L_x_75:
[----:B01----:R-:W-:Y:S05]  /*1930*/  BSYNC.RECONVERGENT B2 ;  /* 0x0000000000027941 */ /* 0x003fea0003800200 */
.L_x_74:
[----:B------:R-:W-:Y:S05]  /*1940*/  @!P2 BRA `(.L_x_73) ;  /* 0x00000000007ca947 */ /* 0x000fea0003800000 */
[----:B------:R-:W0:Y:S01]  /*1950*/  LDC.64 R2, c[0x0][0x380] ;  /* 0x0000e000ff027b82 */ /* 0x000e220000000a00 */
[C---:B------:R-:W-:Y:S02]  /*1960*/  VIADD R4, R8.reuse, 0x200 ;  /* 0x0000020008047836 */ /* 0x040fe40000000000 */
[----:B------:R-:W-:-:S07]  /*1970*/  VIADD R5, R8, UR13 ;  /* 0x0000000d08057c36 */ /* 0x000fce0008000000 */
.L_x_77:
[----:B------:R-:W-:-:S04]  /*1980*/  VIADD R7, R5, 0xffffff00 ;  /* 0xffffff0005077836 */ /* 0x000fc80000000000 */
[----:B0-----:R-:W-:-:S06]  /*1990*/  IMAD.WIDE.U32 R6, R7, 0x8, R2 ;  /* 0x0000000807067825 */ /* 0x001fcc00078e0002 */
[----:B------:R-:W2:Y:S01]  /*19a0*/  LDG.E.64.CONSTANT R6, desc[UR10][R6.64] ;  /* 0x0000000a06067981 */ /* 0x000ea2000c1e9b00 */
[----:B------:R-:W-:-:S04]  /*19b0*/  IMAD.WIDE.U32 R8, R5, 0x8, R2 ;  /* 0x0000000805087825 */ /* 0x000fc800078e0002 */
[----:B------:R-:W-:Y:S02]  /*19c0*/  VIADD R11, R5, 0x100 ;  /* 0x00000100050b7836 */ /* 0x000fe40000000000 */
[----:B------:R-:W3:Y:S02]  /*19d0*/  LDG.E.64.CONSTANT R8, desc[UR10][R8.64] ;  /* 0x0000000a08087981 */ /* 0x000ee4000c1e9b00 */
[----:B------:R-:W-:-:S04]  /*19e0*/  IMAD.WIDE.U32 R10, R11, 0x8, R2 ;  /* 0x000000080b0a7825 */ /* 0x000fc800078e0002 */
[----:B------:R-:W-:Y:S02]  /*19f0*/  VIADD R13, R5, 0x200 ;  /* 0x00000200050d7836 */ /* 0x000fe40000000000 */
[----:B------:R-:W4:Y:S02]  /*1a00*/  LDG.E.64.CONSTANT R10, desc[UR10][R10.64] ;  /* 0x0000000a0a0a7981 */ /* 0x000f24000c1e9b00 */
[----:B------:R-:W-:-:S06]  /*1a10*/  IMAD.WIDE.U32 R12, R13, 0x8, R2 ;  /* 0x000000080d0c7825 */ /* 0x000fcc00078e0002 */
[----:B------:R-:W5:Y:S01]  /*1a20*/  LDG.E.64.CONSTANT R12, desc[UR10][R12.64] ;  /* 0x0000000a0c0c7981 */ /* 0x000f62000c1e9b00 */
[----:B------:R-:W-:Y:S01]  /*1a30*/  VIADD R5, R5, 0x400 ;  /* 0x0000040005057836 */ /* 0x000fe20000000000 */
[----:B--2---:R-:W-:-:S06]  /*1a40*/  DSETP.GEU.AND P0, PT, R20, R6, PT ;  /* 0x000000061400722a */ /* 0x004fcc0003f0e000 */
[----:B------:R-:W-:Y:S02]  /*1a50*/  FSEL R14, R6, R20, !P0 ;  /* 0x00000014060e7208 */ /* 0x000fe40004000000 */
[----:B------:R-:W-:-:S06]  /*1a60*/  FSEL R15, R7, R21, !P0 ;  /* 0x00000015070f7208 */ /* 0x000fcc0004000000 */
[----:B---3--:R-:W-:-:S06]  /*1a70*/  DSETP.GEU.AND P0, PT, R14, R8, PT ;  /* 0x000000080e00722a */ /* 0x008fcc0003f0e000 */
[----:B------:R-:W-:Y:S01]  /*1a80*/  FSEL R6, R8, R14, !P0 ;  /* 0x0000000e08067208 */ /* 0x000fe20004000000 */
[C---:B------:R-:W-:Y:S01]  /*1a90*/  VIADD R8, R4.reuse, 0x200 ;  /* 0x0000020004087836 */ /* 0x040fe20000000000 */
[----:B------:R-:W-:Y:S01]  /*1aa0*/  FSEL R7, R9, R15, !P0 ;  /* 0x0000000f09077208 */ /* 0x000fe20004000000 */
[----:B------:R-:W-:-:S05]  /*1ab0*/  VIADD R4, R4, 0x400 ;  /* 0x0000040004047836 */ /* 0x000fca0000000000 */
[----:B----4-:R-:W-:-:S06]  /*1ac0*/  DSETP.GEU.AND P0, PT, R6, R10, PT ;  /* 0x0000000a0600722a */ /* 0x010fcc0003f0e000 */
[----:B------:R-:W-:Y:S02]  /*1ad0*/  FSEL R6, R10, R6, !P0 ;  /* 0x000000060a067208 */ /* 0x000fe40004000000 */
[----:B------:R-:W-:-:S06]  /*1ae0*/  FSEL R7, R11, R7, !P0 ;  /* 0x000000070b077208 */ /* 0x000fcc0004000000 */
[----:B-----5:R-:W-:-:S06]  /*1af0*/  DSETP.GEU.AND P0, PT, R6, R12, PT ;  /* 0x0000000c0600722a */ /* 0x020fcc0003f0e000 */
[----:B------:R-:W-:Y:S02]  /*1b00*/  FSEL R20, R12, R6, !P0 ;  /* 0x000000060c147208 */ /* 0x000fe40004000000 */
[----:B------:R-:W-:Y:S02]  /*1b10*/  FSEL R21, R13, R7, !P0 ;  /* 0x000000070d157208 */ /* 0x000fe40004000000 */
[----:B------:R-:W-:-:S13]  /*1b20*/  ISETP.GE.AND P0, PT, R8, UR5, PT ;  /* 0x0000000508007c0c */ /* 0x000fda000bf06270 */
[----:B------:R-:W-:Y:S05]  /*1b30*/  @!P0 BRA `(.L_x_77) ;  /* 0xfffffffc00908947 */ /* 0x000fea000383ffff */
.L_x_73:
[----:B01----:R-:W-:Y:S05]  /*1b40*/  BSYNC.RECONVERGENT B1 ;  /* 0x0000000000017941 */ /* 0x003fea0003800200 */
.L_x_70:
[----:B------:R-:W2:Y:S01]  /*1b50*/  S2R R7, SR_LANEID ;  /* 0x0000000000077919 */ /* 0x000ea20000000000 */
[----:B------:R-:W-:Y:S04]  /*1b60*/  SHFL.DOWN PT, R2, R20, 0x1, 0x1f ;  /* 0x08201f0014027f89 */ /* 0x000fe800000e0000 */
[----:B------:R-:W3:Y:S02]  /*1b70*/  SHFL.DOWN PT, R3, R21, 0x1, 0x1f ;  /* 0x08201f0015037f89 */ /* 0x000ee400000e0000 */
[----:B---3--:R-:W-:Y:S01]  /*1b80*/  DSETP.GEU.AND P0, PT, R20, R2, PT ;  /* 0x000000021400722a */ /* 0x008fe20003f0e000 */
[C---:B--2---:R-:W-:Y:S02]  /*1b90*/  ISETP.GT.AND P1, PT, R7.reuse, 0x1e, PT ;  /* 0x0000001e0700780c */ /* 0x044fe40003f24270 */
        /* <DEDUP_REMOVED lines=9> */
[----:B------:R-:W2:Y:S03]  /*1c30*/  SHFL.DOWN PT, R5, R3, 0x2, 0x1f ;  /* 0x08401f0003057f89 */ /* 0x000ea600000e0000 */
[----:B------:R-:W-:Y:S01]  /*1c40*/  @!P2 LOP3.LUT R6, R6, 0xf8, RZ, 0xc0, !PT ;  /* 0x000000f80606a812 */ /* 0x000fe200078ec0ff */
[----:B------:R-:W3:Y:S01]  /*1c50*/  @!P2 S2R R9, SR_CgaCtaId ;  /* 0x000000000009a919 */ /* 0x000ee20000008800 */
[----:B--2---:R-:W-:-:S06]  /*1c60*/  DSETP.GEU.AND P0, PT, R2, R4, PT ;  /* 0x000000040200722a */ /* 0x004fcc0003f0e000 */
[----:B------:R-:W-:Y:S02]  /*1c70*/  @!P1 FSEL R2, R4, R2, !P0 ;  /* 0x0000000204029208 */ /* 0x000fe40004000000 */
[----:B------:R-:W-:Y:S02]  /*1c80*/  @!P1 FSEL R3, R5, R3, !P0 ;  /* 0x0000000305039208 */ /* 0x000fe40004000000 */
[----:B------:R-:W-:Y:S01]  /*1c90*/  ISETP.GT.AND P1, PT, R7, 0x1b, PT ;  /* 0x0000001b0700780c */ /* 0x000fe20003f24270 */
[----:B------:R-:W-:Y:S01]  /*1ca0*/  SHFL.DOWN PT, R4, R2, 0x4, 0x1f ;  /* 0x08801f0002047f89 */ /* 0x000fe200000e0000 */
[----:B---3--:R-:W-:-:S03]  /*1cb0*/  @!P2 LEA R9, R9, R8, 0x18 ;  /* 0x000000080909a211 */ /* 0x008fc600078ec0ff */
[----:B------:R-:W2:Y:S02]  /*1cc0*/  SHFL.DOWN PT, R5, R3, 0x4, 0x1f ;  /* 0x08801f0003057f89 */ /* 0x000ea400000e0000 */
[----:B------:R-:W-:Y:S01]  /*1cd0*/  @!P2 IMAD.IADD R9, R6, 0x1, R9 ;  /* 0x000000010609a824 */ /* 0x000fe200078e0209 */
[----:B--2---:R-:W-:-:S06]  /*1ce0*/  DSETP.GEU.AND P0, PT, R2, R4, PT ;  /* 0x000000040200722a */ /* 0x004fcc0003f0e000 */
[----:B------:R-:W-:Y:S02]  /*1cf0*/  @!P1 FSEL R2, R4, R2, !P0 ;  /* 0x0000000204029208 */ /* 0x000fe40004000000 */
[----:B------:R-:W-:Y:S02]  /*1d00*/  @!P1 FSEL R3, R5, R3, !P0 ;  /* 0x0000000305039208 */ /* 0x000fe40004000000 */
[----:B------:R-:W-:Y:S01]  /*1d10*/  ISETP.GT.AND P1, PT, R7, 0x17, PT ;  /* 0x000000170700780c */ /* 0x000fe20003f24270 */
[----:B------:R-:W-:Y:S04]  /*1d20*/  SHFL.DOWN PT, R4, R2, 0x8, 0x1f ;  /* 0x09001f0002047f89 */ /* 0x000fe800000e0000 */
[----:B------:R-:W2:Y:S02]  /*1d30*/  SHFL.DOWN PT, R5, R3, 0x8, 0x1f ;  /* 0x09001f0003057f89 */ /* 0x000ea400000e0000 */
[----:B--2---:R-:W-:-:S06]  /*1d40*/  DSETP.GEU.AND P0, PT, R2, R4, PT ;  /* 0x000000040200722a */ /* 0x004fcc0003f0e000 */
[----:B------:R-:W-:Y:S02]  /*1d50*/  @!P1 FSEL R2, R4, R2, !P0 ;  /* 0x0000000204029208 */ /* 0x000fe40004000000 */
[----:B------:R-:W-:Y:S02]  /*1d60*/  @!P1 FSEL R3, R5, R3, !P0 ;  /* 0x0000000305039208 */ /* 0x000fe40004000000 */
[----:B------:R-:W-:Y:S01]  /*1d70*/  ISETP.GT.AND P1, PT, R7, 0xf, PT ;  /* 0x0000000f0700780c */ /* 0x000fe20003f24270 */
[----:B------:R-:W-:Y:S04]  /*1d80*/  SHFL.DOWN PT, R4, R2, 0x10, 0x1f ;  /* 0x0a001f0002047f89 */ /* 0x000fe800000e0000 */
[----:B------:R-:W2:Y:S02]  /*1d90*/  SHFL.DOWN PT, R5, R3, 0x10, 0x1f ;  /* 0x0a001f0003057f89 */ /* 0x000ea400000e0000 */
[----:B--2---:R-:W-:-:S06]  /*1da0*/  DSETP.GEU.AND P0, PT, R2, R4, PT ;  /* 0x000000040200722a */ /* 0x004fcc0003f0e000 */
        /* <DEDUP_REMOVED lines=8> */
[----:B------:R-:W3:Y:S01]  /*1e30*/  S2UR UR5, SR_CgaCtaId ;  /* 0x00000000000579c3 */ /* 0x000ee20000008800 */
[----:B------:R-:W-:Y:S02]  /*1e40*/  UMOV UR4, 0x400 ;  /* 0x0000040000047882 */ /* 0x000fe40000000000 */
[----:B---3--:R-:W-:-:S09]  /*1e50*/  ULEA UR4, UR5, UR4, 0x18 ;  /* 0x0000000405047291 */ /* 0x008fd2000f8ec0ff */
[----:B------:R-:W3:Y:S04]  /*1e60*/  LDS.128 R12, [UR4+0x10] ;  /* 0x00001004ff0c7984 */ /* 0x000ee80008000c00 */
[----:B--2---:R-:W2:Y:S04]  /*1e70*/  LDS.128 R4, [UR4+0x20] ;  /* 0x00002004ff047984 */ /* 0x004ea80008000c00 */
[----:B------:R-:W4:Y:S01]  /*1e80*/  LDS.128 R8, [UR4+0x30] ;  /* 0x00003004ff087984 */ /* 0x000f220008000c00 */
[----:B---3--:R-:W-:-:S06]  /*1e90*/  DSETP.GEU.AND P1, PT, R2, R12, PT ;  /* 0x0000000c0200722a */ /* 0x008fcc0003f2e000 */
[----:B------:R-:W-:Y:S02]  /*1ea0*/  FSEL R2, R12, R2, !P1 ;  /* 0x000000020c027208 */ /* 0x000fe40004800000 */
[----:B------:R-:W-:-:S06]  /*1eb0*/  FSEL R3, R13, R3, !P1 ;  /* 0x000000030d037208 */ /* 0x000fcc0004800000 */
[----:B------:R-:W-:-:S06]  /*1ec0*/  DSETP.GEU.AND P1, PT, R2, R14, PT ;  /* 0x0000000e0200722a */ /* 0x000fcc0003f2e000 */
[----:B------:R-:W-:Y:S02]  /*1ed0*/  FSEL R2, R14, R2, !P1 ;  /* 0x000000020e027208 */ /* 0x000fe40004800000 */
[----:B------:R-:W-:-:S06]  /*1ee0*/  FSEL R3, R15, R3, !P1 ;  /* 0x000000030f037208 */ /* 0x000fcc0004800000 */
[----:B--2---:R-:W-:-:S06]  /*1ef0*/  DSETP.GEU.AND P1, PT, R2, R4, PT ;  /* 0x000000040200722a */ /* 0x004fcc0003f2e000 */
[----:B------:R-:W-:Y:S02]  /*1f00*/  FSEL R4, R4, R2, !P1 ;  /* 0x0000000204047208 */ /* 0x000fe40004800000 */
[----:B------:R-:W-:Y:S02]  /*1f10*/  FSEL R5, R5, R3, !P1 ;  /* 0x0000000305057208 */ /* 0x000fe40004800000 */
[----:B------:R-:W2:Y:S04]  /*1f20*/  LDS.64 R2, [UR4+0x40] ;  /* 0x00004004ff027984 */ /* 0x000ea80008000a00 */
        /* <DEDUP_REMOVED lines=9> */
[----:B--2---:R-:W-:-:S06]  /*1fc0*/  DSETP.GEU.AND P1, PT, R4, R2, PT ;  /* 0x000000020400722a */ /* 0x004fcc0003f2e000 */
[----:B------:R-:W-:Y:S02]  /*1fd0*/  FSEL R2, R2, R4, !P1 ;  /* 0x0000000402027208 */ /* 0x000fe40004800000 */
[----:B------:R-:W-:Y:S01]  /*1fe0*/  FSEL R3, R3, R5, !P1 ;  /* 0x0000000503037208 */ /* 0x000fe20004800000 */
[----:B------:R-:W-:Y:S06]  /*1ff0*/  BRA `(.L_x_69) ;  /* 0x0000001c00f47947 */ /* 0x000fec0003800000 */
.L_x_58:
        /* <DEDUP_REMOVED lines=16> */
.L_x_80:
[----:B------:R-:W-:Y:S05]  /*2100*/  BSYNC.RECONVERGENT B1 ;  /* 0x0000000000017941 */ /* 0x000fea0003800200 */
.L_x_79:
        /* <DEDUP_REMOVED lines=18> */
.L_x_85:
        /* <DEDUP_REMOVED lines=10> */
.L_x_84:
[----:B------:R-:W-:Y:S05]  /*22d0*/  BSYNC.RECONVERGENT B2 ;  /* 0x0000000000027941 */ /* 0x000fea0003800200 */
.L_x_83:
[----:B------:R-:W-:Y:S05]  /*22e0*/  @!P2 BRA `(.L_x_82) ;  /* 0x000000000080a947 */ /* 0x000fea0003800000 */
[----:B------:R-:W0:Y:S01]  /*22f0*/  LDC.64 R4, c[0x0][0x380] ;  /* 0x0000e000ff047b82 */ /* 0x000e220000000a00 */
[----:B------:R-:W-:Y:S02]  /*2300*/  IMAD.U32 R7, RZ, RZ, UR16 ;  /* 0x00000010ff077e24 */ /* 0x000fe4000f8e00ff */
[----:B------:R-:W-:Y:S02]  /*2310*/  VIADD R6, R8, 0x200 ;  /* 0x0000020008067836 */ /* 0x000fe40000000000 */
[----:B------:R-:W-:-:S07]  /*2320*/  IMAD R7, R7, 0x800, R8 ;  /* 0x0000080007077824 */ /* 0x000fce00078e0208 */
.L_x_86:
        /* <DEDUP_REMOVED lines=28> */
.L_x_82:
[----:B------:R-:W-:Y:S05]  /*24f0*/  BSYNC.RECONVERGENT B1 ;  /* 0x0000000000017941 */ /* 0x000fea0003800200 */
.L_x_81:
        /* <DEDUP_REMOVED lines=45> */
[----:B------:R-:W-:-:S03]  /*27d0*/  FSEL R5, R5, R3, P1 ;  /* 0x0000000305057208 */ /* 0x000fc60000800000 */
[----:B0-----:R-:W-:Y:S02]  /*27e0*/  IMAD.MOV.U32 R2, RZ, RZ, R4 ;  /* 0x000000ffff027224 */ /* 0x001fe400078e0004 */
[----:B------:R-:W-:Y:S01]  /*27f0*/  IMAD.MOV.U32 R3, RZ, RZ, R5 ;  /* 0x000000ffff037224 */ /* 0x000fe200078e0005 */
[----:B------:R-:W-:Y:S06]  /*2800*/  BAR.SYNC.DEFER_BLOCKING 0x0 ;  /* 0x0000000000007b1d */ /* 0x000fec0000010000 */
[----:B------:R-:W-:Y:S05]  /*2810*/  @P0 BRA `(.L_x_69) ;  /* 0x0000001400ec0947 */ /* 0x000fea0003800000 */
[----:B------:R-:W0:Y:S01]  /*2820*/  S2UR UR5, SR_CgaCtaId ;  /* 0x00000000000579c3 */ /* 0x000e220000008800 */
[----:B------:R-:W-:Y:S02]  /*2830*/  UMOV UR4, 0x400 ;  /* 0x0000040000047882 */ /* 0x000fe40000000000 */
[----:B0-----:R-:W-:-:S09]  /*2840*/  ULEA UR4, UR5, UR4, 0x18 ;  /* 0x0000000405047291 */ /* 0x001fd2000f8ec0ff */
[----:B------:R-:W0:Y:S04]  /*2850*/  LDS.128 R12, [UR4+0x10] ;  /* 0x00001004ff0c7984 */ /* 0x000e280008000c00 */
[----:B------:R-:W1:Y:S04]  /*2860*/  LDS.128 R4, [UR4+0x20] ;  /* 0x00002004ff047984 */ /* 0x000e680008000c00 */
        /* <DEDUP_REMOVED lines=24> */
.L_x_87:
        /* <DEDUP_REMOVED lines=36> */
[----:B------:R-:W-:Y:S01]  /*2c30*/  VIADD R10, R10, 0x10 ;  /* 0x000000100a0a7836 */ /* 0x000fe20000000000 */
[----:B------:R-:W0:Y:S11]  /*2c40*/  SHFL.DOWN PT, R3, R7, 0x8, R5 ;  /* 0x0900000007037989 */ /* 0x000e3600000e0005 */
[----:B------:R-:W1:Y:S01]  /*2c50*/  @!P0 S2R R9, SR_CgaCtaId ;  /* 0x0000000000098919 */ /* 0x000e620000008800 */
[----:B------:R-:W-:Y:S01]  /*2c60*/  @!P0 MOV R8, 0x400 ;  /* 0x0000040000088802 */ /* 0x000fe20000000f00 */
[----:B0-----:R-:W-:Y:S01]  /*2c70*/  DSETP.GEU.AND P1, PT, R6, R2, PT ;  /* 0x000000020600722a */ /* 0x001fe20003f2e000 */
[----:B------:R-:W-:-:S05]  /*2c80*/  @!P0 SHF.R.U32.HI R6, RZ, 0x2, R0 ;  /* 0x00000002ff068819 */ /* 0x000fca0000011600 */
[----:B------:R-:W-:Y:S02]  /*2c90*/  @!P2 FSEL R4, R2, R4, !P1 ;  /* 0x000000040204a208 */ /* 0x000fe40004800000 */
[----:B------:R-:W-:Y:S02]  /*2ca0*/  @!P2 FSEL R7, R3, R7, !P1 ;  /* 0x000000070307a208 */ /* 0x000fe40004800000 */
[----:B------:R-:W-:Y:S01]  /*2cb0*/  ISETP.GT.AND P2, PT, R10, R5, PT ;  /* 0x000000050a00720c */ /* 0x000fe20003f44270 */
[----:B------:R-:W-:Y:S01]  /*2cc0*/  SHFL.DOWN PT, R2, R4, 0x10, R5 ;  /* 0x0a00000004027989 */ /* 0x000fe200000e0005 */
[----:B------:R-:W-:-:S03]  /*2cd0*/  @!P0 LOP3.LUT R6, R6, 0xf8, RZ, 0xc0, !PT ;  /* 0x000000f806068812 */ /* 0x000fc600078ec0ff */
[----:B------:R0:W2:Y:S01]  /*2ce0*/  SHFL.DOWN PT, R3, R7, 0x10, R5 ;  /* 0x0a00000007037989 */ /* 0x0000a200000e0005 */
        /* <DEDUP_REMOVED lines=11> */
[----:B0-----:R-:W-:Y:S05]  /*2da0*/  @P0 BRA `(.L_x_69) ;  /* 0x0000001000880947 */ /* 0x001fea0003800000 */
        /* <DEDUP_REMOVED lines=59> */
.L_x_78:
[----:B------:R-:W0:Y:S01]  /*3160*/  S2R R0, SR_TID.X ;  /* 0x0000000000007919 */ /* 0x000e220000002100 */
[----:B------:R-:W1:Y:S01]  /*3170*/  LDCU.64 UR8, c[0x0][0x380] ;  /* 0x00007000ff0877ac */ /* 0x000e620008000a00 */
[----:B------:R-:W-:Y:S02]  /*3180*/  IMAD.U32 R19, RZ, RZ, UR16 ;  /* 0x00000010ff137e24 */ /* 0x000fe4000f8e00ff */
[----:B-1----:R-:W-:Y:S02]  /*3190*/  IMAD.U32 R2, RZ, RZ, UR8 ;  /* 0x00000008ff027e24 */ /* 0x002fe4000f8e00ff */
[----:B------:R-:W-:Y:S02]  /*31a0*/  IMAD.U32 R3, RZ, RZ, UR9 ;  /* 0x00000009ff037e24 */ /* 0x000fe4000f8e00ff */
[----:B0-----:R-:W-:-:S04]  /*31b0*/  IMAD R19, R19, 0x800, R0 ;  /* 0x0000080013137824 */ /* 0x001fc800078e0200 */
[----:B------:R-:W-:-:S05]  /*31c0*/  IMAD.WIDE.U32 R18, R19, 0x8, R2 ;  /* 0x0000000813127825 */ /* 0x000fca00078e0002 */
        /* <DEDUP_REMOVED lines=8> */
[----:B------:R-:W-:Y:S01]  /*3250*/  UISETP.GE.U32.AND UP0, UPT, UR13, UR5, UPT ;  /* 0x000000050d00728c */ /* 0x000fe2000bf06070 */
        /* <DEDUP_REMOVED lines=21> */
[----:B------:R-:W-:Y:S06]  /*33b0*/  BRA.U !UP0, `(.L_x_88) ;  /* 0x0000000508dc7547 */ /* 0x000fec000b800000 */
[----:B------:R-:W-:Y:S02]  /*33c0*/  ULEA UR8, UR16, UR5, 0xb ;  /* 0x0000000510087291 */ /* 0x000fe4000f8e58ff */
[----:B------:R-:W-:Y:S02]  /*33d0*/  UIADD3 UR14, UPT, UPT, UR7, -0x800, URZ ;  /* 0xfffff800070e7890 */ /* 0x000fe4000fffe0ff */
[----:B------:R-:W-:Y:S02]  /*33e0*/  UIADD3 UR9, UPT, UPT, UR8, 0x100, URZ ;  /* 0x0000010008097890 */ /* 0x000fe4000fffe0ff */
[----:B------:R-:W-:Y:S02]  /*33f0*/  UISETP.GT.U32.AND UP0, UPT, UR8, UR14, UPT ;  /* 0x0000000e0800728c */ /* 0x000fe4000bf04070 */
[----:B------:R-:W-:Y:S01]  /*3400*/  VIADD R7, R0, UR8 ;  /* 0x0000000800077c36 */ /* 0x000fe20008000000 */
[----:B------:R-:W-:Y:S01]  /*3410*/  UMOV UR4, URZ ;  /* 0x000000ff00047c82 */ /* 0x000fe20008000000 */
[----:B------:R-:W-:-:S05]  /*3420*/  UMOV UR6, UR8 ;  /* 0x0000000800067c82 */ /* 0x000fca0008000000 */
[----:B------:R-:W-:Y:S05]  /*3430*/  BRA.U UP0, `(.L_x_89) ;  /* 0x0000000100b87547 */ /* 0x000fea000b800000 */
[----:B------:R-:W0:Y:S01]  /*3440*/  LDC.64 R2, c[0x0][0x380] ;  /* 0x0000e000ff027b82 */ /* 0x000e220000000a00 */
[----:B------:R-:W1:Y:S01]  /*3450*/  LDCU UR7, c[0x0][0x3a8] ;  /* 0x00007500ff0777ac */ /* 0x000e620008000800 */
[----:B------:R-:W-:Y:S01]  /*3460*/  NOP ;  /* 0x0000000000007918 */ /* 0x000fe20000000000 */
.L_x_90:
[----:B------:R-:W-:-:S04]  /*3470*/  VIADD R23, R0, UR6 ;  /* 0x0000000600177c36 */ /* 0x000fc80008000000 */
[----:B0-----:R-:W-:-:S05]  /*3480*/  IMAD.WIDE.U32 R22, R23, 0x8, R2 ;  /* 0x0000000817167825 */ /* 0x001fca00078e0002 */
[----:B------:R-:W2:Y:S04]  /*3490*/  LDG.E.64.CONSTANT R24, desc[UR10][R22.64] ;  /* 0x0000000a16187981 */ /* 0x000ea8000c1e9b00 */
[----:B------:R-:W3:Y:S04]  /*34a0*/  LDG.E.64.CONSTANT R18, desc[UR10][R22.64+0x800] ;  /* 0x0008000a16127981 */ /* 0x000ee8000c1e9b00 */
[----:B------:R-:W4:Y:S04]  /*34b0*/  LDG.E.64.CONSTANT R16, desc[UR10][R22.64+0x1000] ;  /* 0x0010000a16107981 */ /* 0x000f28000c1e9b00 */
[----:B------:R-:W5:Y:S04]  /*34c0*/  LDG.E.64.CONSTANT R14, desc[UR10][R22.64+0x1800] ;  /* 0x0018000a160e7981 */ /* 0x000f68000c1e9b00 */
[----:B------:R-:W5:Y:S04]  /*34d0*/  LDG.E.64.CONSTANT R12, desc[UR10][R22.64+0x2000] ;  /* 0x0020000a160c7981 */ /* 0x000f68000c1e9b00 */
[----:B------:R-:W5:Y:S04]  /*34e0*/  LDG.E.64.CONSTANT R10, desc[UR10][R22.64+0x2800] ;  /* 0x0028000a160a7981 */ /* 0x000f68000c1e9b00 */
[----:B------:R-:W5:Y:S04]  /*34f0*/  LDG.E.64.CONSTANT R8, desc[UR10][R22.64+0x3000] ;  /* 0x0030000a16087981 */ /* 0x000f68000c1e9b00 */
[----:B------:R-:W5:Y:S01]  /*3500*/  LDG.E.64.CONSTANT R20, desc[UR10][R22.64+0x3800] ;  /* 0x0038000a16147981 */ /* 0x000f62000c1e9b00 */
[----:B-1----:R-:W-:-:S04]  /*3510*/  UIADD3 UR12, UPT, UPT, -UR6, UR7, URZ ;  /* 0x00000007060c7290 */ /* 0x002fc8000fffe1ff */
        /* <DEDUP_REMOVED lines=32> */
.L_x_89:
[----:B------:R-:W-:-:S09]  /*3720*/  UISETP.GE.U32.AND UP0, UPT, UR6, UR7, UPT ;  /* 0x000000070600728c */ /* 0x000fd2000bf06070 */
[----:B------:R-:W-:Y:S05]  /*3730*/  BRA.U UP0, `(.L_x_88) ;  /* 0x0000000100fc7547 */ /* 0x000fea000b800000 */
[----:B------:R-:W-:Y:S01]  /*3740*/  UIADD3 UR5, UPT, UPT, -UR6, UR7, URZ ;  /* 0x0000000706057290 */ /* 0x000fe2000fffe1ff */
[----:B------:R-:W-:Y:S05]  /*3750*/  BSSY.RECONVERGENT B1, `(.L_x_88) ;  /* 0x000003d000017945 */ /* 0x000fea0003800200 */
[----:B------:R-:W-:-:S13]  /*3760*/  ISETP.GE.AND P0, PT, R0, UR5, PT ;  /* 0x0000000500007c0c */ /* 0x000fda000bf06270 */
[----:B------:R-:W-:Y:S05]  /*3770*/  @P0 BRA `(.L_x_91) ;  /* 0x0000000000e80947 */ /* 0x000fea0003800000 */
[----:B------:R-:W0:Y:S01]  /*3780*/  LDC R10, c[0x0][0x3ac] ;  /* 0x0000eb00ff0a7b82 */ /* 0x000e220000000800 */
[----:B------:R-:W-:Y:S01]  /*3790*/  LOP3.LUT R6, RZ, R0, RZ, 0x33, !PT ;  /* 0x00000000ff067212 */ /* 0x000fe200078e33ff */
[----:B------:R-:W-:Y:S04]  /*37a0*/  BSSY.RECONVERGENT B2, `(.L_x_92) ;  /* 0x0000018000027945 */ /* 0x000fe80003800200 */
[----:B------:R-:W-:-:S04]  /*37b0*/  VIADD R8, R6, UR7 ;  /* 0x0000000706087c36 */ /* 0x000fc80008000000 */
[----:B------:R-:W-:Y:S02]  /*37c0*/  VIADD R9, R8, -UR8 ;  /* 0x8000000808097c36 */ /* 0x000fe40008000000 */
[----:B0-----:R-:W-:Y:S01]  /*37d0*/  IMAD R6, R10, UR4, RZ ;  /* 0x000000040a067c24 */ /* 0x001fe2000f8e02ff */
[C---:B------:R-:W-:Y:S02]  /*37e0*/  LOP3.LUT R10, R8.reuse, 0x300, RZ, 0xc0, !PT ;  /* 0x00000300080a7812 */ /* 0x040fe400078ec0ff */
[----:B------:R-:W-:Y:S01]  /*37f0*/  LEA.HI R8, R8, 0x1, RZ, 0x18 ;  /* 0x0000000108087811 */ /* 0x000fe200078fc0ff */
[----:B------:R-:W-:Y:S01]  /*3800*/  IMAD R6, R6, -0x800, R9 ;  /* 0xfffff80006067824 */ /* 0x000fe200078e0209 */
[----:B------:R-:W-:Y:S01]  /*3810*/  ISETP.NE.AND P0, PT, R10, 0x300, PT ;  /* 0x000003000a00780c */ /* 0x000fe20003f05270 */
[----:B------:R-:W-:-:S03]  /*3820*/  IMAD.MOV.U32 R10, RZ, RZ, R0 ;  /* 0x000000ffff0a7224 */ /* 0x000fc600078e0000 */
[----:B------:R-:W-:-:S09]  /*3830*/  ISETP.GE.U32.AND P2, PT, R6, 0x300, PT ;  /* 0x000003000600780c */ /* 0x000fd20003f46070 */
[----:B------:R-:W-:Y:S05]  /*3840*/  @!P0 BRA `(.L_x_93) ;  /* 0x0000000000348947 */ /* 0x000fea0003800000 */
[----:B------:R-:W-:Y:S01]  /*3850*/  LOP3.LUT R8, R8, 0x3, RZ, 0xc0, !PT ;  /* 0x0000000308087812 */ /* 0x000fe200078ec0ff */
[----:B------:R-:W-:-:S04]  /*3860*/  IMAD.MOV.U32 R10, RZ, RZ, R0 ;  /* 0x000000ffff0a7224 */ /* 0x000fc800078e0000 */
[----:B------:R-:W-:-:S07]  /*3870*/  IMAD.MOV R6, RZ, RZ, -R8 ;  /* 0x000000ffff067224 */ /* 0x000fce00078e0a08 */
.L_x_94:
        /* <DEDUP_REMOVED lines=10> */
.L_x_93:
[----:B------:R-:W-:Y:S05]  /*3920*/  BSYNC.RECONVERGENT B2 ;  /* 0x0000000000027941 */ /* 0x000fea0003800200 */
.L_x_92:
[----:B------:R-:W-:Y:S05]  /*3930*/  @!P2 BRA `(.L_x_91) ;  /* 0x000000000078a947 */ /* 0x000fea0003800000 */
[C---:B------:R-:W-:Y:S02]  /*3940*/  VIADD R6, R10.reuse, 0x200 ;  /* 0x000002000a067836 */ /* 0x040fe40000000000 */
[----:B------:R-:W-:-:S07]  /*3950*/  VIADD R7, R10, UR9 ;  /* 0x000000090a077c36 */ /* 0x000fce0008000000 */
.L_x_95:
[----:B------:R-:W-:-:S04]  /*3960*/  VIADD R9, R7, 0xffffff00 ;  /* 0xffffff0007097836 */ /* 0x000fc80000000000 */
[----:B------:R-:W-:-:S06]  /*3970*/  IMAD.WIDE.U32 R8, R9, 0x8, R2 ;  /* 0x0000000809087825 */ /* 0x000fcc00078e0002 */
        /* <DEDUP_REMOVED lines=11> */
[----:B------:R-:W-:Y:S01]  /*3a30*/  FSEL R4, R8, R4, !P0 ;  /* 0x0000000408047208 */ /* 0x000fe20004000000 */
[C---:B------:R-:W-:Y:S01]  /*3a40*/  VIADD R8, R6.reuse, 0x200 ;  /* 0x0000020006087836 */ /* 0x040fe20000000000 */
[----:B------:R-:W-:Y:S01]  /*3a50*/  FSEL R5, R9, R5, !P0 ;  /* 0x0000000509057208 */ /* 0x000fe20004000000 */
[----:B------:R-:W-:-:S05]  /*3a60*/  VIADD R6, R6, 0x400 ;  /* 0x0000040006067836 */ /* 0x000fca0000000000 */
        /* <DEDUP_REMOVED lines=11> */
.L_x_91:
[----:B------:R-:W-:Y:S05]  /*3b20*/  BSYNC.RECONVERGENT B1 ;  /* 0x0000000000017941 */ /* 0x000fea0003800200 */
.L_x_88:
        /* <DEDUP_REMOVED lines=49> */
[----:B------:R-:W1:Y:S04]  /*3e40*/  LDS.128 R12, [UR4+0x10] ;  /* 0x00001004ff0c7984 */ /* 0x000e680008000c00 */
[----:B0-----:R-:W0:Y:S04]  /*3e50*/  LDS.128 R4, [UR4+0x20] ;  /* 0x00002004ff047984 */ /* 0x001e280008000c00 */
[----:B------:R-:W2:Y:S01]  /*3e60*/  LDS.128 R8, [UR4+0x30] ;  /* 0x00003004ff087984 */ /* 0x000ea20008000c00 */
[----:B-1----:R-:W-:-:S06]  /*3e70*/  DSETP.GEU.AND P1, PT, R2, R12, PT ;  /* 0x0000000c0200722a */ /* 0x002fcc0003f2e000 */
[----:B------:R-:W-:Y:S02]  /*3e80*/  FSEL R2, R12, R2, !P1 ;  /* 0x000000020c027208 */ /* 0x000fe40004800000 */
[----:B------:R-:W-:-:S06]  /*3e90*/  FSEL R3, R13, R3, !P1 ;  /* 0x000000030d037208 */ /* 0x000fcc0004800000 */
[----:B------:R-:W-:-:S06]  /*3ea0*/  DSETP.GEU.AND P1, PT, R2, R14, PT ;  /* 0x0000000e0200722a */ /* 0x000fcc0003f2e000 */
[----:B------:R-:W-:Y:S02]  /*3eb0*/  FSEL R2, R14, R2, !P1 ;  /* 0x000000020e027208 */ /* 0x000fe40004800000 */
[----:B------:R-:W-:-:S06]  /*3ec0*/  FSEL R3, R15, R3, !P1 ;  /* 0x000000030f037208 */ /* 0x000fcc0004800000 */
[----:B0-----:R-:W-:-:S06]  /*3ed0*/  DSETP.GEU.AND P1, PT, R2, R4, PT ;  /* 0x000000040200722a */ /* 0x001fcc0003f2e000 */
        /* <DEDUP_REMOVED lines=14> */
[----:B------:R-:W-:-:S07]  /*3fc0*/  FSEL R3, R3, R5, !P1 ;  /* 0x0000000503037208 */ /* 0x000fce0004800000 */
.L_x_69:
[----:B01----:R-:W-:Y:S05]  /*3fd0*/  BSYNC.RECONVERGENT B0 ;  /* 0x0000000000007941 */ /* 0x003fea0003800200 */
.L_x_57:
[----:B------:R-:W-:Y:S05]  /*3fe0*/  @P0 EXIT ;  /* 0x000000000000094d */ /* 0x000fea0003800000 */
[----:B------:R-:W0:Y:S02]  /*3ff0*/  LDCU.64 UR4, c[0x0][0x388] ;  /* 0x00007100ff0477ac */ /* 0x000e240008000a00 */
[----:B0-----:R-:W-:-:S06]  /*4000*/  UIMAD.WIDE.U32 UR4, UR16, 0x8, UR4 ;  /* 0x00000008100478a5 */ /* 0x001fcc000f8e0004 */
[----:B--2---:R-:W-:Y:S02]  /*4010*/  IMAD.U32 R4, RZ, RZ, UR4 ;  /* 0x00000004ff047e24 */ /* 0x004fe4000f8e00ff */
[----:B------:R-:W-:-:S05]  /*4020*/  IMAD.U32 R5, RZ, RZ, UR5 ;  /* 0x00000005ff057e24 */ /* 0x000fca000f8e00ff */
[----:B------:R-:W-:Y:S01]  /*4030*/  STG.E.64 desc[UR10][R4.64], R2 ;  /* 0x0000000204007986 */ /* 0x000fe2000c101b0a */
[----:B------:R-:W-:Y:S05]  /*4040*/  EXIT ;  /* 0x000000000000794d */ /* 0x000fea0003800000 */
.L_x_96:
        /* <DEDUP_REMOVED lines=11> */
.L_x_160:


//--------------------- .text._ZN3cub18CUB_300001_SM_10006detail6reduce28DeviceReduceSingleTileKernelINS2_10policy_hubIdjN4cuda3__47maximumIvEEE10Policy1000EPdSB_jS8_ddNS5_3std3__410__identityEEEvT0_T1_T2_T3_T4_T6_ --------------------------
	.section	.text._ZN3cub18CUB_300001_SM_10006detail6reduce28DeviceReduceSingleTileKernelINS2_10policy_hubIdjN4cuda3__47maximumIvEEE10Policy1000EPdSB_jS8_ddNS5_3std3__410__identityEEEvT0_T1_T2_T3_T4_T6_,"ax",@progbits
	.align	128
        .global         _ZN3cub18CUB_300001_SM_10006detail6reduce28DeviceReduceSingleTileKernelINS2_10policy_hubIdjN4cuda3__47maximumIvEEE10Policy1000EPdSB_jS8_ddNS5_3std3__410__identityEEEvT0_T1_T2_T3_T4_T6_
        .type           _ZN3cub18CUB_300001_SM_10006detail6reduce28DeviceReduceSingleTileKernelINS2_10policy_hubIdjN4cuda3__47maximumIvEEE10Policy1000EPdSB_jS8_ddNS5_3std3__410__identityEEEvT0_T1_T2_T3_T4_T6_,@function
        .size           _ZN3cub18CUB_300001_SM_10006detail6reduce28DeviceReduceSingleTileKernelINS2_10policy_hubIdjN4cuda3__47maximumIvEEE10Policy1000EPdSB_jS8_ddNS5_3std3__410__identityEEEvT0_T1_T2_T3_T4_T6_,(.L_x_161 - _ZN3cub18CUB_300001_SM_10006detail6reduce28DeviceReduceSingleTileKernelINS2_10policy_hubIdjN4cuda3__47maximumIvEEE10Policy1000EPdSB_jS8_ddNS5_3std3__410__identityEEEvT0_T1_T2_T3_T4_T6_)
        .other          _ZN3cub18CUB_300001_SM_10006detail6reduce28DeviceReduceSingleTileKernelINS2_10policy_hubIdjN4cuda3__47maximumIvEEE10Policy1000EPdSB_jS8_ddNS5_3std3__410__identityEEEvT0_T1_T2_T3_T4_T6_,@"STO_CUDA_ENTRY STV_DEFAULT"
_ZN3cub18CUB_300001_SM_10006detail6reduce28DeviceReduceSingleTileKernelINS2_10policy_hubIdjN4cuda3__47maximumIvEEE10Policy1000EPdSB_jS8_ddNS5_3std3__410__identityEEEvT0_T1_T2_T3_T4_T6_:
.text._ZN3cub18CUB_300001_SM_10006detail6reduce28DeviceReduceSingleTileKernelINS2_10policy_hubIdjN4cuda3__47maximumIvEEE10Policy1000EPdSB_jS8_ddNS5_3std3__410__identityEEEvT0_T1_T2_T3_T4_T6_:
        /* <DEDUP_REMOVED lines=13> */
.L_x_97:
[----:B------:R-:W0:Y:S01]  /*00d0*/  LDCU UR4, c[0x0][0x380] ;  /* 0x00007000ff0477ac */ /* 0x000e220008000800 */
[----:B------:R-:W-:Y:S01]  /*00e0*/  BSSY.RECONVERGENT B0, `(.L_x_98) ;  /* 0x00004ae000007945 */ /* 0x000fe20003800200 */
[----:B0-----:R-:W-:-:S09]  /*00f0*/  ULOP3.LUT UP0, URZ, UR4, 0x1f, URZ, 0xc0, !UPT ;  /* 0x0000001f04ff7892 */ /* 0x001fd2000f80c0ff */
[----:B------:R-:W-:Y:S05]  /*0100*/  BRA.U UP0, `(.L_x_99) ;  /* 0x0000002500447547 */ /* 0x000fea000b800000 */
[----:B------:R-:W-:-:S13]  /*0110*/  ISETP.GT.U32.AND P0, PT, R0, 0x7ff, PT ;  /* 0x000007ff0000780c */ /* 0x000fda0003f04070 */
[----:B------:R-:W-:Y:S05]  /*0120*/  @P0 BRA `(.L_x_100) ;  /* 0x0000001400f80947 */ /* 0x000fea0003800000 */
[----:B------:R-:W0:Y:S01]  /*0130*/  S2R R3, SR_TID.X ;  /* 0x0000000000037919 */ /* 0x000e220000002100 */
[----:B------:R-:W-:Y:S01]  /*0140*/  BSSY.RECONVERGENT B1, `(.L_x_101) ;  /* 0x0000009000017945 */ /* 0x000fe20003800200 */
[----:B------:R-:W-:Y:S02]  /*0150*/  CS2R R4, SRZ ;  /* 0x0000000000047805 */ /* 0x000fe4000001ff00 */
[----:B0-----:R-:W-:Y:S01]  /*0160*/  ISETP.GE.U32.AND P0, PT, R3, R0, PT ;  /* 0x000000000300720c */ /* 0x001fe20003f06070 */
[----:B------:R-:W-:-:S12]  /*0170*/  IMAD.MOV.U32 R9, RZ, RZ, R3 ;  /* 0x000000ffff097224 */ /* 0x000fd800078e0003 */
[----:B------:R-:W-:Y:S05]  /*0180*/  @P0 BRA `(.L_x_102) ;  /* 0x0000000000100947 */ /* 0x000fea0003800000 */
[----:B------:R-:W0:Y:S02]  /*0190*/  LDC.64 R4, c[0x0][0x380] ;  /* 0x0000e000ff047b82 */ /* 0x000e240000000a00 */
[----:B0-----:R-:W-:-:S06]  /*01a0*/  IMAD.WIDE.U32 R4, R3, 0x8, R4 ;  /* 0x0000000803047825 */ /* 0x001fcc00078e0004 */
[----:B------:R-:W5:Y:S01]  /*01b0*/  LDG.E.64.CONSTANT R4, desc[UR6][R4.64] ;  /* 0x0000000604047981 */ /* 0x000f62000c1e9b00 */
[----:B------:R-:W-:-:S07]  /*01c0*/  VIADD R9, R3, 0x100 ;  /* 0x0000010003097836 */ /* 0x000fce0000000000 */
.L_x_102:
[----:B------:R-:W-:Y:S05]  /*01d0*/  BSYNC.RECONVERGENT B1 ;  /* 0x0000000000017941 */ /* 0x000fea0003800200 */
.L_x_101:
[----:B------:R-:W-:Y:S01]  /*01e0*/  ISETP.GE.U32.AND P0, PT, R9, R0, PT ;  /* 0x000000000900720c */ /* 0x000fe20003f06070 */
        /* <DEDUP_REMOVED lines=16> */
.L_x_107:
        /* <DEDUP_REMOVED lines=12> */
.L_x_106:
[----:B------:R-:W-:Y:S05]  /*03b0*/  BSYNC.RECONVERGENT B2 ;  /* 0x0000000000027941 */ /* 0x000fea0003800200 */
.L_x_105:
[----:B------:R-:W-:Y:S05]  /*03c0*/  @!P0 BRA `(.L_x_104) ;  /* 0x0000000800288947 */ /* 0x000fea0003800000 */
[----:B------:R-:W0:Y:S01]  /*03d0*/  LDC.64 R6, c[0x0][0x380] ;  /* 0x0000e000ff067b82 */ /* 0x000e220000000a00 */
[----:B------:R-:W-:Y:S01]  /*03e0*/  IMAD.IADD R2, R0, 0x1, -R9 ;  /* 0x0000000100027824 */ /* 0x000fe200078e0a09 */
[----:B------:R-:W-:Y:S01]  /*03f0*/  BSSY.RECONVERGENT B2, `(.L_x_108) ;  /* 0x000004c000027945 */ /* 0x000fe20003800200 */
[----:B------:R-:W-:-:S03]  /*0400*/  PLOP3.LUT P0, PT, PT, PT, PT, 0x80, 0x8 ;  /* 0x000000000008781c */ /* 0x000fc60003f0f070 */
[----:B------:R-:W-:Y:S01]  /*0410*/  ISETP.GT.AND P1, PT, R2, 0xc00, PT ;  /* 0x00000c000200780c */ /* 0x000fe20003f24270 */
[----:B0-----:R-:W-:-:S12]  /*0420*/  IMAD.WIDE.U32 R6, R9, 0x8, R6 ;  /* 0x0000000809067825 */ /* 0x001fd800078e0006 */
[----:B------:R-:W-:Y:S05]  /*0430*/  @!P1 BRA `(.L_x_109) ;  /* 0x00000004001c9947 */ /* 0x000fea0003800000 */
[----:B------:R-:W-:Y:S01]  /*0440*/  PLOP3.LUT P0, PT, PT, PT, PT, 0x8, 0x80 ;  /* 0x000000000080781c */ /* 0x000fe20003f0e170 */
[----:B------:R-:W-:-:S12]  /*0450*/  VIADD R2, R0, 0xfffff400 ;  /* 0xfffff40000027836 */ /* 0x000fd80000000000 */
.L_x_110:
[----:B------:R-:W2:Y:S04]  /*0460*/  LDG.E.64.CONSTANT R40, desc[UR6][R6.64] ;  /* 0x0000000606287981 */ /* 0x000ea8000c1e9b00 */
[----:B------:R-:W3:Y:S04]  /*0470*/  LDG.E.64.CONSTANT R38, desc[UR6][R6.64+0x800] ;  /* 0x0008000606267981 */ /* 0x000ee8000c1e9b00 */
[----:B------:R-:W4:Y:S04]  /*0480*/  LDG.E.64.CONSTANT R36, desc[UR6][R6.64+0x1000] ;  /* 0x0010000606247981 */ /* 0x000f28000c1e9b00 */
        /* <DEDUP_REMOVED lines=12> */
[----:B------:R0:W4:Y:S01]  /*0550*/  LDG.E.64.CONSTANT R10, desc[UR6][R6.64+0x7800] ;  /* 0x00780006060a7981 */ /* 0x000122000c1e9b00 */
[----:B------:R-:W-:-:S05]  /*0560*/  VIADD R9, R9, 0x1000 ;  /* 0x0000100009097836 */ /* 0x000fca0000000000 */
[----:B------:R-:W-:Y:S02]  /*0570*/  ISETP.GE.AND P2, PT, R9, R2, PT ;  /* 0x000000020900720c */ /* 0x000fe40003f46270 */
[----:B0-----:R-:W-:-:S05]  /*0580*/  IADD3 R6, P3, PT, R6, 0x8000, RZ ;  /* 0x0000800006067810 */ /* 0x001fca0007f7e0ff */
[----:B------:R-:W-:Y:S01]  /*0590*/  IMAD.X R7, RZ, RZ, R7, P3 ;  /* 0x000000ffff077224 */ /* 0x000fe200018e0607 */
        /* <DEDUP_REMOVED lines=49> */
.L_x_109:
[----:B------:R-:W-:Y:S05]  /*08b0*/  BSYNC.RECONVERGENT B2 ;  /* 0x0000000000027941 */ /* 0x000fea0003800200 */
.L_x_108:
[----:B------:R-:W-:Y:S01]  /*08c0*/  IMAD.IADD R2, R0, 0x1, -R9 ;  /* 0x0000000100027824 */ /* 0x000fe200078e0a09 */
[----:B------:R-:W-:Y:S04]  /*08d0*/  BSSY.RECONVERGENT B2, `(.L_x_111) ;  /* 0x0000027000027945 */ /* 0x000fe80003800200 */
[----:B------:R-:W-:-:S13]  /*08e0*/  ISETP.GT.AND P1, PT, R2, 0x400, PT ;  /* 0x000004000200780c */ /* 0x000fda0003f24270 */
[----:B------:R-:W-:Y:S05]  /*08f0*/  @!P1 BRA `(.L_x_112) ;  /* 0x0000000000909947 */ /* 0x000fea0003800000 */
[----:B------:R-:W2:Y:S04]  /*0900*/  LDG.E.64.CONSTANT R12, desc[UR6][R6.64] ;  /* 0x00000006060c7981 */ /* 0x000ea8000c1e9b00 */
[----:B------:R-:W3:Y:S04]  /*0910*/  LDG.E.64.CONSTANT R14, desc[UR6][R6.64+0x800] ;  /* 0x00080006060e7981 */ /* 0x000ee8000c1e9b00 */
[----:B------:R-:W4:Y:S04]  /*0920*/  LDG.E.64.CONSTANT R16, desc[UR6][R6.64+0x1000] ;  /* 0x0010000606107981 */ /* 0x000f28000c1e9b00 */
[----:B------:R-:W4:Y:S04]  /*0930*/  LDG.E.64.CONSTANT R18, desc[UR6][R6.64+0x1800] ;  /* 0x0018000606127981 */ /* 0x000f28000c1e9b00 */
[----:B------:R-:W4:Y:S04]  /*0940*/  LDG.E.64.CONSTANT R20, desc[UR6][R6.64+0x2000] ;  /* 0x0020000606147981 */ /* 0x000f28000c1e9b00 */
[----:B------:R-:W4:Y:S04]  /*0950*/  LDG.E.64.CONSTANT R22, desc[UR6][R6.64+0x2800] ;  /* 0x0028000606167981 */ /* 0x000f28000c1e9b00 */
[----:B------:R-:W4:Y:S04]  /*0960*/  LDG.E.64.CONSTANT R24, desc[UR6][R6.64+0x3000] ;  /* 0x0030000606187981 */ /* 0x000f28000c1e9b00 */
[----:B------:R0:W4:Y:S01]  /*0970*/  LDG.E.64.CONSTANT R10, desc[UR6][R6.64+0x3800] ;  /* 0x00380006060a7981 */ /* 0x000122000c1e9b00 */
[----:B------:R-:W-:Y:S01]  /*0980*/  VIADD R9, R9, 0x800 ;  /* 0x0000080009097836 */ /* 0x000fe20000000000 */
        /* <DEDUP_REMOVED lines=27> */
.L_x_112:
[----:B------:R-:W-:Y:S05]  /*0b40*/  BSYNC.RECONVERGENT B2 ;  /* 0x0000000000027941 */ /* 0x000fea0003800200 */
.L_x_111:
[----:B------:R-:W-:-:S13]  /*0b50*/  ISETP.LT.OR P0, PT, R9, R0, P0 ;  /* 0x000000000900720c */ /* 0x000fda0000701670 */
[----:B------:R-:W-:Y:S05]  /*0b60*/  @!P0 BRA `(.L_x_104) ;  /* 0x0000000000408947 */ /* 0x000fea0003800000 */
        /* <DEDUP_REMOVED lines=16> */
.L_x_104:
[----:B------:R-:W-:Y:S05]  /*0c70*/  BSYNC.RECONVERGENT B1 ;  /* 0x0000000000017941 */ /* 0x000fea0003800200 */
.L_x_103:
[----:B------:R-:W-:-:S13]  /*0c80*/  ISETP.GE.U32.AND P0, PT, R0, 0x100, PT ;  /* 0x000001000000780c */ /* 0x000fda0003f06070 */
        /* <DEDUP_REMOVED lines=58> */
[----:B-1----:R-:W0:Y:S04]  /*1030*/  LDS.128 R8, [UR4+0x10] ;  /* 0x00001004ff087984 */ /* 0x002e280008000c00 */
        /* <DEDUP_REMOVED lines=25> */
.L_x_113:
[----:B------:R-:W-:Y:S01]  /*11d0*/  LOP3.LUT R2, R3, 0x3e0, RZ, 0xc0, !PT ;  /* 0x000003e003027812 */ /* 0x000fe200078ec0ff */
[----:B------:R-:W0:Y:S03]  /*11e0*/  S2R R10, SR_LANEID ;  /* 0x00000000000a7919 */ /* 0x000e260000000000 */
[----:B------:R-:W-:Y:S01]  /*11f0*/  LOP3.LUT R9, RZ, R2, RZ, 0x33, !PT ;  /* 0x00000002ff097212 */ /* 0x000fe200078e33ff */
[----:B------:R-:W-:-:S04]  /*1200*/  VIADD R7, R2, 0x20 ;  /* 0x0000002002077836 */ /* 0x000fc80000000000 */
[----:B------:R-:W-:Y:S01]  /*1210*/  IMAD.IADD R9, R9, 0x1, R0 ;  /* 0x0000000109097824 */ /* 0x000fe200078e0200 */
[----:B------:R-:W-:-:S04]  /*1220*/  ISETP.GT.U32.AND P0, PT, R7, R0, PT ;  /* 0x000000000700720c */ /* 0x000fc80003f04070 */
        /* <DEDUP_REMOVED lines=60> */
[----:B------:R-:W-:Y:S01]  /*15f0*/  ISETP.GT.U32.AND P2, PT, R0, 0x20, PT ;  /* 0x000000200000780c */ /* 0x000fe20003f44070 */
        /* <DEDUP_REMOVED lines=8> */
[C---:B------:R-:W-:Y:S01]  /*1680*/  ISETP.GT.U32.AND P1, PT, R0.reuse, 0x40, PT ;  /* 0x000000400000780c */ /* 0x040fe20003f24070 */
[----:B------:R-:W-:Y:S01]  /*1690*/  IMAD.MOV.U32 R2, RZ, RZ, R13 ;  /* 0x000000ffff027224 */ /* 0x000fe200078e000d */
[----:B------:R-:W-:Y:S01]  /*16a0*/  ISETP.GT.U32.AND P2, PT, R0, 0x60, PT ;  /* 0x000000600000780c */ /* 0x000fe20003f44070 */
[----:B------:R-:W-:Y:S01]  /*16b0*/  IMAD.MOV.U32 R3, RZ, RZ, R12 ;  /* 0x000000ffff037224 */ /* 0x000fe200078e000c */
[----:B------:R-:W0:Y:S05]  /*16c0*/  LDS.128 R4, [UR4+0x30] ;  /* 0x00003004ff047984 */ /* 0x000e2a0008000c00 */
[----:B------:R-:W-:-:S06]  /*16d0*/  DSETP.GEU.AND P3, PT, R2, R14, PT ;  /* 0x0000000e0200722a */ /* 0x000fcc0003f6e000 */
[----:B------:R-:W-:Y:S02]  /*16e0*/  @P1 FSEL R13, R14, R13, !P3 ;  /* 0x0000000d0e0d1208 */ /* 0x000fe40005800000 */
[----:B------:R-:W-:Y:S02]  /*16f0*/  @P1 FSEL R12, R15, R12, !P3 ;  /* 0x0000000c0f0c1208 */ /* 0x000fe40005800000 */
[----:B------:R-:W-:Y:S01]  /*1700*/  ISETP.GT.U32.AND P1, PT, R0, 0x80, PT ;  /* 0x000000800000780c */ /* 0x000fe20003f24070 */
[----:B------:R-:W-:Y:S02]  /*1710*/  IMAD.MOV.U32 R2, RZ, RZ, R13 ;  /* 0x000000ffff027224 */ /* 0x000fe400078e000d */
[----:B------:R-:W-:-:S06]  /*1720*/  IMAD.MOV.U32 R3, RZ, RZ, R12 ;  /* 0x000000ffff037224 */ /* 0x000fcc00078e000c */
[----:B-1----:R-:W-:Y:S01]  /*1730*/  DSETP.GEU.AND P3, PT, R2, R8, PT ;  /* 0x000000080200722a */ /* 0x002fe20003f6e000 */
[----:B------:R-:W1:Y:S05]  /*1740*/  LDS.64 R2, [UR4+0x40] ;  /* 0x00004004ff027984 */ /* 0x000e6a0008000a00 */
[----:B------:R-:W-:Y:S02]  /*1750*/  @P2 FSEL R13, R8, R13, !P3 ;  /* 0x0000000d080d2208 */ /* 0x000fe40005800000 */
[----:B------:R-:W-:Y:S02]  /*1760*/  @P2 FSEL R12, R9, R12, !P3 ;  /* 0x0000000c090c2208 */ /* 0x000fe40005800000 */
[----:B------:R-:W-:Y:S01]  /*1770*/  ISETP.GT.U32.AND P2, PT, R0, 0xa0, PT ;  /* 0x000000a00000780c */ /* 0x000fe20003f44070 */
[----:B------:R-:W-:-:S02]  /*1780*/  IMAD.MOV.U32 R8, RZ, RZ, R13 ;  /* 0x000000ffff087224 */ /* 0x000fc400078e000d */
[----:B------:R-:W-:-:S06]  /*1790*/  IMAD.MOV.U32 R9, RZ, RZ, R12 ;  /* 0x000000ffff097224 */ /* 0x000fcc00078e000c */
[----:B------:R-:W-:-:S06]  /*17a0*/  DSETP.GEU.AND P3, PT, R8, R10, PT ;  /* 0x0000000a0800722a */ /* 0x000fcc0003f6e000 */
[----:B------:R-:W-:Y:S02]  /*17b0*/  @P1 FSEL R13, R10, R13, !P3 ;  /* 0x0000000d0a0d1208 */ /* 0x000fe40005800000 */
[----:B------:R-:W-:Y:S02]  /*17c0*/  @P1 FSEL R12, R11, R12, !P3 ;  /* 0x0000000c0b0c1208 */ /* 0x000fe40005800000 */
[----:B------:R-:W-:Y:S01]  /*17d0*/  ISETP.GT.U32.AND P1, PT, R0, 0xc0, PT ;  /* 0x000000c00000780c */ /* 0x000fe20003f24070 */
[----:B------:R-:W-:Y:S02]  /*17e0*/  IMAD.MOV.U32 R8, RZ, RZ, R13 ;  /* 0x000000ffff087224 */ /* 0x000fe400078e000d */
[----:B------:R-:W-:-:S06]  /*17f0*/  IMAD.MOV.U32 R9, RZ, RZ, R12 ;  /* 0x000000ffff097224 */ /* 0x000fcc00078e000c */
[----:B0-----:R-:W-:-:S06]  /*1800*/  DSETP.GEU.AND P3, PT, R8, R4, PT ;  /* 0x000000040800722a */ /* 0x001fcc0003f6e000 */
[----:B------:R-:W-:Y:S02]  /*1810*/  @P2 FSEL R13, R4, R13, !P3 ;  /* 0x0000000d040d2208 */ /* 0x000fe40005800000 */
[----:B------:R-:W-:Y:S02]  /*1820*/  @P2 FSEL R12, R5, R12, !P3 ;  /* 0x0000000c050c2208 */ /* 0x000fe40005800000 */
[----:B------:R-:W-:Y:S01]  /*1830*/  ISETP.GT.U32.AND P2, PT, R0, 0xe0, PT ;  /* 0x000000e00000780c */ /* 0x000fe20003f44070 */
        /* <DEDUP_REMOVED lines=13> */
.L_x_100:
[----:B------:R-:W0:Y:S01]  /*1910*/  S2R R4, SR_TID.X ;  /* 0x0000000000047919 */ /* 0x000e220000002100 */
[----:B------:R-:W1:Y:S01]  /*1920*/  LDC.64 R2, c[0x0][0x380] ;  /* 0x0000e000ff027b82 */ /* 0x000e620000000a00 */
[----:B0-----:R-:W-:-:S04]  /*1930*/  IMAD.SHL.U32 R5, R4, 0x4, RZ ;  /* 0x0000000404057824 */ /* 0x001fc800078e00ff */
[----:B-1----:R-:W-:-:S05]  /*1940*/  IMAD.WIDE.U32 R2, R5, 0x8, R2 ;  /* 0x0000000805027825 */ /* 0x002fca00078e0002 */
[----:B------:R-:W2:Y:S04]  /*1950*/  LDG.E.128.CONSTANT R16, desc[UR6][R2.64] ;  /* 0x0000000602107981 */ /* 0x000ea8000c1e9d00 */
[----:B------:R-:W3:Y:S04]  /*1960*/  LDG.E.128.CONSTANT R20, desc[UR6][R2.64+0x10] ;  /* 0x0000100602147981 */ /* 0x000ee8000c1e9d00 */
[----:B------:R-:W4:Y:S04]  /*1970*/  LDG.E.128.CONSTANT R12, desc[UR6][R2.64+0x2000] ;  /* 0x00200006020c7981 */ /* 0x000f28000c1e9d00 */
[----:B------:R-:W5:Y:S01]  /*1980*/  LDG.E.128.CONSTANT R8, desc[UR6][R2.64+0x2010] ;  /* 0x0020100602087981 */ /* 0x000f62000c1e9d00 */
[----:B------:R-:W-:-:S02]  /*1990*/  VIADD R24, R0, 0xfffff800 ;  /* 0xfffff80000187836 */ /* 0x000fc40000000000 */
[----:B------:R-:W-:-:S03]  /*19a0*/  IMAD.MOV.U32 R5, RZ, RZ, 0x800 ;  /* 0x00000800ff057424 */ /* 0x000fc600078e00ff */
[----:B------:R-:W-:Y:S01]  /*19b0*/  ISETP.GE.U32.AND P1, PT, R24, 0x800, PT ;  /* 0x000008001800780c */ /* 0x000fe20003f26070 */
        /* <DEDUP_REMOVED lines=23> */
[----:B------:R-:W-:-:S07]  /*1b30*/  IMAD.MOV.U32 R5, RZ, RZ, 0x800 ;  /* 0x00000800ff057424 */ /* 0x000fce00078e00ff */
.L_x_117:
[----:B------:R-:W-:-:S05]  /*1b40*/  IMAD.WIDE.U32 R26, R5, 0x8, R2 ;  /* 0x00000008051a7825 */ /* 0x000fca00078e0002 */
[----:B------:R-:W2:Y:S04]  /*1b50*/  LDG.E.128.CONSTANT R20, desc[UR6][R26.64] ;  /* 0x000000061a147981 */ /* 0x000ea8000c1e9d00 */
[----:B------:R-:W3:Y:S04]  /*1b60*/  LDG.E.128.CONSTANT R16, desc[UR6][R26.64+0x10] ;  /* 0x000010061a107981 */ /* 0x000ee8000c1e9d00 */
[----:B------:R-:W4:Y:S04]  /*1b70*/  LDG.E.128.CONSTANT R12, desc[UR6][R26.64+0x2000] ;  /* 0x002000061a0c7981 */ /* 0x000f28000c1e9d00 */
[----:B------:R-:W5:Y:S01]  /*1b80*/  LDG.E.128.CONSTANT R8, desc[UR6][R26.64+0x2010] ;  /* 0x002010061a087981 */ /* 0x000f62000c1e9d00 */
        /* <DEDUP_REMOVED lines=20> */
[----:B0-----:R-:W-:Y:S01]  /*1cd0*/  IMAD.IADD R8, R0, 0x1, -R5 ;  /* 0x0000000100087824 */ /* 0x001fe200078e0a05 */
[----:B------:R-:W-:-:S04]  /*1ce0*/  FSEL R7, R9, R7, !P0 ;  /* 0x0000000709077208 */ /* 0x000fc80004000000 */
[----:B------:R-:W-:Y:S02]  /*1cf0*/  ISETP.GE.U32.AND P1, PT, R8, 0x800, PT ;  /* 0x000008000800780c */ /* 0x000fe40003f26070 */
[----:B------:R-:W-:-:S06]  /*1d00*/  DSETP.GEU.AND P0, PT, R6, R10, PT ;  /* 0x0000000a0600722a */ /* 0x000fcc0003f0e000 */
[----:B------:R-:W-:Y:S02]  /*1d10*/  FSEL R6, R10, R6, !P0 ;  /* 0x000000060a067208 */ /* 0x000fe40004000000 */
[----:B------:R-:W-:-:S03]  /*1d20*/  FSEL R7, R11, R7, !P0 ;  /* 0x000000070b077208 */ /* 0x000fc60004000000 */
[----:B------:R-:W-:Y:S05]  /*1d30*/  @!P1 BRA `(.L_x_116) ;  /* 0x00000004000c9947 */ /* 0x000fea0003800000 */
[----:B------:R-:W-:-:S05]  /*1d40*/  VIADD R5, R5, 0x800 ;  /* 0x0000080005057836 */ /* 0x000fca0000000000 */
[----:B------:R-:W-:-:S13]  /*1d50*/  ISETP.GT.U32.AND P0, PT, R5, R24, PT ;  /* 0x000000180500720c */ /* 0x000fda0003f04070 */
[----:B------:R-:W-:Y:S05]  /*1d60*/  @!P0 BRA `(.L_x_117) ;  /* 0xfffffffc00748947 */ /* 0x000fea000383ffff */
.L_x_115:
[----:B------:R-:W-:-:S13]  /*1d70*/  ISETP.GE.U32.AND P0, PT, R5, R0, PT ;  /* 0x000000000500720c */ /* 0x000fda0003f06070 */
[----:B------:R-:W-:Y:S05]  /*1d80*/  @P0 BRA `(.L_x_116) ;  /* 0x0000000000f80947 */ /* 0x000fea0003800000 */
[----:B------:R-:W-:Y:S01]  /*1d90*/  IMAD.IADD R3, R0, 0x1, -R5 ;  /* 0x0000000100037824 */ /* 0x000fe200078e0a05 */
[----:B------:R-:W-:Y:S04]  /*1da0*/  BSSY.RECONVERGENT B1, `(.L_x_116) ;  /* 0x000003c000017945 */ /* 0x000fe80003800200 */
[----:B------:R-:W-:-:S13]  /*1db0*/  ISETP.GE.AND P0, PT, R4, R3, PT ;  /* 0x000000030400720c */ /* 0x000fda0003f06270 */
[----:B------:R-:W-:Y:S05]  /*1dc0*/  @P0 BRA `(.L_x_118) ;  /* 0x0000000000e40947 */ /* 0x000fea0003800000 */
[----:B------:R-:W-:Y:S01]  /*1dd0*/  LOP3.LUT R2, RZ, R4, RZ, 0x33, !PT ;  /* 0x00000004ff027212 */ /* 0x000fe200078e33ff */
[----:B------:R-:W-:Y:S03]  /*1de0*/  BSSY.RECONVERGENT B2, `(.L_x_119) ;  /* 0x0000017000027945 */ /* 0x000fe60003800200 */
[----:B------:R-:W-:-:S04]  /*1df0*/  IADD3 R2, PT, PT, -R5, R0, R2 ;  /* 0x0000000005027210 */ /* 0x000fc80007ffe102 */
[C---:B------:R-:W-:Y:S02]  /*1e00*/  LOP3.LUT R0, R2.reuse, 0x300, RZ, 0xc0, !PT ;  /* 0x0000030002007812 */ /* 0x040fe400078ec0ff */
[----:B------:R-:W-:Y:S02]  /*1e10*/  ISETP.GE.U32.AND P2, PT, R2, 0x300, PT ;  /* 0x000003000200780c */ /* 0x000fe40003f46070 */
[----:B------:R-:W-:Y:S01]  /*1e20*/  ISETP.NE.AND P0, PT, R0, 0x300, PT ;  /* 0x000003000000780c */ /* 0x000fe20003f05270 */
[----:B------:R-:W-:-:S12]  /*1e30*/  IMAD.MOV.U32 R0, RZ, RZ, R4 ;  /* 0x000000ffff007224 */ /* 0x000fd800078e0004 */
[----:B------:R-:W-:Y:S05]  /*1e40*/  @!P0 BRA `(.L_x_120) ;  /* 0x0000000000408947 */ /* 0x000fea0003800000 */
[----:B------:R-:W0:Y:S01]  /*1e50*/  LDC.64 R10, c[0x0][0x380] ;  /* 0x0000e000ff0a7b82 */ /* 0x000e220000000a00 */
[----:B------:R-:W-:Y:S01]  /*1e60*/  LEA.HI R0, R2, 0x1, RZ, 0x18 ;  /* 0x0000000102007811 */ /* 0x000fe200078fc0ff */
[----:B------:R-:W-:-:S03]  /*1e70*/  IMAD.IADD R13, R4, 0x1, R5 ;  /* 0x00000001040d7824 */ /* 0x000fc600078e0205 */
[----:B------:R-:W-:Y:S01]  /*1e80*/  LOP3.LUT R2, R0, 0x3, RZ, 0xc0, !PT ;  /* 0x0000000300027812 */ /* 0x000fe200078ec0ff */
[----:B------:R-:W-:-:S04]  /*1e90*/  IMAD.MOV.U32 R0, RZ, RZ, R4 ;  /* 0x000000ffff007224 */ /* 0x000fc800078e0004 */
[----:B------:R-:W-:-:S07]  /*1ea0*/  IMAD.MOV R2, RZ, RZ, -R2 ;  /* 0x000000ffff027224 */ /* 0x000fce00078e0a02 */
.L_x_121:
        /* <DEDUP_REMOVED lines=10> */
.L_x_120:
[----:B------:R-:W-:Y:S05]  /*1f50*/  BSYNC.RECONVERGENT B2 ;  /* 0x0000000000027941 */ /* 0x000fea0003800200 */
.L_x_119:
[----:B------:R-:W-:Y:S05]  /*1f60*/  @!P2 BRA `(.L_x_118) ;  /* 0x00000000007ca947 */ /* 0x000fea0003800000 */
[----:B------:R-:W0:Y:S01]  /*1f70*/  LDC.64 R8, c[0x0][0x380] ;  /* 0x0000e000ff087b82 */ /* 0x000e220000000a00 */
[C---:B------:R-:W-:Y:S02]  /*1f80*/  IMAD.IADD R5, R0.reuse, 0x1, R5 ;  /* 0x0000000100057824 */ /* 0x040fe400078e0205 */
[----:B------:R-:W-:-:S07]  /*1f90*/  VIADD R0, R0, 0x200 ;  /* 0x0000020000007836 */ /* 0x000fce0000000000 */
.L_x_122:
        /* <DEDUP_REMOVED lines=11> */
[C---:B------:R-:W-:Y:S02]  /*2050*/  VIADD R2, R0.reuse, 0x200 ;  /* 0x0000020000027836 */ /* 0x040fe40000000000 */
[----:B------:R-:W-:Y:S02]  /*2060*/  VIADD R0, R0, 0x400 ;  /* 0x0000040000007836 */ /* 0x000fe40000000000 */
[----:B------:R-:W-:Y:S01]  /*2070*/  VIADD R5, R5, 0x400 ;  /* 0x0000040005057836 */ /* 0x000fe20000000000 */
[----:B------:R-:W-:Y:S01]  /*2080*/  ISETP.GE.AND P1, PT, R2, R3, PT ;  /* 0x000000030200720c */ /* 0x000fe20003f26270 */
        /* <DEDUP_REMOVED lines=11> */
[----:B------:R-:W-:Y:S01]  /*2140*/  FSEL R7, R17, R7, !P0 ;  /* 0x0000000711077208 */ /* 0x000fe20004000000 */
[----:B------:R-:W-:Y:S06]  /*2150*/  @!P1 BRA `(.L_x_122) ;  /* 0xfffffffc00909947 */ /* 0x000fec000383ffff */
.L_x_118:
[----:B------:R-:W-:Y:S05]  /*2160*/  BSYNC.RECONVERGENT B1 ;  /* 0x0000000000017941 */ /* 0x000fea0003800200 */
.L_x_116:
        /* <DEDUP_REMOVED lines=50> */
[----:B------:R-:W2:Y:S01]  /*2490*/  LDS.128 R12, [UR4+0x20] ;  /* 0x00002004ff0c7984 */ /* 0x000ea20008000c00 */
[----:B-1----:R-:W-:-:S06]  /*24a0*/  DSETP.GEU.AND P1, PT, R6, R8, PT ;  /* 0x000000080600722a */ /* 0x002fcc0003f2e000 */
[----:B0-----:R-:W-:Y:S02]  /*24b0*/  FSEL R2, R8, R6, !P1 ;  /* 0x0000000608027208 */ /* 0x001fe40004800000 */
[----:B------:R-:W-:Y:S02]  /*24c0*/  FSEL R3, R9, R7, !P1 ;  /* 0x0000000709037208 */ /* 0x000fe40004800000 */
[----:B------:R-:W0:Y:S04]  /*24d0*/  LDS.128 R4, [UR4+0x30] ;  /* 0x00003004ff047984 */ /* 0x000e280008000c00 */
[----:B------:R-:W-:-:S06]  /*24e0*/  DSETP.GEU.AND P1, PT, R2, R10, PT ;  /* 0x0000000a0200722a */ /* 0x000fcc0003f2e000 */
[----:B------:R-:W-:Y:S02]  /*24f0*/  FSEL R2, R10, R2, !P1 ;  /* 0x000000020a027208 */ /* 0x000fe40004800000 */
[----:B------:R-:W-:-:S06]  /*2500*/  FSEL R3, R11, R3, !P1 ;  /* 0x000000030b037208 */ /* 0x000fcc0004800000 */
[----:B--2---:R-:W-:-:S06]  /*2510*/  DSETP.GEU.AND P1, PT, R2, R12, PT ;  /* 0x0000000c0200722a */ /* 0x004fcc0003f2e000 */
        /* <DEDUP_REMOVED lines=16> */
.L_x_99:
        /* <DEDUP_REMOVED lines=12> */
.L_x_125:
[----:B------:R-:W-:Y:S05]  /*26e0*/  BSYNC.RECONVERGENT B1 ;  /* 0x0000000000017941 */ /* 0x000fea0003800200 */
.L_x_124:
        /* <DEDUP_REMOVED lines=17> */
.L_x_130:
        /* <DEDUP_REMOVED lines=12> */
.L_x_129:
[----:B------:R-:W-:Y:S05]  /*28c0*/  BSYNC.RECONVERGENT B2 ;  /* 0x0000000000027941 */ /* 0x000fea0003800200 */
.L_x_128:
        /* <DEDUP_REMOVED lines=10> */
.L_x_133:
        /* <DEDUP_REMOVED lines=69> */
.L_x_132:
[----:B------:R-:W-:Y:S05]  /*2dc0*/  BSYNC.RECONVERGENT B2 ;  /* 0x0000000000027941 */ /* 0x000fea0003800200 */
.L_x_131:
        /* <DEDUP_REMOVED lines=40> */
.L_x_135:
[----:B------:R-:W-:Y:S05]  /*3050*/  BSYNC.RECONVERGENT B2 ;  /* 0x0000000000027941 */ /* 0x000fea0003800200 */
.L_x_134:
        /* <DEDUP_REMOVED lines=18> */
.L_x_127:
[----:B------:R-:W-:Y:S05]  /*3180*/  BSYNC.RECONVERGENT B1 ;  /* 0x0000000000017941 */ /* 0x000fea0003800200 */
.L_x_126:
        /* <DEDUP_REMOVED lines=60> */
[----:B---3--:R-:W1:Y:S01]  /*3550*/  LDS.128 R12, [UR4+0x20] ;  /* 0x00002004ff0c7984 */ /* 0x008e620008000c00 */
        /* <DEDUP_REMOVED lines=24> */
.L_x_136:
        /* <DEDUP_REMOVED lines=63> */
[----:B----4-:R-:W-:Y:S05]  /*3ad0*/  @P0 BRA `(.L_x_114) ;  /* 0x0000001000380947 */ /* 0x010fea0003800000 */
[----:B------:R-:W0:Y:S01]  /*3ae0*/  S2UR UR5, SR_CgaCtaId ;  /* 0x00000000000579c3 */ /* 0x000e220000008800 */
[----:B------:R-:W-:Y:S01]  /*3af0*/  UMOV UR4, 0x400 ;  /* 0x0000040000047882 */ /* 0x000fe20000000000 */
[C---:B------:R-:W-:Y:S02]  /*3b00*/  ISETP.GT.U32.AND P3, PT, R0.reuse, 0x20, PT ;  /* 0x000000200000780c */ /* 0x040fe40003f64070 */
        /* <DEDUP_REMOVED lines=9> */
[----:B------:R-:W-:Y:S01]  /*3ba0*/  ISETP.GT.U32.AND P1, PT, R0, 0x60, PT ;  /* 0x000000600000780c */ /* 0x000fe20003f24070 */
[----:B------:R-:W-:Y:S01]  /*3bb0*/  IMAD.MOV.U32 R2, RZ, RZ, R13 ;  /* 0x000000ffff027224 */ /* 0x000fe200078e000d */
[----:B------:R-:W0:Y:S01]  /*3bc0*/  LDS.128 R4, [UR4+0x30] ;  /* 0x00003004ff047984 */ /* 0x000e220008000c00 */
[----:B------:R-:W-:-:S06]  /*3bd0*/  IMAD.MOV.U32 R3, RZ, RZ, R12 ;  /* 0x000000ffff037224 */ /* 0x000fcc00078e000c */
        /* <DEDUP_REMOVED lines=36> */
.L_x_123:
[----:B------:R-:W0:Y:S01]  /*3e20*/  S2R R7, SR_TID.X ;  /* 0x0000000000077919 */ /* 0x000e220000002100 */
[----:B------:R-:W1:Y:S02]  /*3e30*/  LDCU.64 UR4, c[0x0][0x380] ;  /* 0x00007000ff0477ac */ /* 0x000e640008000a00 */
[----:B-1----:R-:W-:Y:S02]  /*3e40*/  IMAD.U32 R2, RZ, RZ, UR4 ;  /* 0x00000004ff027e24 */ /* 0x002fe4000f8e00ff */
[----:B------:R-:W-:Y:S02]  /*3e50*/  IMAD.U32 R3, RZ, RZ, UR5 ;  /* 0x00000005ff037e24 */ /* 0x000fe4000f8e00ff */
        /* <DEDUP_REMOVED lines=9> */
[----:B------:R-:W-:-:S05]  /*3ef0*/  VIADD R6, R0, 0xfffff800 ;  /* 0xfffff80000067836 */ /* 0x000fca0000000000 */
[----:B------:R-:W-:Y:S01]  /*3f00*/  ISETP.GE.U32.AND P1, PT, R6, 0x800, PT ;  /* 0x000008000600780c */ /* 0x000fe20003f26070 */
[----:B--2---:R-:W-:-:S06]  /*3f10*/  DSETP.GEU.AND P0, PT, R22, R8, PT ;  /* 0x000000081600722a */ /* 0x004fcc0003f0e000 */
[----:B------:R-:W-:Y:S02]  /*3f20*/  FSEL R8, R8, R22, !P0 ;  /* 0x0000001608087208 */ /* 0x000fe40004000000 */
[----:B------:R-:W-:-:S06]  /*3f30*/  FSEL R9, R9, R23, !P0 ;  /* 0x0000001709097208 */ /* 0x000fcc0004000000 */
[----:B---3--:R-:W-:-:S06]  /*3f40*/  DSETP.GEU.AND P0, PT, R8, R10, PT ;  /* 0x0000000a0800722a */ /* 0x008fcc0003f0e000 */
[----:B------:R-:W-:Y:S02]  /*3f50*/  FSEL R8, R10, R8, !P0 ;  /* 0x000000080a087208 */ /* 0x000fe40004000000 */
[----:B------:R-:W-:Y:S01]  /*3f60*/  FSEL R9, R11, R9, !P0 ;  /* 0x000000090b097208 */ /* 0x000fe20004000000 */
[----:B------:R-:W-:-:S05]  /*3f70*/  IMAD.MOV.U32 R11, RZ, RZ, 0x800 ;  /* 0x00000800ff0b7424 */ /* 0x000fca00078e00ff */
        /* <DEDUP_REMOVED lines=18> */
[----:B------:R-:W1:Y:S02]  /*40a0*/  LDC.64 R2, c[0x0][0x380] ;  /* 0x0000e000ff027b82 */ /* 0x000e640000000a00 */
.L_x_139:
[----:B------:R-:W-:-:S04]  /*40b0*/  IMAD.IADD R17, R7, 0x1, R11 ;  /* 0x0000000107117824 */ /* 0x000fc800078e020b */
[----:B-1----:R-:W-:-:S06]  /*40c0*/  IMAD.WIDE.U32 R16, R17, 0x8, R2 ;  /* 0x0000000811107825 */ /* 0x002fcc00078e0002 */
[----:B------:R-:W2:Y:S01]  /*40d0*/  LDG.E.64.CONSTANT R16, desc[UR6][R16.64] ;  /* 0x0000000610107981 */ /* 0x000ea2000c1e9b00 */
[----:B------:R-:W-:-:S05]  /*40e0*/  IMAD.WIDE.U32 R18, R11, 0x8, R4 ;  /* 0x000000080b127825 */ /* 0x000fca00078e0004 */
[----:B------:R-:W3:Y:S04]  /*40f0*/  LDG.E.64.CONSTANT R20, desc[UR6][R18.64+0x800] ;  /* 0x0008000612147981 */ /* 0x000ee8000c1e9b00 */
[----:B------:R-:W4:Y:S04]  /*4100*/  LDG.E.64.CONSTANT R22, desc[UR6][R18.64+0x1000] ;  /* 0x0010000612167981 */ /* 0x000f28000c1e9b00 */
[----:B------:R-:W5:Y:S04]  /*4110*/  LDG.E.64.CONSTANT R24, desc[UR6][R18.64+0x1800] ;  /* 0x0018000612187981 */ /* 0x000f68000c1e9b00 */
[----:B------:R-:W5:Y:S04]  /*4120*/  LDG.E.64.CONSTANT R26, desc[UR6][R18.64+0x2000] ;  /* 0x00200006121a7981 */ /* 0x000f68000c1e9b00 */
[----:B------:R-:W5:Y:S04]  /*4130*/  LDG.E.64.CONSTANT R28, desc[UR6][R18.64+0x2800] ;  /* 0x00280006121c7981 */ /* 0x000f68000c1e9b00 */
[----:B------:R-:W5:Y:S04]  /*4140*/  LDG.E.64.CONSTANT R14, desc[UR6][R18.64+0x3000] ;  /* 0x00300006120e7981 */ /* 0x000f68000c1e9b00 */
[----:B------:R-:W5:Y:S01]  /*4150*/  LDG.E.64.CONSTANT R12, desc[UR6][R18.64+0x3800] ;  /* 0x00380006120c7981 */ /* 0x000f62000c1e9b00 */
[----:B0-----:R-:W-:-:S05]  /*4160*/  IMAD.IADD R10, R0, 0x1, -R11 ;  /* 0x00000001000a7824 */ /* 0x001fca00078e0a0b */
[----:B------:R-:W-:Y:S01]  /*4170*/  ISETP.GE.U32.AND P1, PT, R10, 0x800, PT ;  /* 0x000008000a00780c */ /* 0x000fe20003f26070 */
        /* <DEDUP_REMOVED lines=26> */
[----:B------:R-:W-:-:S13]  /*4320*/  ISETP.GT.U32.AND P0, PT, R11, R6, PT ;  /* 0x000000060b00720c */ /* 0x000fda0003f04070 */
[----:B------:R-:W-:Y:S05]  /*4330*/  @!P0 BRA `(.L_x_139) ;  /* 0xfffffffc005c8947 */ /* 0x000fea000383ffff */
.L_x_137:
        /* <DEDUP_REMOVED lines=14> */
[----:B------:R-:W-:Y:S01]  /*4420*/  LEA.HI R0, R5, 0x1, RZ, 0x18 ;  /* 0x0000000105007811 */ /* 0x000fe200078fc0ff */
[----:B------:R-:W-:-:S03]  /*4430*/  IMAD.IADD R15, R7, 0x1, R11 ;  /* 0x00000001070f7824 */ /* 0x000fc600078e020b */
[----:B------:R-:W-:Y:S01]  /*4440*/  LOP3.LUT R5, R0, 0x3, RZ, 0xc0, !PT ;  /* 0x0000000300057812 */ /* 0x000fe200078ec0ff */
[----:B------:R-:W-:-:S04]  /*4450*/  IMAD.MOV.U32 R0, RZ, RZ, R7 ;  /* 0x000000ffff007224 */ /* 0x000fc800078e0007 */
[----:B------:R-:W-:-:S07]  /*4460*/  IMAD.MOV R5, RZ, RZ, -R5 ;  /* 0x000000ffff057224 */ /* 0x000fce00078e0a05 */
.L_x_143:
        /* <DEDUP_REMOVED lines=10> */
.L_x_142:
[----:B------:R-:W-:Y:S05]  /*4510*/  BSYNC.RECONVERGENT B2 ;  /* 0x0000000000027941 */ /* 0x000fea0003800200 */
.L_x_141:
[----:B------:R-:W-:Y:S05]  /*4520*/  @!P2 BRA `(.L_x_140) ;  /* 0x000000000078a947 */ /* 0x000fea0003800000 */
[C---:B------:R-:W-:Y:S02]  /*4530*/  IMAD.IADD R5, R0.reuse, 0x1, R11 ;  /* 0x0000000100057824 */ /* 0x040fe400078e020b */
[----:B------:R-:W-:-:S07]  /*4540*/  VIADD R0, R0, 0x200 ;  /* 0x0000020000007836 */ /* 0x000fce0000000000 */
.L_x_144:
[----:B------:R-:W-:-:S04]  /*4550*/  IMAD.WIDE.U32 R10, R5, 0x8, R2 ;  /* 0x00000008050a7825 */ /* 0x000fc800078e0002 */
        /* <DEDUP_REMOVED lines=13> */
[----:B------:R-:W-:Y:S01]  /*4630*/  FSEL R9, R11, R9, !P0 ;  /* 0x000000090b097208 */ /* 0x000fe20004000000 */
[C---:B------:R-:W-:Y:S02]  /*4640*/  VIADD R11, R0.reuse, 0x200 ;  /* 0x00000200000b7836 */ /* 0x040fe40000000000 */
[----:B------:R-:W-:-:S03]  /*4650*/  VIADD R0, R0, 0x400 ;  /* 0x0000040000007836 */ /* 0x000fc60000000000 */
[----:B---3--:R-:W-:Y:S01]  /*4660*/  DSETP.GEU.AND P0, PT, R8, R12, PT ;  /* 0x0000000c0800722a */ /* 0x008fe20003f0e000 */
[----:B------:R-:W-:-:S05]  /*4670*/  ISETP.GE.AND P1, PT, R11, R4, PT ;  /* 0x000000040b00720c */ /* 0x000fca0003f26270 */
        /* <DEDUP_REMOVED lines=9> */
.L_x_140:
[----:B------:R-:W-:Y:S05]  /*4710*/  BSYNC.RECONVERGENT B1 ;  /* 0x0000000000017941 */ /* 0x000fea0003800200 */
.L_x_138:
        /* <DEDUP_REMOVED lines=74> */
.L_x_114:
[----:B------:R-:W-:Y:S05]  /*4bc0*/  BSYNC.RECONVERGENT B0 ;  /* 0x0000000000007941 */ /* 0x000fea0003800200 */
.L_x_98:
[----:B------:R-:W-:Y:S05]  /*4bd0*/  @P0 EXIT ;  /* 0x000000000000094d */ /* 0x000fea0003800000 */
[----:B------:R-:W4:Y:S01]  /*4be0*/  LDCU.64 UR8, c[0x0][0x398] ;  /* 0x00007300ff0877ac */ /* 0x000f220008000a00 */
[----:B01----:R-:W0:Y:S01]  /*4bf0*/  LDC.64 R4, c[0x0][0x388] ;  /* 0x0000e200ff047b82 */ /* 0x003e220000000a00 */
[----:B------:R-:W2:Y:S01]  /*4c00*/  LDCU.64 UR4, c[0x0][0x398] ;  /* 0x00007300ff0477ac */ /* 0x000ea20008000a00 */
[----:B----4-:R-:W-:-:S06]  /*4c10*/  DSETP.GT.AND P0, PT, R6, UR8, PT ;  /* 0x0000000806007e2a */ /* 0x010fcc000bf04000 */
[----:B--23--:R-:W-:Y:S02]  /*4c20*/  FSEL R2, R6, UR4, P0 ;  /* 0x0000000406027c08 */ /* 0x00cfe40008000000 */
[----:B------:R-:W-:-:S05]  /*4c30*/  FSEL R3, R7, UR5, P0 ;  /* 0x0000000507037c08 */ /* 0x000fca0008000000 */
[----:B0-----:R-:W-:Y:S01]  /*4c40*/  STG.E.64 desc[UR6][R4.64], R2 ;  /* 0x0000000204007986 */ /* 0x001fe2000c101b06 */
[----:B------:R-:W-:Y:S05]  /*4c50*/  EXIT ;  /* 0x000000000000794d */ /* 0x000fea0003800000 */
.L_x_145:
        /* <DEDUP_REMOVED lines=10> */
.L_x_161:


//--------------------- .text._ZN3cub18CUB_300001_SM_10006detail11EmptyKernelIvEEvv --------------------------
	.section	.text._ZN3cub18CUB_300001_SM_10006detail11EmptyKernelIvEEvv,"ax",@progbits
	.align	128
        .global         _ZN3cub18CUB_300001_SM_10006detail11EmptyKernelIvEEvv
        .type           _ZN3cub18CUB_300001_SM_10006detail11EmptyKernelIvEEvv,@function
        .size           _ZN3cub18CUB_300001_SM_10006detail11EmptyKernelIvEEvv,(.L_x_162 - _ZN3cub18CUB_300001_SM_10006detail11EmptyKernelIvEEvv)
        .other          _ZN3cub18CUB_300001_SM_10006detail11EmptyKernelIvEEvv,@"STO_CUDA_ENTRY STV_DEFAULT"
_ZN3cub18CUB_300001_SM_10006detail11EmptyKernelIvEEvv:
.text._ZN3cub18CUB_300001_SM_10006detail11EmptyKernelIvEEvv:
[----:B------:R-:W-:Y:S01]  /*0000*/  LDC R1, c[0x0][0x37c] ;  /* 0x0000df00ff017b82 */ /* 0x000fe20000000800 */
[----:B------:R-:W-:Y:S05]  /*0010*/  EXIT ;  /* 0x000000000000794d */ /* 0x000fea0003800000 */
.L_x_146:
        /* <DEDUP_REMOVED lines=14> */
.L_x_162:


//--------------------- .text._Z10matrixDiffPdS_i --------------------------
	.section	.text._Z10matrixDiffPdS_i,"ax",@progbits
	.align	128
        .global         _Z10matrixDiffPdS_i
        .type           _Z10matrixDiffPdS_i,@function
        .size           _Z10matrixDiffPdS_i,(.L_x_163 - _Z10matrixDiffPdS_i)
        .other          _Z10matrixDiffPdS_i,@"STO_CUDA_ENTRY STV_DEFAULT"
_Z10matrixDiffPdS_i:
.text._Z10matrixDiffPdS_i:
[----:B------:R-:W-:Y:S01]  /*0000*/  LDC R1, c[0x0][0x37c] ;  /* 0x0000df00ff017b82 */ /* 0x000fe20000000800 */
[----:B------:R-:W0:Y:S07]  /*0010*/  S2R R7, SR_TID.X ;  /* 0x0000000000077919 */ /* 0x000e2e0000002100 */
[----:B------:R-:W0:Y:S01]  /*0020*/  S2UR UR6, SR_CTAID.X ;  /* 0x00000000000679c3 */ /* 0x000e220000002500 */
[----:B------:R-:W1:Y:S01]  /*0030*/  LDCU UR8, c[0x0][0x390] ;  /* 0x00007200ff0877ac */ /* 0x000e620008000800 */
[----:B------:R-:W2:Y:S01]  /*0040*/  S2R R9, SR_TID.Y ;  /* 0x0000000000097919 */ /* 0x000ea20000002200 */
[----:B------:R-:W3:Y:S05]  /*0050*/  LDCU.64 UR4, c[0x0][0x358] ;  /* 0x00006b00ff0477ac */ /* 0x000eea0008000a00 */
[----:B------:R-:W0:Y:S08]  /*0060*/  LDC R0, c[0x0][0x360] ;  /* 0x0000d800ff007b82 */ /* 0x000e300000000800 */
[----:B------:R-:W2:Y:S08]  /*0070*/  S2UR UR7, SR_CTAID.Y ;  /* 0x00000000000779c3 */ /* 0x000eb00000002600 */
[----:B------:R-:W2:Y:S08]  /*0080*/  LDC R6, c[0x0][0x364] ;  /* 0x0000d900ff067b82 */ /* 0x000eb00000000800 */
[----:B------:R-:W4:Y:S01]  /*0090*/  LDC.64 R2, c[0x0][0x388] ;  /* 0x0000e200ff027b82 */ /* 0x000f220000000a00 */
[----:B0-----:R-:W-:-:S07]  /*00a0*/  IMAD R0, R0, UR6, R7 ;  /* 0x0000000600007c24 */ /* 0x001fce000f8e0207 */
[----:B------:R-:W0:Y:S01]  /*00b0*/  LDC.64 R4, c[0x0][0x380] ;  /* 0x0000e000ff047b82 */ /* 0x000e220000000a00 */
[----:B--2---:R-:W-:-:S04]  /*00c0*/  IMAD R7, R6, UR7, R9 ;  /* 0x0000000706077c24 */ /* 0x004fc8000f8e0209 */
[----:B-1----:R-:W-:-:S04]  /*00d0*/  IMAD R7, R0, UR8, R7 ;  /* 0x0000000800077c24 */ /* 0x002fc8000f8e0207 */
[----:B----4-:R-:W-:-:S06]  /*00e0*/  IMAD.WIDE R2, R7, 0x8, R2 ;  /* 0x0000000807027825 */ /* 0x010fcc00078e0202 */
[----:B---3--:R-:W2:Y:S01]  /*00f0*/  LDG.E.64 R2, desc[UR4][R2.64] ;  /* 0x0000000402027981 */ /* 0x008ea2000c1e1b00 */
[----:B0-----:R-:W-:-:S05]  /*0100*/  IMAD.WIDE R4, R7, 0x8, R4 ;  /* 0x0000000807047825 */ /* 0x001fca00078e0204 */
[----:B------:R-:W2:Y:S02]  /*0110*/  LDG.E.64 R6, desc[UR4][R4.64] ;  /* 0x0000000404067981 */ /* 0x000ea4000c1e1b00 */
[----:B--2---:R-:W-:-:S08]  /*0120*/  DADD R6, R2, -R6 ;  /* 0x0000000002067229 */ /* 0x004fd00000000806 */
[----:B------:R-:W-:-:S07]  /*0130*/  DADD R6, -RZ, |R6| ;  /* 0x00000000ff067229 */ /* 0x000fce0000000506 */
[----:B------:R-:W-:Y:S01]  /*0140*/  STG.E.64 desc[UR4][R4.64], R6 ;  /* 0x0000000604007986 */ /* 0x000fe2000c101b04 */
[----:B------:R-:W-:Y:S05]  /*0150*/  EXIT ;  /* 0x000000000000794d */ /* 0x000fea0003800000 */
.L_x_147:
        /* <DEDUP_REMOVED lines=10> */
.L_x_163:


//--------------------- .text._Z10calcMatrixPdS_i --------------------------
	.section	.text._Z10calcMatrixPdS_i,"ax",@progbits
	.align	128
        .global         _Z10calcMatrixPdS_i
        .type           _Z10calcMatrixPdS_i,@function
        .size           _Z10calcMatrixPdS_i,(.L_x_164 - _Z10calcMatrixPdS_i)
        .other          _Z10calcMatrixPdS_i,@"STO_CUDA_ENTRY STV_DEFAULT"
_Z10calcMatrixPdS_i:
.text._Z10calcMatrixPdS_i:
[----:B------:R-:W-:Y:S01]  /*0000*/  LDC R1, c[0x0][0x37c] ;  /* 0x0000df00ff017b82 */ /* 0x000fe20000000800 */
[----:B------:R-:W0:Y:S07]  /*0010*/  S2R R3, SR_TID.X ;  /* 0x0000000000037919 */ /* 0x000e2e0000002100 */
[----:B------:R-:W0:Y:S01]  /*0020*/  S2UR UR4, SR_CTAID.X ;  /* 0x00000000000479c3 */ /* 0x000e220000002500 */
[----:B------:R-:W1:Y:S07]  /*0030*/  S2R R6, SR_TID.Y ;  /* 0x0000000000067919 */ /* 0x000e6e0000002200 */
[----:B------:R-:W0:Y:S08]  /*0040*/  LDC R2, c[0x0][0x360] ;  /* 0x0000d800ff027b82 */ /* 0x000e300000000800 */
[----:B------:R-:W2:Y:S08]  /*0050*/  LDC R0, c[0x0][0x390] ;  /* 0x0000e400ff007b82 */ /* 0x000eb00000000800 */
[----:B------:R-:W1:Y:S08]  /*0060*/  S2UR UR5, SR_CTAID.Y ;  /* 0x00000000000579c3 */ /* 0x000e700000002600 */
[----:B------:R-:W1:Y:S01]  /*0070*/  LDC R5, c[0x0][0x364] ;  /* 0x0000d900ff057b82 */ /* 0x000e620000000800 */
[----:B0-----:R-:W-:-:S02]  /*0080*/  IMAD R2, R2, UR4, R3 ;  /* 0x0000000402027c24 */ /* 0x001fc4000f8e0203 */
[----:B--2---:R-:W-:-:S05]  /*0090*/  VIADD R4, R0, 0xffffffff ;  /* 0xffffffff00047836 */ /* 0x004fca0000000000 */
[----:B------:R-:W-:-:S04]  /*00a0*/  ISETP.GE.AND P0, PT, R2, R4, PT ;  /* 0x000000040200720c */ /* 0x000fc80003f06270 */
[----:B------:R-:W-:Y:S01]  /*00b0*/  ISETP.LT.OR P0, PT, R2, 0x1, P0 ;  /* 0x000000010200780c */ /* 0x000fe20000701670 */
[----:B-1----:R-:W-:-:S05]  /*00c0*/  IMAD R3, R5, UR5, R6 ;  /* 0x0000000505037c24 */ /* 0x002fca000f8e0206 */
[----:B------:R-:W-:-:S04]  /*00d0*/  ISETP.EQ.OR P0, PT, R3, RZ, P0 ;  /* 0x000000ff0300720c */ /* 0x000fc80000702670 */
[----:B------:R-:W-:-:S13]  /*00e0*/  ISETP.GE.OR P0, PT, R3, R4, P0 ;  /* 0x000000040300720c */ /* 0x000fda0000706670 */
[----:B------:R-:W-:Y:S05]  /*00f0*/  @P0 EXIT ;  /* 0x000000000000094d */ /* 0x000fea0003800000 */
[----:B------:R-:W0:Y:S01]  /*0100*/  LDCU.64 UR6, c[0x0][0x388] ;  /* 0x00007100ff0677ac */ /* 0x000e220008000a00 */
[----:B------:R-:W-:Y:S01]  /*0110*/  VIADD R5, R2, 0xffffffff ;  /* 0xffffffff02057836 */ /* 0x000fe20000000000 */
[----:B------:R-:W1:Y:S03]  /*0120*/  LDCU.64 UR4, c[0x0][0x358] ;  /* 0x00006b00ff0477ac */ /* 0x000e660008000a00 */
[----:B------:R-:W-:-:S04]  /*0130*/  IMAD R5, R5, R0, RZ ;  /* 0x0000000005057224 */ /* 0x000fc800078e02ff */
[----:B------:R-:W-:Y:S01]  /*0140*/  IMAD R2, R0, 0x2, R5 ;  /* 0x0000000200027824 */ /* 0x000fe200078e0205 */
[----:B------:R-:W-:-:S04]  /*0150*/  IADD3 R6, P0, PT, R3, R5, RZ ;  /* 0x0000000503067210 */ /* 0x000fc80007f1e0ff */
[----:B------:R-:W-:Y:S02]  /*0160*/  LEA.HI.X.SX32 R5, R5, RZ, 0x1, P0 ;  /* 0x000000ff05057211 */ /* 0x000fe400000f0eff */
[----:B------:R-:W-:Y:S02]  /*0170*/  IADD3 R11, P1, PT, R3, R2, RZ ;  /* 0x00000002030b7210 */ /* 0x000fe40007f3e0ff */
[----:B0-----:R-:W-:Y:S02]  /*0180*/  LEA R4, P0, R6, UR6, 0x3 ;  /* 0x0000000606047c11 */ /* 0x001fe4000f8018ff */
[----:B------:R-:W-:Y:S02]  /*0190*/  LEA.HI.X.SX32 R12, R2, RZ, 0x1, P1 ;  /* 0x000000ff020c7211 */ /* 0x000fe400008f0eff */
[----:B------:R-:W-:Y:S02]  /*01a0*/  LEA.HI.X R5, R6, UR7, R5, 0x3, P0 ;  /* 0x0000000706057c11 */ /* 0x000fe400080f1c05 */
[----:B------:R-:W-:-:S03]  /*01b0*/  LEA R10, P0, R11, UR6, 0x3 ;  /* 0x000000060b0a7c11 */ /* 0x000fc6000f8018ff */
[----:B-1----:R-:W2:Y:S01]  /*01c0*/  LDG.E.64 R6, desc[UR4][R4.64+0x8] ;  /* 0x0000080404067981 */ /* 0x002ea2000c1e1b00 */
[----:B------:R-:W-:-:S03]  /*01d0*/  LEA.HI.X R11, R11, UR7, R12, 0x3, P0 ;  /* 0x000000070b0b7c11 */ /* 0x000fc600080f1c0c */
[----:B------:R-:W2:Y:S04]  /*01e0*/  LDG.E.64 R8, desc[UR4][R4.64+-0x8] ;  /* 0xfffff80404087981 */ /* 0x000ea8000c1e1b00 */
[----:B------:R-:W3:Y:S04]  /*01f0*/  LDG.E.64 R12, desc[UR4][R10.64+0x8] ;  /* 0x000008040a0c7981 */ /* 0x000ee8000c1e1b00 */
[----:B------:R-:W4:Y:S01]  /*0200*/  LDG.E.64 R14, desc[UR4][R10.64+-0x8] ;  /* 0xfffff8040a0e7981 */ /* 0x000f22000c1e1b00 */
[----:B------:R-:W-:Y:S01]  /*0210*/  IADD3 R3, PT, PT, R3, -R0, R2 ;  /* 0x8000000003037210 */ /* 0x000fe20007ffe002 */
[----:B--2---:R-:W-:Y:S01]  /*0220*/  DADD R6, R6, R8 ;  /* 0x0000000006067229 */ /* 0x004fe20000000008 */
[----:B------:R-:W0:Y:S07]  /*0230*/  LDC.64 R8, c[0x0][0x380] ;  /* 0x0000e000ff087b82 */ /* 0x000e2e0000000a00 */
[----:B---3--:R-:W-:-:S08]  /*0240*/  DADD R6, R6, R12 ;  /* 0x0000000006067229 */ /* 0x008fd0000000000c */
[----:B----4-:R-:W-:-:S08]  /*0250*/  DADD R6, R6, R14 ;  /* 0x0000000006067229 */ /* 0x010fd0000000000e */
[----:B------:R-:W-:Y:S01]  /*0260*/  DMUL R6, R6, 0.25 ;  /* 0x3fd0000006067828 */ /* 0x000fe20000000000 */
[----:B0-----:R-:W-:-:S06]  /*0270*/  IMAD.WIDE R2, R3, 0x8, R8 ;  /* 0x0000000803027825 */ /* 0x001fcc00078e0208 */
[----:B------:R-:W-:Y:S01]  /*0280*/  STG.E.64 desc[UR4][R2.64], R6 ;  /* 0x0000000602007986 */ /* 0x000fe2000c101b04 */
[----:B------:R-:W-:Y:S05]  /*0290*/  EXIT ;  /* 0x000000000000794d */ /* 0x000fea0003800000 */
.L_x_148:
        /* <DEDUP_REMOVED lines=14> */
.L_x_164:


//--------------------- .text._Z10setBordersPdi   --------------------------
	.section	.text._Z10setBordersPdi,"ax",@progbits
	.align	128
        .global         _Z10setBordersPdi
        .type           _Z10setBordersPdi,@function
        .size           _Z10setBordersPdi,(.L_x_158 - _Z10setBordersPdi)
        .other          _Z10setBordersPdi,@"STO_CUDA_ENTRY STV_DEFAULT"
_Z10setBordersPdi:
.text._Z10setBordersPdi:
[----:B------:R-:W-:Y:S01]  /*0000*/  LDC R1, c[0x0][0x37c] ;  /* 0x0000df00ff017b82 */ /* 0x000fe20000000800 */
[----:B------:R-:W0:Y:S07]  /*0010*/  S2R R3, SR_TID.X ;  /* 0x0000000000037919 */ /* 0x000e2e0000002100 */
[----:B------:R-:W0:Y:S08]  /*0020*/  S2UR UR4, SR_CTAID.X ;  /* 0x00000000000479c3 */ /* 0x000e300000002500 */
[----:B------:R-:W0:Y:S08]  /*0030*/  LDC R0, c[0x0][0x360] ;  /* 0x0000d800ff007b82 */ /* 0x000e300000000800 */
[----:B------:R-:W1:Y:S01]  /*0040*/  LDC R5, c[0x0][0x388] ;  /* 0x0000e200ff057b82 */ /* 0x000e620000000800 */
[----:B0-----:R-:W-:-:S05]  /*0050*/  IMAD R0, R0, UR4, R3 ;  /* 0x0000000400007c24 */ /* 0x001fca000f8e0203 */
[----:B-1----:R-:W-:-:S13]  /*0060*/  ISETP.GE.AND P0, PT, R0, R5, PT ;  /* 0x000000050000720c */ /* 0x002fda0003f06270 */
[----:B------:R-:W-:Y:S05]  /*0070*/  @P0 EXIT ;  /* 0x000000000000094d */ /* 0x000fea0003800000 */
[----:B------:R-:W-:Y:S01]  /*0080*/  VIADD R8, R5, 0xffffffff ;  /* 0xffffffff05087836 */ /* 0x000fe20000000000 */
[----:B------:R-:W0:Y:S01]  /*0090*/  LDCU.64 UR4, c[0x0][0x358] ;  /* 0x00006b00ff0477ac */ /* 0x000e220008000a00 */
[----:B------:R-:W-:Y:S01]  /*00a0*/  IMAD.MOV.U32 R2, RZ, RZ, 0x1 ;  /* 0x00000001ff027424 */ /* 0x000fe200078e00ff */
[----:B------:R-:W-:Y:S01]  /*00b0*/  BSSY.RECONVERGENT B0, `(.L_x_149) ;  /* 0x0000013000007945 */ /* 0x000fe20003800200 */
[----:B------:R-:W1:Y:S08]  /*00c0*/  I2F.F64 R4, R8 ;  /* 0x0000000800047312 */ /* 0x000e700000201c00 */
[----:B-1----:R-:W1:Y:S02]  /*00d0*/  MUFU.RCP64H R3, R5 ;  /* 0x0000000500037308 */ /* 0x002e640000001800 */
[----:B-1----:R-:W-:-:S08]  /*00e0*/  DFMA R6, -R4, R2, 1 ;  /* 0x3ff000000406742b */ /* 0x002fd00000000102 */
[----:B------:R-:W-:Y:S02]  /*00f0*/  DFMA R10, R6, R6, R6 ;  /* 0x00000006060a722b */ /* 0x000fe40000000006 */
[----:B------:R-:W1:Y:S06]  /*0100*/  I2F.F64 R6, R0 ;  /* 0x0000000000067312 */ /* 0x000e6c0000201c00 */
[----:B------:R-:W-:-:S08]  /*0110*/  DFMA R10, R2, R10, R2 ;  /* 0x0000000a020a722b */ /* 0x000fd00000000002 */
[----:B------:R-:W-:Y:S02]  /*0120*/  DFMA R2, -R4, R10, 1 ;  /* 0x3ff000000402742b */ /* 0x000fe4000000010a */
[----:B-1----:R-:W-:-:S06]  /*0130*/  DMUL R6, R6, 10 ;  /* 0x4024000006067828 */ /* 0x002fcc0000000000 */
[----:B------:R-:W-:-:S04]  /*0140*/  DFMA R2, R10, R2, R10 ;  /* 0x000000020a02722b */ /* 0x000fc8000000000a */
[----:B------:R-:W-:-:S04]  /*0150*/  FSETP.GEU.AND P1, PT, |R7|, 6.5827683646048100446e-37, PT ;  /* 0x036000000700780b */ /* 0x000fc80003f2e200 */
[----:B------:R-:W-:-:S08]  /*0160*/  DMUL R10, R6, R2 ;  /* 0x00000002060a7228 */ /* 0x000fd00000000000 */
[----:B------:R-:W-:-:S08]  /*0170*/  DFMA R12, -R4, R10, R6 ;  /* 0x0000000a040c722b */ /* 0x000fd00000000106 */
[----:B------:R-:W-:-:S10]  /*0180*/  DFMA R2, R2, R12, R10 ;  /* 0x0000000c0202722b */ /* 0x000fd4000000000a */
[----:B------:R-:W-:-:S05]  /*0190*/  FFMA R9, RZ, R5, R3 ;  /* 0x00000005ff097223 */ /* 0x000fca0000000003 */
[----:B------:R-:W-:-:S13]  /*01a0*/  FSETP.GT.AND P0, PT, |R9|, 1.469367938527859385e-39, PT ;  /* 0x001000000900780b */ /* 0x000fda0003f04200 */
[----:B0-----:R-:W-:Y:S05]  /*01b0*/  @P0 BRA P1, `(.L_x_150) ;  /* 0x0000000000080947 */ /* 0x001fea0000800000 */
[----:B------:R-:W-:-:S07]  /*01c0*/  MOV R12, 0x1e0 ;  /* 0x000001e0000c7802 */ /* 0x000fce0000000f00 */
[----:B------:R-:W-:Y:S05]  /*01d0*/  CALL.REL.NOINC `($__internal_0_$__cuda_sm20_div_rn_f64_full) ;  /* 0x0000000000407944 */ /* 0x000fea0003c00000 */
.L_x_150:
[----:B------:R-:W-:Y:S05]  /*01e0*/  BSYNC.RECONVERGENT B0 ;  /* 0x0000000000007941 */ /* 0x000fea0003800200 */
.L_x_149:
[----:B------:R-:W0:Y:S01]  /*01f0*/  LDC.64 R6, c[0x0][0x380] ;  /* 0x0000e000ff067b82 */ /* 0x000e220000000a00 */
[----:B------:R-:W1:Y:S01]  /*0200*/  LDCU UR6, c[0x0][0x388] ;  /* 0x00007100ff0677ac */ /* 0x000e620008000800 */
[C---:B------:R-:W-:Y:S02]  /*0210*/  DADD R4, R2.reuse, 10 ;  /* 0x4024000002047429 */ /* 0x040fe40000000000 */
[----:B------:R-:W-:Y:S01]  /*0220*/  DADD R2, R2, 20 ;  /* 0x4034000002027429 */ /* 0x000fe20000000000 */
[----:B-1----:R-:W-:Y:S02]  /*0230*/  IMAD R11, R0, UR6, RZ ;  /* 0x00000006000b7c24 */ /* 0x002fe4000f8e02ff */
[----:B------:R-:W-:Y:S02]  /*0240*/  IMAD R13, R8, UR6, RZ ;  /* 0x00000006080d7c24 */ /* 0x000fe4000f8e02ff */
[----:B0-----:R-:W-:-:S04]  /*0250*/  IMAD.WIDE R10, R11, 0x8, R6 ;  /* 0x000000080b0a7825 */ /* 0x001fc800078e0206 */
[----:B------:R-:W-:-:S04]  /*0260*/  IMAD.WIDE R6, R0, 0x8, R6 ;  /* 0x0000000800067825 */ /* 0x000fc800078e0206 */
[----:B------:R-:W-:Y:S01]  /*0270*/  IMAD.WIDE R8, R8, 0x8, R10 ;  /* 0x0000000808087825 */ /* 0x000fe200078e020a */
[----:B------:R-:W-:Y:S03]  /*0280*/  STG.E.64 desc[UR4][R6.64], R4 ;  /* 0x0000000406007986 */ /* 0x000fe6000c101b04 */
[----:B------:R-:W-:Y:S01]  /*0290*/  IMAD.WIDE R12, R13, 0x8, R6 ;  /* 0x000000080d0c7825 */ /* 0x000fe200078e0206 */
[----:B------:R-:W-:Y:S04]  /*02a0*/  STG.E.64 desc[UR4][R10.64], R4 ;  /* 0x000000040a007986 */ /* 0x000fe8000c101b04 */
[----:B------:R-:W-:Y:S04]  /*02b0*/  STG.E.64 desc[UR4][R8.64], R2 ;  /* 0x0000000208007986 */ /* 0x000fe8000c101b04 */
[----:B------:R-:W-:Y:S01]  /*02c0*/  STG.E.64 desc[UR4][R12.64], R2 ;  /* 0x000000020c007986 */ /* 0x000fe2000c101b04 */
[----:B------:R-:W-:Y:S05]  /*02d0*/  EXIT ;  /* 0x000000000000794d */ /* 0x000fea0003800000 */
        .weak           $__internal_0_$__cuda_sm20_div_rn_f64_full
        .type           $__internal_0_$__cuda_sm20_div_rn_f64_full,@function
        .size           $__internal_0_$__cuda_sm20_div_rn_f64_full,(.L_x_158 - $__internal_0_$__cuda_sm20_div_rn_f64_full)
$__internal_0_$__cuda_sm20_div_rn_f64_full:
[C---:B------:R-:W-:Y:S01]  /*02e0*/  FSETP.GEU.AND P0, PT, |R5|.reuse, 1.469367938527859385e-39, PT ;  /* 0x001000000500780b */ /* 0x040fe20003f0e200 */
[----:B------:R-:W-:Y:S01]  /*02f0*/  IMAD.MOV.U32 R10, RZ, RZ, 0x1 ;  /* 0x00000001ff0a7424 */ /* 0x000fe200078e00ff */
[----:B------:R-:W-:Y:S01]  /*0300*/  LOP3.LUT R2, R5, 0x800fffff, RZ, 0xc0, !PT ;  /* 0x800fffff05027812 */ /* 0x000fe200078ec0ff */
[----:B------:R-:W-:Y:S01]  /*0310*/  IMAD.MOV.U32 R13, RZ, RZ, 0x1ca00000 ;  /* 0x1ca00000ff0d7424 */ /* 0x000fe200078e00ff */
[C---:B------:R-:W-:Y:S01]  /*0320*/  FSETP.GEU.AND P2, PT, |R7|.reuse, 1.469367938527859385e-39, PT ;  /* 0x001000000700780b */ /* 0x040fe20003f4e200 */
[----:B------:R-:W-:Y:S01]  /*0330*/  BSSY.RECONVERGENT B1, `(.L_x_151) ;  /* 0x0000053000017945 */ /* 0x000fe20003800200 */
[----:B------:R-:W-:Y:S01]  /*0340*/  LOP3.LUT R3, R2, 0x3ff00000, RZ, 0xfc, !PT ;  /* 0x3ff0000002037812 */ /* 0x000fe200078efcff */
[----:B------:R-:W-:Y:S01]  /*0350*/  IMAD.MOV.U32 R2, RZ, RZ, R4 ;  /* 0x000000ffff027224 */ /* 0x000fe200078e0004 */
[----:B------:R-:W-:-:S05]  /*0360*/  LOP3.LUT R9, R7, 0x7ff00000, RZ, 0xc0, !PT ;  /* 0x7ff0000007097812 */ /* 0x000fca00078ec0ff */
[----:B------:R-:W-:-:S04]  /*0370*/  @!P0 DMUL R2, R4, 8.98846567431157953865e+307 ;  /* 0x7fe0000004028828 */ /* 0x000fc80000000000 */
[----:B------:R-:W-:Y:S02]  /*0380*/  @!P2 LOP3.LUT R18, R5, 0x7ff00000, RZ, 0xc0, !PT ;  /* 0x7ff000000512a812 */ /* 0x000fe400078ec0ff */
[----:B------:R-:W0:Y:S02]  /*0390*/  MUFU.RCP64H R11, R3 ;  /* 0x00000003000b7308 */ /* 0x000e240000001800 */
[----:B------:R-:W-:Y:S01]  /*03a0*/  @!P2 ISETP.GE.U32.AND P3, PT, R9, R18, PT ;  /* 0x000000120900a20c */ /* 0x000fe20003f66070 */
[----:B------:R-:W-:Y:S01]  /*03b0*/  @!P2 IMAD.MOV.U32 R18, RZ, RZ, RZ ;  /* 0x000000ffff12a224 */ /* 0x000fe200078e00ff */
[----:B0-----:R-:W-:-:S08]  /*03c0*/  DFMA R14, R10, -R2, 1 ;  /* 0x3ff000000a0e742b */ /* 0x001fd00000000802 */
[----:B------:R-:W-:Y:S01]  /*03d0*/  DFMA R16, R14, R14, R14 ;  /* 0x0000000e0e10722b */ /* 0x000fe2000000000e */
[----:B------:R-:W-:Y:S02]  /*03e0*/  LOP3.LUT R14, R5, 0x7ff00000, RZ, 0xc0, !PT ;  /* 0x7ff00000050e7812 */ /* 0x000fe400078ec0ff */
[----:B------:R-:W-:Y:S02]  /*03f0*/  @!P2 SEL R15, R13, 0x63400000, !P3 ;  /* 0x634000000d0fa807 */ /* 0x000fe40005800000 */
[----:B------:R-:W-:-:S03]  /*0400*/  ISETP.GE.U32.AND P1, PT, R9, R14, PT ;  /* 0x0000000e0900720c */ /* 0x000fc60003f26070 */
[----:B------:R-:W-:Y:S01]  /*0410*/  DFMA R16, R10, R16, R10 ;  /* 0x000000100a10722b */ /* 0x000fe2000000000a */
[--C-:B------:R-:W-:Y:S01]  /*0420*/  @!P2 LOP3.LUT R15, R15, 0x80000000, R7.reuse, 0xf8, !PT ;  /* 0x800000000f0fa812 */ /* 0x100fe200078ef807 */
[----:B------:R-:W-:Y:S01]  /*0430*/  IMAD.MOV.U32 R10, RZ, RZ, R6 ;  /* 0x000000ffff0a7224 */ /* 0x000fe200078e0006 */
[----:B------:R-:W-:Y:S02]  /*0440*/  SEL R11, R13, 0x63400000, !P1 ;  /* 0x634000000d0b7807 */ /* 0x000fe40004800000 */
[----:B------:R-:W-:Y:S02]  /*0450*/  @!P2 LOP3.LUT R19, R15, 0x100000, RZ, 0xfc, !PT ;  /* 0x001000000f13a812 */ /* 0x000fe400078efcff */
[----:B------:R-:W-:Y:S01]  /*0460*/  LOP3.LUT R11, R11, 0x800fffff, R7, 0xf8, !PT ;  /* 0x800fffff0b0b7812 */ /* 0x000fe200078ef807 */
[----:B------:R-:W-:-:S05]  /*0470*/  DFMA R20, R16, -R2, 1 ;  /* 0x3ff000001014742b */ /* 0x000fca0000000802 */
[----:B------:R-:W-:-:S03]  /*0480*/  @!P2 DFMA R10, R10, 2, -R18 ;  /* 0x400000000a0aa82b */ /* 0x000fc60000000812 */
[----:B------:R-:W-:Y:S01]  /*0490*/  DFMA R16, R16, R20, R16 ;  /* 0x000000141010722b */ /* 0x000fe20000000010 */
[----:B------:R-:W-:Y:S02]  /*04a0*/  IMAD.MOV.U32 R21, RZ, RZ, R9 ;  /* 0x000000ffff157224 */ /* 0x000fe400078e0009 */
[----:B------:R-:W-:Y:S01]  /*04b0*/  IMAD.MOV.U32 R20, RZ, RZ, R14 ;  /* 0x000000ffff147224 */ /* 0x000fe200078e000e */
[----:B------:R-:W-:-:S03]  /*04c0*/  @!P0 LOP3.LUT R20, R3, 0x7ff00000, RZ, 0xc0, !PT ;  /* 0x7ff0000003148812 */ /* 0x000fc600078ec0ff */
[----:B------:R-:W-:Y:S01]  /*04d0*/  @!P2 LOP3.LUT R21, R11, 0x7ff00000, RZ, 0xc0, !PT ;  /* 0x7ff000000b15a812 */ /* 0x000fe200078ec0ff */
[----:B------:R-:W-:Y:S01]  /*04e0*/  DMUL R18, R16, R10 ;  /* 0x0000000a10127228 */ /* 0x000fe20000000000 */
[----:B------:R-:W-:-:S03]  /*04f0*/  VIADD R23, R20, 0xffffffff ;  /* 0xffffffff14177836 */ /* 0x000fc60000000000 */
[----:B------:R-:W-:-:S04]  /*0500*/  VIADD R22, R21, 0xffffffff ;  /* 0xffffffff15167836 */ /* 0x000fc80000000000 */
[----:B------:R-:W-:Y:S01]  /*0510*/  DFMA R14, R18, -R2, R10 ;  /* 0x80000002120e722b */ /* 0x000fe2000000000a */
[----:B------:R-:W-:-:S04]  /*0520*/  ISETP.GT.U32.AND P0, PT, R22, 0x7feffffe, PT ;  /* 0x7feffffe1600780c */ /* 0x000fc80003f04070 */
[----:B------:R-:W-:-:S03]  /*0530*/  ISETP.GT.U32.OR P0, PT, R23, 0x7feffffe, P0 ;  /* 0x7feffffe1700780c */ /* 0x000fc60000704470 */
[----:B------:R-:W-:-:S10]  /*0540*/  DFMA R14, R16, R14, R18 ;  /* 0x0000000e100e722b */ /* 0x000fd40000000012 */
[----:B------:R-:W-:Y:S05]  /*0550*/  @P0 BRA `(.L_x_152) ;  /* 0x00000000006c0947 */ /* 0x000fea0003800000 */
[----:B------:R-:W-:-:S04]  /*0560*/  LOP3.LUT R16, R5, 0x7ff00000, RZ, 0xc0, !PT ;  /* 0x7ff0000005107812 */ /* 0x000fc800078ec0ff */
[CC--:B------:R-:W-:Y:S02]  /*0570*/  VIADDMNMX R6, R9.reuse, -R16.reuse, 0xb9600000, !PT ;  /* 0xb960000009067446 */ /* 0x0c0fe40007800910 */
[----:B------:R-:W-:Y:S02]  /*0580*/  ISETP.GE.U32.AND P0, PT, R9, R16, PT ;  /* 0x000000100900720c */ /* 0x000fe40003f06070 */
[----:B------:R-:W-:Y:S02]  /*0590*/  VIMNMX R6, PT, PT, R6, 0x46a00000, PT ;  /* 0x46a0000006067848 */ /* 0x000fe40003fe0100 */
[----:B------:R-:W-:-:S05]  /*05a0*/  SEL R9, R13, 0x63400000, !P0 ;  /* 0x634000000d097807 */ /* 0x000fca0004000000 */
[----:B------:R-:W-:Y:S02]  /*05b0*/  IMAD.IADD R9, R6, 0x1, -R9 ;  /* 0x0000000106097824 */ /* 0x000fe400078e0a09 */
[----:B------:R-:W-:Y:S02]  /*05c0*/  IMAD.MOV.U32 R6, RZ, RZ, RZ ;  /* 0x000000ffff067224 */ /* 0x000fe400078e00ff */
[----:B------:R-:W-:-:S06]  /*05d0*/  VIADD R7, R9, 0x7fe00000 ;  /* 0x7fe0000009077836 */ /* 0x000fcc0000000000 */
[----:B------:R-:W-:-:S10]  /*05e0*/  DMUL R16, R14, R6 ;  /* 0x000000060e107228 */ /* 0x000fd40000000000 */
[----:B------:R-:W-:-:S13]  /*05f0*/  FSETP.GTU.AND P0, PT, |R17|, 1.469367938527859385e-39, PT ;  /* 0x001000001100780b */ /* 0x000fda0003f0c200 */
[----:B------:R-:W-:Y:S05]  /*0600*/  @P0 BRA `(.L_x_153) ;  /* 0x0000000000940947 */ /* 0x000fea0003800000 */
[----:B------:R-:W-:Y:S01]  /*0610*/  DFMA R2, R14, -R2, R10 ;  /* 0x800000020e02722b */ /* 0x000fe2000000000a */
[----:B------:R-:W-:-:S09]  /*0620*/  IMAD.MOV.U32 R6, RZ, RZ, RZ ;  /* 0x000000ffff067224 */ /* 0x000fd200078e00ff */
[C---:B------:R-:W-:Y:S02]  /*0630*/  FSETP.NEU.AND P0, PT, R3.reuse, RZ, PT ;  /* 0x000000ff0300720b */ /* 0x040fe40003f0d000 */
[----:B------:R-:W-:-:S04]  /*0640*/  LOP3.LUT R5, R3, 0x80000000, R5, 0x48, !PT ;  /* 0x8000000003057812 */ /* 0x000fc800078e4805 */
[----:B------:R-:W-:-:S07]  /*0650*/  LOP3.LUT R7, R5, R7, RZ, 0xfc, !PT ;  /* 0x0000000705077212 */ /* 0x000fce00078efcff */
[----:B------:R-:W-:Y:S05]  /*0660*/  @!P0 BRA `(.L_x_153) ;  /* 0x00000000007c8947 */ /* 0x000fea0003800000 */
[----:B------:R-:W-:Y:S01]  /*0670*/  IMAD.MOV R3, RZ, RZ, -R9 ;  /* 0x000000ffff037224 */ /* 0x000fe200078e0a09 */
[----:B------:R-:W-:Y:S01]  /*0680*/  DMUL.RP R6, R14, R6 ;  /* 0x000000060e067228 */ /* 0x000fe20000008000 */
[----:B------:R-:W-:Y:S01]  /*0690*/  IMAD.MOV.U32 R2, RZ, RZ, RZ ;  /* 0x000000ffff027224 */ /* 0x000fe200078e00ff */
[----:B------:R-:W-:-:S05]  /*06a0*/  IADD3 R9, PT, PT, -R9, -0x43300000, RZ ;  /* 0xbcd0000009097810 */ /* 0x000fca0007ffe1ff */
[----:B------:R-:W-:-:S03]  /*06b0*/  DFMA R2, R16, -R2, R14 ;  /* 0x800000021002722b */ /* 0x000fc6000000000e */
[----:B------:R-:W-:-:S07]  /*06c0*/  LOP3.LUT R5, R7, R5, RZ, 0x3c, !PT ;  /* 0x0000000507057212 */ /* 0x000fce00078e3cff */
[----:B------:R-:W-:-:S04]  /*06d0*/  FSETP.NEU.AND P0, PT, |R3|, R9, PT ;  /* 0x000000090300720b */ /* 0x000fc80003f0d200 */
[----:B------:R-:W-:Y:S02]  /*06e0*/  FSEL R16, R6, R16, !P0 ;  /* 0x0000001006107208 */ /* 0x000fe40004000000 */
[----:B------:R-:W-:Y:S01]  /*06f0*/  FSEL R17, R5, R17, !P0 ;  /* 0x0000001105117208 */ /* 0x000fe20004000000 */
[----:B------:R-:W-:Y:S06]  /*0700*/  BRA `(.L_x_153) ;  /* 0x0000000000547947 */ /* 0x000fec0003800000 */
.L_x_152:
[----:B------:R-:W-:-:S14]  /*0710*/  DSETP.NAN.AND P0, PT, R6, R6, PT ;  /* 0x000000060600722a */ /* 0x000fdc0003f08000 */
[----:B------:R-:W-:Y:S05]  /*0720*/  @P0 BRA `(.L_x_154) ;  /* 0x0000000000440947 */ /* 0x000fea0003800000 */
[----:B------:R-:W-:-:S14]  /*0730*/  DSETP.NAN.AND P0, PT, R4, R4, PT ;  /* 0x000000040400722a */ /* 0x000fdc0003f08000 */
[----:B------:R-:W-:Y:S05]  /*0740*/  @P0 BRA `(.L_x_155) ;  /* 0x0000000000300947 */ /* 0x000fea0003800000 */
[----:B------:R-:W-:Y:S01]  /*0750*/  ISETP.NE.AND P0, PT, R21, R20, PT ;  /* 0x000000141500720c */ /* 0x000fe20003f05270 */
[----:B------:R-:W-:Y:S02]  /*0760*/  IMAD.MOV.U32 R16, RZ, RZ, 0x0 ;  /* 0x00000000ff107424 */ /* 0x000fe400078e00ff */
[----:B------:R-:W-:-:S10]  /*0770*/  IMAD.MOV.U32 R17, RZ, RZ, -0x80000 ;  /* 0xfff80000ff117424 */ /* 0x000fd400078e00ff */
[----:B------:R-:W-:Y:S05]  /*0780*/  @!P0 BRA `(.L_x_153) ;  /* 0x0000000000348947 */ /* 0x000fea0003800000 */
[----:B------:R-:W-:Y:S02]  /*0790*/  ISETP.NE.AND P0, PT, R21, 0x7ff00000, PT ;  /* 0x7ff000001500780c */ /* 0x000fe40003f05270 */
[----:B------:R-:W-:Y:S02]  /*07a0*/  LOP3.LUT R17, R7, 0x80000000, R5, 0x48, !PT ;  /* 0x8000000007117812 */ /* 0x000fe400078e4805 */
[----:B------:R-:W-:-:S13]  /*07b0*/  ISETP.EQ.OR P0, PT, R20, RZ, !P0 ;  /* 0x000000ff1400720c */ /* 0x000fda0004702670 */
[----:B------:R-:W-:Y:S01]  /*07c0*/  @P0 LOP3.LUT R2, R17, 0x7ff00000, RZ, 0xfc, !PT ;  /* 0x7ff0000011020812 */ /* 0x000fe200078efcff */
[----:B------:R-:W-:Y:S02]  /*07d0*/  @!P0 IMAD.MOV.U32 R16, RZ, RZ, RZ ;  /* 0x000000ffff108224 */ /* 0x000fe400078e00ff */
[----:B------:R-:W-:Y:S02]  /*07e0*/  @P0 IMAD.MOV.U32 R16, RZ, RZ, RZ ;  /* 0x000000ffff100224 */ /* 0x000fe400078e00ff */
[----:B------:R-:W-:Y:S01]  /*07f0*/  @P0 IMAD.MOV.U32 R17, RZ, RZ, R2 ;  /* 0x000000ffff110224 */ /* 0x000fe200078e0002 */
[----:B------:R-:W-:Y:S06]  /*0800*/  BRA `(.L_x_153) ;  /* 0x0000000000147947 */ /* 0x000fec0003800000 */
.L_x_155:
[----:B------:R-:W-:Y:S01]  /*0810*/  LOP3.LUT R17, R5, 0x80000, RZ, 0xfc, !PT ;  /* 0x0008000005117812 */ /* 0x000fe200078efcff */
[----:B------:R-:W-:Y:S01]  /*0820*/  IMAD.MOV.U32 R16, RZ, RZ, R4 ;  /* 0x000000ffff107224 */ /* 0x000fe200078e0004 */
[----:B------:R-:W-:Y:S06]  /*0830*/  BRA `(.L_x_153) ;  /* 0x0000000000087947 */ /* 0x000fec0003800000 */
.L_x_154:
[----:B------:R-:W-:Y:S01]  /*0840*/  LOP3.LUT R17, R7, 0x80000, RZ, 0xfc, !PT ;  /* 0x0008000007117812 */ /* 0x000fe200078efcff */
[----:B------:R-:W-:-:S07]  /*0850*/  IMAD.MOV.U32 R16, RZ, RZ, R6 ;  /* 0x000000ffff107224 */ /* 0x000fce00078e0006 */
.L_x_153:
[----:B------:R-:W-:Y:S05]  /*0860*/  BSYNC.RECONVERGENT B1 ;  /* 0x0000000000017941 */ /* 0x000fea0003800200 */
.L_x_151:
[----:B------:R-:W-:Y:S02]  /*0870*/  IMAD.MOV.U32 R13, RZ, RZ, 0x0 ;  /* 0x00000000ff0d7424 */ /* 0x000fe400078e00ff */
[----:B------:R-:W-:Y:S02]  /*0880*/  IMAD.MOV.U32 R2, RZ, RZ, R16 ;  /* 0x000000ffff027224 */ /* 0x000fe400078e0010 */
[----:B------:R-:W-:Y:S01]  /*0890*/  IMAD.MOV.U32 R3, RZ, RZ, R17 ;  /* 0x000000ffff037224 */ /* 0x000fe200078e0011 */
[----:B------:R-:W-:Y:S06]  /*08a0*/  RET.REL.NODEC R12 `(_Z10setBordersPdi) ;  /* 0xfffffff40cd47950 */ /* 0x000fec0003c3ffff */
.L_x_156:
        /* <DEDUP_REMOVED lines=13> */
.L_x_158:


//--------------------- .text._Z8makeGridPdi      --------------------------
	.section	.text._Z8makeGridPdi,"ax",@progbits
	.align	128
        .global         _Z8makeGridPdi
        .type           _Z8makeGridPdi,@function
        .size           _Z8makeGridPdi,(.L_x_166 - _Z8makeGridPdi)
        .other          _Z8makeGridPdi,@"STO_CUDA_ENTRY STV_DEFAULT"
_Z8makeGridPdi:
.text._Z8makeGridPdi:
[----:B------:R-:W-:Y:S01]  /*0000*/  LDC R1, c[0x0][0x37c] ;  /* 0x0000df00ff017b82 */ /* 0x000fe20000000800 */
[----:B------:R-:W0:Y:S07]  /*0010*/  S2R R3, SR_TID.X ;  /* 0x0000000000037919 */ /* 0x000e2e0000002100 */
[----:B------:R-:W0:Y:S01]  /*0020*/  LDC R0, c[0x0][0x360] ;  /* 0x0000d800ff007b82 */ /* 0x000e220000000800 */
[----:B------:R-:W1:Y:S01]  /*0030*/  LDCU UR6, c[0x0][0x388] ;  /* 0x00007100ff0677ac */ /* 0x000e620008000800 */
[----:B------:R-:W2:Y:S06]  /*0040*/  S2R R2, SR_TID.Y ;  /* 0x0000000000027919 */ /* 0x000eac0000002200 */
[----:B------:R-:W0:Y:S08]  /*0050*/  S2UR UR4, SR_CTAID.X ;  /* 0x00000000000479c3 */ /* 0x000e300000002500 */
[----:B------:R-:W2:Y:S08]  /*0060*/  S2UR UR5, SR_CTAID.Y ;  /* 0x00000000000579c3 */ /* 0x000eb00000002600 */
[----:B------:R-:W2:Y:S01]  /*0070*/  LDC R5, c[0x0][0x364] ;  /* 0x0000d900ff057b82 */ /* 0x000ea20000000800 */
[----:B0-----:R-:W-:-:S02]  /*0080*/  IMAD R0, R0, UR4, R3 ;  /* 0x0000000400007c24 */ /* 0x001fc4000f8e0203 */
[----:B--2---:R-:W-:-:S05]  /*0090*/  IMAD R5, R5, UR5, R2 ;  /* 0x0000000505057c24 */ /* 0x004fca000f8e0202 */
[----:B------:R-:W-:-:S04]  /*00a0*/  VIMNMX R2, PT, PT, R0, R5, !PT ;  /* 0x0000000500027248 */ /* 0x000fc80007fe0100 */
[----:B-1----:R-:W-:-:S13]  /*00b0*/  ISETP.GE.AND P0, PT, R2, UR6, PT ;  /* 0x0000000602007c0c */ /* 0x002fda000bf06270 */
[----:B------:R-:W-:Y:S05]  /*00c0*/  @P0 EXIT ;  /* 0x000000000000094d */ /* 0x000fea0003800000 */
[----:B------:R-:W0:Y:S01]  /*00d0*/  LDC.64 R2, c[0x0][0x380] ;  /* 0x0000e000ff027b82 */ /* 0x000e220000000a00 */
[----:B------:R-:W1:Y:S01]  /*00e0*/  LDCU.64 UR4, c[0x0][0x358] ;  /* 0x00006b00ff0477ac */ /* 0x000e620008000a00 */
[----:B------:R-:W-:-:S04]  /*00f0*/  IMAD R5, R0, UR6, R5 ;  /* 0x0000000600057c24 */ /* 0x000fc8000f8e0205 */
[----:B0-----:R-:W-:-:S05]  /*0100*/  IMAD.WIDE R2, R5, 0x8, R2 ;  /* 0x0000000805027825 */ /* 0x001fca00078e0202 */
[----:B-1----:R-:W-:Y:S01]  /*0110*/  STG.E.64 desc[UR4][R2.64], RZ ;  /* 0x000000ff02007986 */ /* 0x002fe2000c101b04 */
[----:B------:R-:W-:Y:S05]  /*0120*/  EXIT ;  /* 0x000000000000794d */ /* 0x000fea0003800000 */
.L_x_157:
        /* <DEDUP_REMOVED lines=13> */
.L_x_166:


//--------------------- .nv.shared._ZN3cub18CUB_300001_SM_10006detail6reduce28DeviceReduceSingleTileKernelINS2_10policy_hubIdjN4cuda3__47maximumIvEEE10Policy1000EPdSB_iS8_ddNS5_3std3__410__identityEEEvT0_T1_T2_T3_T4_T6_ --------------------------
	.section	.nv.shared._ZN3cub18CUB_300001_SM_10006detail6reduce28DeviceReduceSingleTileKernelINS2_10policy_hubIdjN4cuda3__47maximumIvEEE10Policy1000EPdSB_iS8_ddNS5_3std3__410__identityEEEvT0_T1_T2_T3_T4_T6_,"aw",@nobits
	.sectionflags	@""
	.align	8
.nv.shared._ZN3cub18CUB_300001_SM_10006detail6reduce28DeviceReduceSingleTileKernelINS2_10policy_hubIdjN4cuda3__47maximumIvEEE10Policy1000EPdSB_iS8_ddNS5_3std3__410__identityEEEvT0_T1_T2_T3_T4_T6_:
	.zero		1104


//--------------------- .nv.shared.reserved.0     --------------------------
	.section	.nv.shared.reserved.0,"aw",@nobits
	.weak		__nv_reservedSMEM_offset_0_alias
	.size		__nv_reservedSMEM_offset_0_alias, 0, 64
	.other		__nv_reservedSMEM_offset_0_alias,@"STO_CUDA_RESERVED_SHARED STV_DEFAULT"
__nv_reservedSMEM_offset_0_alias:
	.zero		0
	.zero		64


//--------------------- .nv.global                --------------------------
	.section	.nv.global,"aw",@nobits
.nv.global:
	.type		_ZN34_INTERNAL_cd347f49_4_k_cu_dcefd96c4cuda3std3__436_GLOBAL__N__cd347f49_4_k_cu_dcefd96c6ignoreE,@object
	.size		_ZN34_INTERNAL_cd347f49_4_k_cu_dcefd96c4cuda3std3__436_GLOBAL__N__cd347f49_4_k_cu_dcefd96c6ignoreE,(_ZN34_INTERNAL_cd347f49_4_k_cu_dcefd96c4cuda3std6ranges3__45__cpo5cdataE - _ZN34_INTERNAL_cd347f49_4_k_cu_dcefd96c4cuda3std3__436_GLOBAL__N__cd347f49_4_k_cu_dcefd96c6ignoreE)
_ZN34_INTERNAL_cd347f49_4_k_cu_dcefd96c4cuda3std3__436_GLOBAL__N__cd347f49_4_k_cu_dcefd96c6ignoreE:
	.zero		1
	.type		_ZN34_INTERNAL_cd347f49_4_k_cu_dcefd96c4cuda3std6ranges3__45__cpo5cdataE,@object
	.size		_ZN34_INTERNAL_cd347f49_4_k_cu_dcefd96c4cuda3std6ranges3__45__cpo5cdataE,(_ZN34_INTERNAL_cd347f49_4_k_cu_dcefd96c4cuda3std3__45__cpo5beginE - _ZN34_INTERNAL_cd347f49_4_k_cu_dcefd96c4cuda3std6ranges3__45__cpo5cdataE)
_ZN34_INTERNAL_cd347f49_4_k_cu_dcefd96c4cuda3std6ranges3__45__cpo5cdataE:
	.zero		1
	.type		_ZN34_INTERNAL_cd347f49_4_k_cu_dcefd96c4cuda3std3__45__cpo5beginE,@object
	.size		_ZN34_INTERNAL_cd347f49_4_k_cu_dcefd96c4cuda3std3__45__cpo5beginE,(_ZN34_INTERNAL_cd347f49_4_k_cu_dcefd96c4cuda3std6ranges3__45__cpo3endE - _ZN34_INTERNAL_cd347f49_4_k_cu_dcefd96c4cuda3std3__45__cpo5beginE)
_ZN34_INTERNAL_cd347f49_4_k_cu_dcefd96c4cuda3std3__45__cpo5beginE:
	.zero		1
	.type		_ZN34_INTERNAL_cd347f49_4_k_cu_dcefd96c4cuda3std6ranges3__45__cpo3endE,@object
	.size		_ZN34_INTERNAL_cd347f49_4_k_cu_dcefd96c4cuda3std6ranges3__45__cpo3endE,(_ZN34_INTERNAL_cd347f49_4_k_cu_dcefd96c4cuda3std3__47nulloptE - _ZN34_INTERNAL_cd347f49_4_k_cu_dcefd96c4cuda3std6ranges3__45__cpo3endE)
_ZN34_INTERNAL_cd347f49_4_k_cu_dcefd96c4cuda3std6ranges3__45__cpo3endE:
	.zero		1
	.type		_ZN34_INTERNAL_cd347f49_4_k_cu_dcefd96c4cuda3std3__47nulloptE,@object
	.size		_ZN34_INTERNAL_cd347f49_4_k_cu_dcefd96c4cuda3std3__47nulloptE,(_ZN34_INTERNAL_cd347f49_4_k_cu_dcefd96c6thrust24THRUST_300001_SM_1000_NS6system6detail10sequential3seqE - _ZN34_INTERNAL_cd347f49_4_k_cu_dcefd96c4cuda3std3__47nulloptE)
_ZN34_INTERNAL_cd347f49_4_k_cu_dcefd96c4cuda3std3__47nulloptE:
	.zero		1
	.type		_ZN34_INTERNAL_cd347f49_4_k_cu_dcefd96c6thrust24THRUST_300001_SM_1000_NS6system6detail10sequential3seqE,@object
	.size		_ZN34_INTERNAL_cd347f49_4_k_cu_dcefd96c6thrust24THRUST_300001_SM_1000_NS6system6detail10sequential3seqE,(_ZN34_INTERNAL_cd347f49_4_k_cu_dcefd96c4cuda3std3__45__cpo6rbeginE - _ZN34_INTERNAL_cd347f49_4_k_cu_dcefd96c6thrust24THRUST_300001_SM_1000_NS6system6detail10sequential3seqE)
_ZN34_INTERNAL_cd347f49_4_k_cu_dcefd96c6thrust24THRUST_300001_SM_1000_NS6system6detail10sequential3seqE:
	.zero		1
	.type		_ZN34_INTERNAL_cd347f49_4_k_cu_dcefd96c4cuda3std3__45__cpo6rbeginE,@object
	.size		_ZN34_INTERNAL_cd347f49_4_k_cu_dcefd96c4cuda3std3__45__cpo6rbeginE,(_ZN34_INTERNAL_cd347f49_4_k_cu_dcefd96c4cuda3std6ranges3__45__cpo9iter_swapE - _ZN34_INTERNAL_cd347f49_4_k_cu_dcefd96c4cuda3std3__45__cpo6rbeginE)
_ZN34_INTERNAL_cd347f49_4_k_cu_dcefd96c4cuda3std3__45__cpo6rbeginE:
	.zero		1
	.type		_ZN34_INTERNAL_cd347f49_4_k_cu_dcefd96c4cuda3std6ranges3__45__cpo9iter_swapE,@object
	.size		_ZN34_INTERNAL_cd347f49_4_k_cu_dcefd96c4cuda3std6ranges3__45__cpo9iter_swapE,(_ZN34_INTERNAL_cd347f49_4_k_cu_dcefd96c4cuda3std3__48in_placeE - _ZN34_INTERNAL_cd347f49_4_k_cu_dcefd96c4cuda3std6ranges3__45__cpo9iter_swapE)
_ZN34_INTERNAL_cd347f49_4_k_cu_dcefd96c4cuda3std6ranges3__45__cpo9iter_swapE:
	.zero		1
	.type		_ZN34_INTERNAL_cd347f49_4_k_cu_dcefd96c4cuda3std3__48in_placeE,@object
	.size		_ZN34_INTERNAL_cd347f49_4_k_cu_dcefd96c4cuda3std3__48in_placeE,(_ZN34_INTERNAL_cd347f49_4_k_cu_dcefd96c4cuda3std6ranges3__45__cpo5ssizeE - _ZN34_INTERNAL_cd347f49_4_k_cu_dcefd96c4cuda3std3__48in_placeE)
_ZN34_INTERNAL_cd347f49_4_k_cu_dcefd96c4cuda3std3__48in_placeE:
	.zero		1
	.type		_ZN34_INTERNAL_cd347f49_4_k_cu_dcefd96c4cuda3std6ranges3__45__cpo5ssizeE,@object
	.size		_ZN34_INTERNAL_cd347f49_4_k_cu_dcefd96c4cuda3std6ranges3__45__cpo5ssizeE,(_ZN34_INTERNAL_cd347f49_4_k_cu_dcefd96c4cuda3std3__45__cpo6cbeginE - _ZN34_INTERNAL_cd347f49_4_k_cu_dcefd96c4cuda3std6ranges3__45__cpo5ssizeE)
_ZN34_INTERNAL_cd347f49_4_k_cu_dcefd96c4cuda3std6ranges3__45__cpo5ssizeE:
	.zero		1
	.type		_ZN34_INTERNAL_cd347f49_4_k_cu_dcefd96c4cuda3std3__45__cpo6cbeginE,@object
	.size		_ZN34_INTERNAL_cd347f49_4_k_cu_dcefd96c4cuda3std3__45__cpo6cbeginE,(_ZN34_INTERNAL_cd347f49_4_k_cu_dcefd96c4cuda3std6ranges3__45__cpo4cendE - _ZN34_INTERNAL_cd347f49_4_k_cu_dcefd96c4cuda3std3__45__cpo6cbeginE)
_ZN34_INTERNAL_cd347f49_4_k_cu_dcefd96c4cuda3std3__45__cpo6cbeginE:
	.zero		1
	.type		_ZN34_INTERNAL_cd347f49_4_k_cu_dcefd96c4cuda3std6ranges3__45__cpo4cendE,@object
	.size		_ZN34_INTERNAL_cd347f49_4_k_cu_dcefd96c4cuda3std6ranges3__45__cpo4cendE,(_ZN34_INTERNAL_cd347f49_4_k_cu_dcefd96c4cuda3std3__45__cpo7crbeginE - _ZN34_INTERNAL_cd347f49_4_k_cu_dcefd96c4cuda3std6ranges3__45__cpo4cendE)
_ZN34_INTERNAL_cd347f49_4_k_cu_dcefd96c4cuda3std6ranges3__45__cpo4cendE:
	.zero		1
	.type		_ZN34_INTERNAL_cd347f49_4_k_cu_dcefd96c4cuda3std3__45__cpo7crbeginE,@object
	.size		_ZN34_INTERNAL_cd347f49_4_k_cu_dcefd96c4cuda3std3__45__cpo7crbeginE,(_ZN34_INTERNAL_cd347f49_4_k_cu_dcefd96c4cuda3std6ranges3__45__cpo4prevE - _ZN34_INTERNAL_cd347f49_4_k_cu_dcefd96c4cuda3std3__45__cpo7crbeginE)
_ZN34_INTERNAL_cd347f49_4_k_cu_dcefd96c4cuda3std3__45__cpo7crbeginE:
	.zero		1
	.type		_ZN34_INTERNAL_cd347f49_4_k_cu_dcefd96c4cuda3std6ranges3__45__cpo4prevE,@object
	.size		_ZN34_INTERNAL_cd347f49_4_k_cu_dcefd96c4cuda3std6ranges3__45__cpo4prevE,(_ZN34_INTERNAL_cd347f49_4_k_cu_dcefd96c4cuda3std6ranges3__45__cpo9iter_moveE - _ZN34_INTERNAL_cd347f49_4_k_cu_dcefd96c4cuda3std6ranges3__45__cpo4prevE)
_ZN34_INTERNAL_cd347f49_4_k_cu_dcefd96c4cuda3std6ranges3__45__cpo4prevE:
	.zero		1
	.type		_ZN34_INTERNAL_cd347f49_4_k_cu_dcefd96c4cuda3std6ranges3__45__cpo9iter_moveE,@object
	.size		_ZN34_INTERNAL_cd347f49_4_k_cu_dcefd96c4cuda3std6ranges3__45__cpo9iter_moveE,(_ZN34_INTERNAL_cd347f49_4_k_cu_dcefd96c4cuda3std3__420unreachable_sentinelE - _ZN34_INTERNAL_cd347f49_4_k_cu_dcefd96c4cuda3std6ranges3__45__cpo9iter_moveE)
_ZN34_INTERNAL_cd347f49_4_k_cu_dcefd96c4cuda3std6ranges3__45__cpo9iter_moveE:
	.zero		1
	.type		_ZN34_INTERNAL_cd347f49_4_k_cu_dcefd96c4cuda3std3__420unreachable_sentinelE,@object
	.size		_ZN34_INTERNAL_cd347f49_4_k_cu_dcefd96c4cuda3std3__420unreachable_sentinelE,(_ZN34_INTERNAL_cd347f49_4_k_cu_dcefd96c4cuda3std6ranges3__45__cpo8distanceE - _ZN34_INTERNAL_cd347f49_4_k_cu_dcefd96c4cuda3std3__420unreachable_sentinelE)
_ZN34_INTERNAL_cd347f49_4_k_cu_dcefd96c4cuda3std3__420unreachable_sentinelE:
	.zero		1
	.type		_ZN34_INTERNAL_cd347f49_4_k_cu_dcefd96c4cuda3std6ranges3__45__cpo8distanceE,@object
	.size		_ZN34_INTERNAL_cd347f49_4_k_cu_dcefd96c4cuda3std6ranges3__45__cpo8distanceE,(_ZN34_INTERNAL_cd347f49_4_k_cu_dcefd96c4cuda3std3__45__cpo4cendE - _ZN34_INTERNAL_cd347f49_4_k_cu_dcefd96c4cuda3std6ranges3__45__cpo8distanceE)
_ZN34_INTERNAL_cd347f49_4_k_cu_dcefd96c4cuda3std6ranges3__45__cpo8distanceE:
	.zero		1
	.type		_ZN34_INTERNAL_cd347f49_4_k_cu_dcefd96c4cuda3std3__45__cpo4cendE,@object
	.size		_ZN34_INTERNAL_cd347f49_4_k_cu_dcefd96c4cuda3std3__45__cpo4cendE,(_ZN34_INTERNAL_cd347f49_4_k_cu_dcefd96c4cuda3std6ranges3__45__cpo7advanceE - _ZN34_INTERNAL_cd347f49_4_k_cu_dcefd96c4cuda3std3__45__cpo4cendE)
_ZN34_INTERNAL_cd347f49_4_k_cu_dcefd96c4cuda3std3__45__cpo4cendE:
	.zero		1
	.type		_ZN34_INTERNAL_cd347f49_4_k_cu_dcefd96c4cuda3std6ranges3__45__cpo7advanceE,@object
	.size		_ZN34_INTERNAL_cd347f49_4_k_cu_dcefd96c4cuda3std6ranges3__45__cpo7advanceE,(_ZN34_INTERNAL_cd347f49_4_k_cu_dcefd96c4cuda3std3__45__cpo5crendE - _ZN34_INTERNAL_cd347f49_4_k_cu_dcefd96c4cuda3std6ranges3__45__cpo7advanceE)
_ZN34_INTERNAL_cd347f49_4_k_cu_dcefd96c4cuda3std6ranges3__45__cpo7advanceE:
	.zero		1
	.type		_ZN34_INTERNAL_cd347f49_4_k_cu_dcefd96c4cuda3std3__45__cpo5crendE,@object
	.size		_ZN34_INTERNAL_cd347f49_4_k_cu_dcefd96c4cuda3std3__45__cpo5crendE,(_ZN34_INTERNAL_cd347f49_4_k_cu_dcefd96c4cuda3std6ranges3__45__cpo4dataE - _ZN34_INTERNAL_cd347f49_4_k_cu_dcefd96c4cuda3std3__45__cpo5crendE)
_ZN34_INTERNAL_cd347f49_4_k_cu_dcefd96c4cuda3std3__45__cpo5crendE:
	.zero		1
	.type		_ZN34_INTERNAL_cd347f49_4_k_cu_dcefd96c4cuda3std6ranges3__45__cpo4dataE,@object
	.size		_ZN34_INTERNAL_cd347f49_4_k_cu_dcefd96c4cuda3std6ranges3__45__cpo4dataE,(_ZN34_INTERNAL_cd347f49_4_k_cu_dcefd96c4cuda3std6ranges3__45__cpo5beginE - _ZN34_INTERNAL_cd347f49_4_k_cu_dcefd96c4cuda3std6ranges3__45__cpo4dataE)
_ZN34_INTERNAL_cd347f49_4_k_cu_dcefd96c4cuda3std6ranges3__45__cpo4dataE:
	.zero		1
	.type		_ZN34_INTERNAL_cd347f49_4_k_cu_dcefd96c4cuda3std6ranges3__45__cpo5beginE,@object
	.size		_ZN34_INTERNAL_cd347f49_4_k_cu_dcefd96c4cuda3std6ranges3__45__cpo5beginE,(_ZN34_INTERNAL_cd347f49_4_k_cu_dcefd96c4cuda3std3__419piecewise_constructE - _ZN34_INTERNAL_cd347f49_4_k_cu_dcefd96c4cuda3std6ranges3__45__cpo5beginE)
_ZN34_INTERNAL_cd347f49_4_k_cu_dcefd96c4cuda3std6ranges3__45__cpo5beginE:
	.zero		1
	.type		_ZN34_INTERNAL_cd347f49_4_k_cu_dcefd96c4cuda3std3__419piecewise_constructE,@object
	.size		_ZN34_INTERNAL_cd347f49_4_k_cu_dcefd96c4cuda3std3__419piecewise_constructE,(_ZN34_INTERNAL_cd347f49_4_k_cu_dcefd96c4cuda3std6ranges3__45__cpo4sizeE - _ZN34_INTERNAL_cd347f49_4_k_cu_dcefd96c4cuda3std3__419piecewise_constructE)
_ZN34_INTERNAL_cd347f49_4_k_cu_dcefd96c4cuda3std3__419piecewise_constructE:
	.zero		1
	.type		_ZN34_INTERNAL_cd347f49_4_k_cu_dcefd96c4cuda3std6ranges3__45__cpo4sizeE,@object
	.size		_ZN34_INTERNAL_cd347f49_4_k_cu_dcefd96c4cuda3std6ranges3__45__cpo4sizeE,(_ZN34_INTERNAL_cd347f49_4_k_cu_dcefd96c4cuda3std3__45__cpo3endE - _ZN34_INTERNAL_cd347f49_4_k_cu_dcefd96c4cuda3std6ranges3__45__cpo4sizeE)
_ZN34_INTERNAL_cd347f49_4_k_cu_dcefd96c4cuda3std6ranges3__45__cpo4sizeE:
	.zero		1
	.type		_ZN34_INTERNAL_cd347f49_4_k_cu_dcefd96c4cuda3std3__45__cpo3endE,@object
	.size		_ZN34_INTERNAL_cd347f49_4_k_cu_dcefd96c4cuda3std3__45__cpo3endE,(_ZN34_INTERNAL_cd347f49_4_k_cu_dcefd96c4cuda3std6ranges3__45__cpo6cbeginE - _ZN34_INTERNAL_cd347f49_4_k_cu_dcefd96c4cuda3std3__45__cpo3endE)
_ZN34_INTERNAL_cd347f49_4_k_cu_dcefd96c4cuda3std3__45__cpo3endE:
	.zero		1
	.type		_ZN34_INTERNAL_cd347f49_4_k_cu_dcefd96c4cuda3std6ranges3__45__cpo6cbeginE,@object
	.size		_ZN34_INTERNAL_cd347f49_4_k_cu_dcefd96c4cuda3std6ranges3__45__cpo6cbeginE,(_ZN34_INTERNAL_cd347f49_4_k_cu_dcefd96c4cuda3std3__45__cpo4rendE - _ZN34_INTERNAL_cd347f49_4_k_cu_dcefd96c4cuda3std6ranges3__45__cpo6cbeginE)
_ZN34_INTERNAL_cd347f49_4_k_cu_dcefd96c4cuda3std6ranges3__45__cpo6cbeginE:
	.zero		1
	.type		_ZN34_INTERNAL_cd347f49_4_k_cu_dcefd96c4cuda3std3__45__cpo4rendE,@object
	.size		_ZN34_INTERNAL_cd347f49_4_k_cu_dcefd96c4cuda3std3__45__cpo4rendE,(_ZN34_INTERNAL_cd347f49_4_k_cu_dcefd96c4cuda3std6ranges3__45__cpo4nextE - _ZN34_INTERNAL_cd347f49_4_k_cu_dcefd96c4cuda3std3__45__cpo4rendE)
_ZN34_INTERNAL_cd347f49_4_k_cu_dcefd96c4cuda3std3__45__cpo4rendE:
	.zero		1
	.type		_ZN34_INTERNAL_cd347f49_4_k_cu_dcefd96c4cuda3std6ranges3__45__cpo4nextE,@object
	.size		_ZN34_INTERNAL_cd347f49_4_k_cu_dcefd96c4cuda3std6ranges3__45__cpo4nextE,(_ZN34_INTERNAL_cd347f49_4_k_cu_dcefd96c4cuda3std6ranges3__45__cpo4swapE - _ZN34_INTERNAL_cd347f49_4_k_cu_dcefd96c4cuda3std6ranges3__45__cpo4nextE)
_ZN34_INTERNAL_cd347f49_4_k_cu_dcefd96c4cuda3std6ranges3__45__cpo4nextE:
	.zero		1
	.type		_ZN34_INTERNAL_cd347f49_4_k_cu_dcefd96c4cuda3std6ranges3__45__cpo4swapE,@object
	.size		_ZN34_INTERNAL_cd347f49_4_k_cu_dcefd96c4cuda3std6ranges3__45__cpo4swapE,(.L_13 - _ZN34_INTERNAL_cd347f49_4_k_cu_dcefd96c4cuda3std6ranges3__45__cpo4swapE)
_ZN34_INTERNAL_cd347f49_4_k_cu_dcefd96c4cuda3std6ranges3__45__cpo4swapE:
	.zero		1
.L_13:


//--------------------- .nv.shared._ZN3cub18CUB_300001_SM_10006detail6reduce18DeviceReduceKernelINS2_10policy_hubIdjN4cuda3__47maximumIvEEE10Policy1000EPdjS8_dNS5_3std3__410__identityEEEvT0_PT3_T1_NS0_13GridEvenShareISI_EET2_T4_ --------------------------
	.section	.nv.shared._ZN3cub18CUB_300001_SM_10006detail6reduce18DeviceReduceKernelINS2_10policy_hubIdjN4cuda3__47maximumIvEEE10Policy1000EPdjS8_dNS5_3std3__410__identityEEEvT0_PT3_T1_NS0_13GridEvenShareISI_EET2_T4_,"aw",@nobits
	.sectionflags	@""
	.align	8
.nv.shared._ZN3cub18CUB_300001_SM_10006detail6reduce18DeviceReduceKernelINS2_10policy_hubIdjN4cuda3__47maximumIvEEE10Policy1000EPdjS8_dNS5_3std3__410__identityEEEvT0_PT3_T1_NS0_13GridEvenShareISI_EET2_T4_:
	.zero		1104


//--------------------- .nv.shared._ZN3cub18CUB_300001_SM_10006detail6reduce28DeviceReduceSingleTileKernelINS2_10policy_hubIdjN4cuda3__47maximumIvEEE10Policy1000EPdSB_jS8_ddNS5_3std3__410__identityEEEvT0_T1_T2_T3_T4_T6_ --------------------------
	.section	.nv.shared._ZN3cub18CUB_300001_SM_10006detail6reduce28DeviceReduceSingleTileKernelINS2_10policy_hubIdjN4cuda3__47maximumIvEEE10Policy1000EPdSB_jS8_ddNS5_3std3__410__identityEEEvT0_T1_T2_T3_T4_T6_,"aw",@nobits
	.sectionflags	@""
	.align	8
.nv.shared._ZN3cub18CUB_300001_SM_10006detail6reduce28DeviceReduceSingleTileKernelINS2_10policy_hubIdjN4cuda3__47maximumIvEEE10Policy1000EPdSB_jS8_ddNS5_3std3__410__identityEEEvT0_T1_T2_T3_T4_T6_:
	.zero		1104


//--------------------- .nv.constant0._ZN3cub18CUB_300001_SM_10006detail6reduce28DeviceReduceSingleTileKernelINS2_10policy_hubIdjN4cuda3__47maximumIvEEE10Policy1000EPdSB_iS8_ddNS5_3std3__410__identityEEEvT0_T1_T2_T3_T4_T6_ --------------------------
	.section	.nv.constant0._ZN3cub18CUB_300001_SM_10006detail6reduce28DeviceReduceSingleTileKernelINS2_10policy_hubIdjN4cuda3__47maximumIvEEE10Policy1000EPdSB_iS8_ddNS5_3std3__410__identityEEEvT0_T1_T2_T3_T4_T6_,"a",@progbits
	.sectionflags	@""
	.align	4
.nv.constant0._ZN3cub18CUB_300001_SM_10006detail6reduce28DeviceReduceSingleTileKernelINS2_10policy_hubIdjN4cuda3__47maximumIvEEE10Policy1000EPdSB_iS8_ddNS5_3std3__410__identityEEEvT0_T1_T2_T3_T4_T6_:
	.zero		929


//--------------------- .nv.constant0._ZN3cub18CUB_300001_SM_10006detail6reduce18DeviceReduceKernelINS2_10policy_hubIdjN4cuda3__47maximumIvEEE10Policy1000EPdjS8_dNS5_3std3__410__identityEEEvT0_PT3_T1_NS0_13GridEvenShareISI_EET2_T4_ --------------------------
	.section	.nv.constant0._ZN3cub18CUB_300001_SM_10006detail6reduce18DeviceReduceKernelINS2_10policy_hubIdjN4cuda3__47maximumIvEEE10Policy1000EPdjS8_dNS5_3std3__410__identityEEEvT0_PT3_T1_NS0_13GridEvenShareISI_EET2_T4_,"a",@progbits
	.sectionflags	@""
	.align	4
.nv.constant0._ZN3cub18CUB_300001_SM_10006detail6reduce18DeviceReduceKernelINS2_10policy_hubIdjN4cuda3__47maximumIvEEE10Policy1000EPdjS8_dNS5_3std3__410__identityEEEvT0_PT3_T1_NS0_13GridEvenShareISI_EET2_T4_:
	.zero		958


//--------------------- .nv.constant0._ZN3cub18CUB_300001_SM_10006detail6reduce28DeviceReduceSingleTileKernelINS2_10policy_hubIdjN4cuda3__47maximumIvEEE10Policy1000EPdSB_jS8_ddNS5_3std3__410__identityEEEvT0_T1_T2_T3_T4_T6_ --------------------------
	.section	.nv.constant0._ZN3cub18CUB_300001_SM_10006detail6reduce28DeviceReduceSingleTileKernelINS2_10policy_hubIdjN4cuda3__47maximumIvEEE10Policy1000EPdSB_jS8_ddNS5_3std3__410__identityEEEvT0_T1_T2_T3_T4_T6_,"a",@progbits
	.sectionflags	@""
	.align	4
.nv.constant0._ZN3cub18CUB_300001_SM_10006detail6reduce28DeviceReduceSingleTileKernelINS2_10policy_hubIdjN4cuda3__47maximumIvEEE10Policy1000EPdSB_jS8_ddNS5_3std3__410__identityEEEvT0_T1_T2_T3_T4_T6_:
	.zero		929


//--------------------- .nv.constant0._ZN3cub18CUB_300001_SM_10006detail11EmptyKernelIvEEvv --------------------------
	.section	.nv.constant0._ZN3cub18CUB_300001_SM_10006detail11EmptyKernelIvEEvv,"a",@progbits
	.sectionflags	@""
	.align	4
.nv.constant0._ZN3cub18CUB_300001_SM_10006detail11EmptyKernelIvEEvv:
	.zero		896


//--------------------- .nv.constant0._Z10matrixDiffPdS_i --------------------------
	.section	.nv.constant0._Z10matrixDiffPdS_i,"a",@progbits
	.sectionflags	@""
	.align	4
.nv.constant0._Z10matrixDiffPdS_i:
	.zero		916


//--------------------- .nv.constant0._Z10calcMatrixPdS_i --------------------------
	.section	.nv.constant0._Z10calcMatrixPdS_i,"a",@progbits
	.sectionflags	@""
	.align	4
.nv.constant0._Z10calcMatrixPdS_i:
	.zero		916


//--------------------- .nv.constant0._Z10setBordersPdi --------------------------
	.section	.nv.constant0._Z10setBordersPdi,"a",@progbits
	.sectionflags	@""
	.align	4
.nv.constant0._Z10setBordersPdi:
	.zero		908


//--------------------- .nv.constant0._Z8makeGridPdi --------------------------
	.section	.nv.constant0._Z8makeGridPdi,"a",@progbits
	.sectionflags	@""
	.align	4
.nv.constant0._Z8makeGridPdi:
	.zero		908


//--------------------- SYMBOLS --------------------------

	.type		.nv.reservedSmem.offset0,@object
	.size		.nv.reservedSmem.offset0,0x4
	.type		.nv.reservedSmem.cap,@object
	.size		.nv.reservedSmem.cap,0x4
